def matmul_kernel(
    a_ptr,
    b_ptr,
    c_ptr,
    M,
    N,
    K,
    stride_am,
    stride_ak,
    stride_bk,
    stride_bn,
    stride_cm,
    stride_cn,
    BLOCK_M: tl.constexpr,
    BLOCK_N: tl.constexpr,
    BLOCK_K: tl.constexpr,
    GROUP_M: tl.constexpr,
):
    pid = tl.program_id(axis=0)
    num_pid_m = tl.cdiv(M, BLOCK_M)
    num_pid_n = tl.cdiv(N, BLOCK_N)
    num_pid_in_group = GROUP_M * num_pid_n
    group_id = pid // num_pid_in_group
    first_pid_m = group_id * GROUP_M
    group_size_m = min(num_pid_m - first_pid_m, GROUP_M)
    pid_m = first_pid_m + ((pid % num_pid_in_group) % group_size_m)
    pid_n = (pid % num_pid_in_group) // group_size_m

    offs_am = (pid_m * BLOCK_M + tl.arange(0, BLOCK_M)) % M
    offs_bn = (pid_n * BLOCK_N + tl.arange(0, BLOCK_N)) % N
    offs_k = tl.arange(0, BLOCK_K)
    a_ptrs = a_ptr + offs_am[:, None] * stride_am + offs_k[None, :] * stride_ak
    b_ptrs = b_ptr + offs_k[:, None] * stride_bk + offs_bn[None, :] * stride_bn

    acc = tl.zeros((BLOCK_M, BLOCK_N), dtype=tl.float32)
    for kk in range(0, tl.cdiv(K, BLOCK_K)):
        a = tl.load(a_ptrs, mask=offs_k[None, :] < K - kk * BLOCK_K, other=0.0)
        b = tl.load(b_ptrs, mask=offs_k[:, None] < K - kk * BLOCK_K, other=0.0)
        acc = tl.dot(a, b, acc)
        a_ptrs += BLOCK_K * stride_ak
        b_ptrs += BLOCK_K * stride_bk

    c = acc.to(c_ptr.dtype.element_ty)
    offs_cm = pid_m * BLOCK_M + tl.arange(0, BLOCK_M)
    offs_cn = pid_n * BLOCK_N + tl.arange(0, BLOCK_N)
    c_ptrs = c_ptr + offs_cm[:, None] * stride_cm + offs_cn[None, :] * stride_cn
    mask = (offs_cm[:, None] < M) & (offs_cn[None, :] < N)
    tl.store(c_ptrs, c, mask=mask)

# config = {"BLOCK_K": 64, "BLOCK_M": 64, "BLOCK_N": 256, "GROUP_M": 8, "arch": "sm_90", "dtype": "fp32", "num_ctas": 1, "num_stages": 8, "num_warps": 4}
# arch = sm_90


// ===== COMPILED SASS (sm_90a) =====

	.target	sm_90a

	.elftype	@"ET_EXEC"


//--------------------- .note.nv.tkinfo           --------------------------
	.section	.note.nv.tkinfo,"",@"SHT_NOTE"
	.sectionflags	@"SHF_NOTE_NV_TKINFO"
	.tkinfo
        /*0018*/ 	.word	0x00000002
        /*0030*/ 	.string	""
        /*0030*/ 	.string	"ptxas"
        /*0030*/ 	.string	"Cuda compilation tools, release 13.0, V13.0.88"
        /*0030*/ 	.string	"Build cuda_13.0.r13.0/compiler.36424714_0"
        /*0030*/ 	.string	"-v  -suppress-debug-info  -lineinfo  -arch sm_90a "



//--------------------- .note.nv.cuinfo           --------------------------
	.section	.note.nv.cuinfo,"",@"SHT_NOTE"
	.sectionflags	@"SHF_NOTE_NV_CUINFO"
        /*0018*/ 	.short	0x0002
        /*001a*/ 	.short	0x005a
        /*001c*/ 	.short	0x0082
	.zero		2


//--------------------- .nv.info                  --------------------------
	.section	.nv.info,"",@"SHT_CUDA_INFO"
	.align	4


	//----- nvinfo : EIATTR_REGCOUNT
	.align		4
        /*0000*/ 	.byte	0x04, 0x2f
        /*0002*/ 	.short	(.L_1 - .L_0)
	.align		4
.L_0:
        /*0004*/ 	.word	index@(matmul_kernel)
        /*0008*/ 	.word	0x000000ff


	//----- nvinfo : EIATTR_FRAME_SIZE
	.align		4
.L_1:
        /*000c*/ 	.byte	0x04, 0x11
        /*000e*/ 	.short	(.L_3 - .L_2)
	.align		4
.L_2:
        /*0010*/ 	.word	index@(matmul_kernel)
        /*0014*/ 	.word	0x00000a50


	//----- nvinfo : EIATTR_MIN_STACK_SIZE
	.align		4
.L_3:
        /*0018*/ 	.byte	0x04, 0x12
        /*001a*/ 	.short	(.L_5 - .L_4)
	.align		4
.L_4:
        /*001c*/ 	.word	index@(matmul_kernel)
        /*0020*/ 	.word	0x00000a50
.L_5:


//--------------------- .nv.compat                --------------------------
	.section	.nv.compat,"",@"SHT_CUDA_COMPAT_INFO"
	.align	4
        /*0000*/ 	.byte	0x02, 0x09, 0x01, 0x00, 0x02, 0x02, 0x04, 0x00, 0x02, 0x05, 0x05, 0x00, 0x03, 0x07, 0x01, 0x01
        /*0010*/ 	.byte	0x02, 0x03, 0x00, 0x00, 0x02, 0x06, 0x01, 0x00, 0x04, 0x0b, 0x08, 0x00, 0x00, 0x00, 0x00, 0x00
        /*0020*/ 	.byte	0x00, 0x00, 0x00, 0x00


//--------------------- .nv.info.matmul_kernel    --------------------------
	.section	.nv.info.matmul_kernel,"",@"SHT_CUDA_INFO"
	.sectionflags	@""
	.align	4


	//----- nvinfo : EIATTR_CUDA_API_VERSION
	.align		4
        /*0000*/ 	.byte	0x04, 0x37
        /*0002*/ 	.short	(.L_7 - .L_6)
.L_6:
        /*0004*/ 	.word	0x00000082


	//----- nvinfo : EIATTR_KPARAM_INFO
	.align		4
.L_7:
        /*0008*/ 	.byte	0x04, 0x17
        /*000a*/ 	.short	(.L_9 - .L_8)
.L_8:
        /*000c*/ 	.word	0x00000000
        /*0010*/ 	.short	0x000d
        /*0012*/ 	.short	0x0048
        /*0014*/ 	.byte	0x00, 0xf4, 0x21, 0x00


	//----- nvinfo : EIATTR_KPARAM_INFO
	.align		4
.L_9:
        /*0018*/ 	.byte	0x04, 0x17
        /*001a*/ 	.short	(.L_11 - .L_10)
.L_10:
        /*001c*/ 	.word	0x00000000
        /*0020*/ 	.short	0x000c
        /*0022*/ 	.short	0x0040
        /*0024*/ 	.byte	0x00, 0xf4, 0x21, 0x00


	//----- nvinfo : EIATTR_KPARAM_INFO
	.align		4
.L_11:
        /*0028*/ 	.byte	0x04, 0x17
        /*002a*/ 	.short	(.L_13 - .L_12)
.L_12:
        /*002c*/ 	.word	0x00000000
        /*0030*/ 	.short	0x000b
        /*0032*/ 	.short	0x0038
        /*0034*/ 	.byte	0x00, 0xf0, 0x11, 0x00


	//----- nvinfo : EIATTR_KPARAM_INFO
	.align		4
.L_13:
        /*0038*/ 	.byte	0x04, 0x17
        /*003a*/ 	.short	(.L_15 - .L_14)
.L_14:
        /*003c*/ 	.word	0x00000000
        /*0040*/ 	.short	0x000a
        /*0042*/ 	.short	0x0034
        /*0044*/ 	.byte	0x00, 0xf0, 0x11, 0x00


	//----- nvinfo : EIATTR_KPARAM_INFO
	.align		4
.L_15:
        /*0048*/ 	.byte	0x04, 0x17
        /*004a*/ 	.short	(.L_17 - .L_16)
.L_16:
        /*004c*/ 	.word	0x00000000
        /*0050*/ 	.short	0x0009
        /*0052*/ 	.short	0x0030
        /*0054*/ 	.byte	0x00, 0xf0, 0x11, 0x00


	//----- nvinfo : EIATTR_KPARAM_INFO
	.align		4
.L_17:
        /*0058*/ 	.byte	0x04, 0x17
        /*005a*/ 	.short	(.L_19 - .L_18)
.L_18:
        /*005c*/ 	.word	0x00000000
        /*0060*/ 	.short	0x0008
        /*0062*/ 	.short	0x002c
        /*0064*/ 	.byte	0x00, 0xf0, 0x11, 0x00


	//----- nvinfo : EIATTR_KPARAM_INFO
	.align		4
.L_19:
        /*0068*/ 	.byte	0x04, 0x17
        /*006a*/ 	.short	(.L_21 - .L_20)
.L_20:
        /*006c*/ 	.word	0x00000000
        /*0070*/ 	.short	0x0007
        /*0072*/ 	.short	0x0028
        /*0074*/ 	.byte	0x00, 0xf0, 0x11, 0x00


	//----- nvinfo : EIATTR_KPARAM_INFO
	.align		4
.L_21:
        /*0078*/ 	.byte	0x04, 0x17
        /*007a*/ 	.short	(.L_23 - .L_22)
.L_22:
        /*007c*/ 	.word	0x00000000
        /*0080*/ 	.short	0x0006
        /*0082*/ 	.short	0x0024
        /*0084*/ 	.byte	0x00, 0xf0, 0x11, 0x00


	//----- nvinfo : EIATTR_KPARAM_INFO
	.align		4
.L_23:
        /*0088*/ 	.byte	0x04, 0x17
        /*008a*/ 	.short	(.L_25 - .L_24)
.L_24:
        /*008c*/ 	.word	0x00000000
        /*0090*/ 	.short	0x0005
        /*0092*/ 	.short	0x0020
        /*0094*/ 	.byte	0x00, 0xf0, 0x11, 0x00


	//----- nvinfo : EIATTR_KPARAM_INFO
	.align		4
.L_25:
        /*0098*/ 	.byte	0x04, 0x17
        /*009a*/ 	.short	(.L_27 - .L_26)
.L_26:
        /*009c*/ 	.word	0x00000000
        /*00a0*/ 	.short	0x0004
        /*00a2*/ 	.short	0x001c
        /*00a4*/ 	.byte	0x00, 0xf0, 0x11, 0x00


	//----- nvinfo : EIATTR_KPARAM_INFO
	.align		4
.L_27:
        /*00a8*/ 	.byte	0x04, 0x17
        /*00aa*/ 	.short	(.L_29 - .L_28)
.L_28:
        /*00ac*/ 	.word	0x00000000
        /*00b0*/ 	.short	0x0003
        /*00b2*/ 	.short	0x0018
        /*00b4*/ 	.byte	0x00, 0xf0, 0x11, 0x00


	//----- nvinfo : EIATTR_KPARAM_INFO
	.align		4
.L_29:
        /*00b8*/ 	.byte	0x04, 0x17
        /*00ba*/ 	.short	(.L_31 - .L_30)
.L_30:
        /*00bc*/ 	.word	0x00000000
        /*00c0*/ 	.short	0x0002
        /*00c2*/ 	.short	0x0010
        /*00c4*/ 	.byte	0x00, 0xf4, 0x21, 0x00


	//----- nvinfo : EIATTR_KPARAM_INFO
	.align		4
.L_31:
        /*00c8*/ 	.byte	0x04, 0x17
        /*00ca*/ 	.short	(.L_33 - .L_32)
.L_32:
        /*00cc*/ 	.word	0x00000000
        /*00d0*/ 	.short	0x0001
        /*00d2*/ 	.short	0x0008
        /*00d4*/ 	.byte	0x00, 0xf4, 0x21, 0x00


	//----- nvinfo : EIATTR_KPARAM_INFO
	.align		4
.L_33:
        /*00d8*/ 	.byte	0x04, 0x17
        /*00da*/ 	.short	(.L_35 - .L_34)
.L_34:
        /*00dc*/ 	.word	0x00000000
        /*00e0*/ 	.short	0x0000
        /*00e2*/ 	.short	0x0000
        /*00e4*/ 	.byte	0x00, 0xf4, 0x21, 0x00


	//----- nvinfo : EIATTR_SPARSE_MMA_MASK
	.align		4
.L_35:
        /*00e8*/ 	.byte	0x03, 0x50
        /*00ea*/ 	.short	0x0000


	//----- nvinfo : EIATTR_MAXREG_COUNT
	.align		4
        /*00ec*/ 	.byte	0x03, 0x1b
        /*00ee*/ 	.short	0x00ff


	//----- nvinfo : EIATTR_NUM_BARRIERS
	.align		4
        /*00f0*/ 	.byte	0x02, 0x4c
        /*00f2*/ 	.byte	0x01
	.zero		1


	//----- nvinfo : EIATTR_ANNOTATIONS
	.align		4
        /*00f4*/ 	.byte	0x04, 0x55
        /*00f6*/ 	.short	(.L_37 - .L_36)


	//   ....[0]....
.L_36:
        /*00f8*/ 	.word	0x00000001
        /*00fc*/ 	.byte	0xa0, 0x00, 0x00, 0x00, 0x01, 0x00, 0x00, 0x00, 0xa0, 0x01, 0x00, 0x00, 0x01, 0x00, 0x00, 0x00
        /* <DEDUP_REMOVED lines=1185> */
        /*4b1c*/ 	.byte	0x40, 0x8a, 0x02, 0x00, 0x01, 0x00, 0x00, 0x00, 0x70, 0x8a, 0x02, 0x00


	//----- nvinfo : EIATTR_MERCURY_ISA_VERSION
	.align		4
.L_37:
        /*4b28*/ 	.byte	0x03, 0x5f
        /*4b2a*/ 	.short	0x0101


	//----- nvinfo : EIATTR_EXIT_INSTR_OFFSETS
	.align		4
        /*4b2c*/ 	.byte	0x04, 0x1c
        /*4b2e*/ 	.short	(.L_39 - .L_38)


	//   ....[0]....
.L_38:
        /*4b30*/ 	.word	0x00028d20


	//   ....[1]....
        /*4b34*/ 	.word	0x00028d40


	//----- nvinfo : EIATTR_REQNTID
	.align		4
.L_39:
        /*4b38*/ 	.byte	0x04, 0x10
        /*4b3a*/ 	.short	(.L_41 - .L_40)
.L_40:
        /*4b3c*/ 	.word	0x00000080
        /*4b40*/ 	.word	0x00000001
        /*4b44*/ 	.word	0x00000001


	//----- nvinfo : EIATTR_CBANK_PARAM_SIZE
	.align		4
.L_41:
        /*4b48*/ 	.byte	0x03, 0x19
        /*4b4a*/ 	.short	0x0050


	//----- nvinfo : EIATTR_PARAM_CBANK
	.align		4
        /*4b4c*/ 	.byte	0x04, 0x0a
        /*4b4e*/ 	.short	(.L_43 - .L_42)
	.align		4
.L_42:
        /*4b50*/ 	.word	index@(.nv.constant0.matmul_kernel)
        /*4b54*/ 	.short	0x0210
        /*4b56*/ 	.short	0x0050


	//----- nvinfo : EIATTR_SW_WAR
	.align		4
.L_43:
        /*4b58*/ 	.byte	0x04, 0x36
        /*4b5a*/ 	.short	(.L_45 - .L_44)
.L_44:
        /*4b5c*/ 	.word	0x00000008
.L_45:


//--------------------- .nv.callgraph             --------------------------
	.section	.nv.callgraph,"",@"SHT_CUDA_CALLGRAPH"
	.align	4
	.sectionentsize	8
	.align		4
        /*0000*/ 	.word	0x00000000
	.align		4
        /*0004*/ 	.word	0xffffffff
	.align		4
        /*0008*/ 	.word	0x00000000
	.align		4
        /*000c*/ 	.word	0xfffffffe
	.align		4
        /*0010*/ 	.word	0x00000000
	.align		4
        /*0014*/ 	.word	0xfffffffd
	.align		4
        /*0018*/ 	.word	0x00000000
	.align		4
        /*001c*/ 	.word	0xfffffffc


//--------------------- .text.matmul_kernel       --------------------------
	.section	.text.matmul_kernel,"ax",@progbits
	.align	128
        .global         matmul_kernel
        .type           matmul_kernel,@function
        .size           matmul_kernel,(.L_x_3 - matmul_kernel)
        .other          matmul_kernel,@"STO_CUDA_ENTRY STV_DEFAULT"
matmul_kernel:
.text.matmul_kernel:
[----:B------:R-:W1:Y:S08]  /*0000*/  LDC R1, c[0x0][0x28] ;  /* 0x00000a00ff017b82 */ /* 0x000e700000000800 */
[----:B------:R-:W2:Y:S01]  /*0010*/  LDC.64 R188, c[0x0][0x228] ;  /* 0x00008a00ffbc7b82 */ /* 0x000ea20000000a00 */
[----:B------:R-:W3:Y:S01]  /*0020*/  S2R R5, SR_CTAID.X ;  /* 0x0000000000057919 */ /* 0x000ee20000002500 */
[----:B-1----:R-:W-:Y:S01]  /*0030*/  VIADD R1, R1, 0xfffff5b0 ;  /* 0xfffff5b001017836 */ /* 0x002fe20000000000 */
[----:B------:R-:W-:Y:S01]  /*0040*/  ULDC UR4, c[0x0][0x230] ;  /* 0x00008c0000047ab9 */ /* 0x000fe20000000800 */
[----:B------:R-:W-:Y:S01]  /*0050*/  ULDC UR6, c[0x0][0x230] ;  /* 0x00008c0000067ab9 */ /* 0x000fe20000000800 */
[----:B------:R-:W1:Y:S01]  /*0060*/  S2R R140, SR_TID.X ;  /* 0x00000000008c7919 */ /* 0x000e620000002100 */
[----:B------:R-:W-:Y:S01]  /*0070*/  ULDC UR5, c[0x0][0x230] ;  /* 0x00008c0000057ab9 */ /* 0x000fe20000000800 */
[----:B------:R-:W-:Y:S01]  /*0080*/  ULDC UR8, c[0x0][0x230] ;  /* 0x00008c0000087ab9 */ /* 0x000fe20000000800 */
[----:B------:R-:W-:Y:S01]  /*0090*/  ULDC UR23, c[0x0][0x230] ;  /* 0x00008c0000177ab9 */ /* 0x000fe20000000800 */
[----:B------:R4:W-:Y:S01]  /*00a0*/  STL [R1+0xa30], R6 ;  /* 0x000a300601007387 */ /* 0x0009e20000100800 */
[----:B------:R-:W-:Y:S01]  /*00b0*/  ULDC UR9, c[0x0][0x230] ;  /* 0x00008c0000097ab9 */ /* 0x000fe20000000800 */
        /* <DEDUP_REMOVED lines=13> */
[----:B--2---:R-:W-:Y:S01]  /*0190*/  VIADD R0, R189, 0xff ;  /* 0x000000ffbd007836 */ /* 0x004fe20000000000 */
[----:B------:R-:W-:Y:S01]  /*01a0*/  STL [R1+0xa34], R188 ;  /* 0x000a34bc01007387 */ /* 0x000fe20000100800 */
[----:B------:R-:W-:Y:S01]  /*01b0*/  ULDC UR16, c[0x0][0x230] ;  /* 0x00008c0000107ab9 */ /* 0x000fe20000000800 */
[----:B------:R-:W-:Y:S01]  /*01c0*/  ULDC UR31, c[0x0][0x230] ;  /* 0x00008c00001f7ab9 */ /* 0x000fe20000000800 */
[----:B------:R-:W-:Y:S01]  /*01d0*/  ULDC UR32, c[0x0][0x230] ;  /* 0x00008c0000207ab9 */ /* 0x000fe20000000800 */
[----:B------:R-:W-:Y:S01]  /*01e0*/  SHF.R.S32.HI R3, RZ, 0x1f, R0 ;  /* 0x0000001fff037819 */ /* 0x000fe20000011400 */
[----:B------:R-:W-:Y:S01]  /*01f0*/  ULDC UR17, c[0x0][0x230] ;  /* 0x00008c0000117ab9 */ /* 0x000fe20000000800 */
[----:B------:R-:W-:Y:S01]  /*0200*/  ULDC UR18, c[0x0][0x230] ;  /* 0x00008c0000127ab9 */ /* 0x000fe20000000800 */
[----:B------:R-:W-:Y:S01]  /*0210*/  ULDC UR33, c[0x0][0x230] ;  /* 0x00008c0000217ab9 */ /* 0x000fe20000000800 */
[----:B------:R-:W-:Y:S01]  /*0220*/  LEA.HI R3, R3, R0, RZ, 0x8 ;  /* 0x0000000003037211 */ /* 0x000fe200078f40ff */
[----:B------:R-:W-:Y:S01]  /*0230*/  ULDC UR34, c[0x0][0x230] ;  /* 0x00008c0000227ab9 */ /* 0x000fe20000000800 */
[----:B---3--:R-:W-:Y:S01]  /*0240*/  IABS R10, R5 ;  /* 0x00000005000a7213 */ /* 0x008fe20000000000 */
[----:B------:R-:W-:Y:S01]  /*0250*/  ULDC UR19, c[0x0][0x230] ;  /* 0x00008c0000137ab9 */ /* 0x000fe20000000800 */
[----:B------:R-:W-:Y:S01]  /*0260*/  SHF.R.S32.HI R3, RZ, 0x8, R3 ;  /* 0x00000008ff037819 */ /* 0x000fe20000011403 */
[----:B------:R-:W-:Y:S01]  /*0270*/  ULDC UR20, c[0x0][0x230] ;  /* 0x00008c0000147ab9 */ /* 0x000fe20000000800 */
[----:B-1----:R-:W-:Y:S01]  /*0280*/  LOP3.LUT R208, R140, 0x3f, RZ, 0xc0, !PT ;  /* 0x0000003f8cd07812 */ /* 0x002fe200078ec0ff */
[----:B------:R-:W-:Y:S01]  /*0290*/  ULDC UR35, c[0x0][0x230] ;  /* 0x00008c0000237ab9 */ /* 0x000fe20000000800 */
[----:B------:R-:W-:Y:S01]  /*02a0*/  ULDC UR36, c[0x0][0x230] ;  /* 0x00008c0000247ab9 */ /* 0x000fe20000000800 */
[----:B------:R-:W-:Y:S01]  /*02b0*/  IMAD.SHL.U32 R4, R3, 0x8, RZ ;  /* 0x0000000803047824 */ /* 0x000fe200078e00ff */
[----:B------:R-:W-:Y:S01]  /*02c0*/  ULDC UR21, c[0x0][0x230] ;  /* 0x00008c0000157ab9 */ /* 0x000fe20000000800 */
[----:B------:R-:W-:Y:S01]  /*02d0*/  ULDC UR22, c[0x0][0x230] ;  /* 0x00008c0000167ab9 */ /* 0x000fe20000000800 */
[----:B------:R-:W-:-:S02]  /*02e0*/  ULDC UR37, c[0x0][0x230] ;  /* 0x00008c0000257ab9 */ /* 0x000fc40000000800 */
[-C--:B------:R-:W-:Y:S02]  /*02f0*/  IABS R7, R4.reuse ;  /* 0x0000000400077213 */ /* 0x080fe40000000000 */
[----:B------:R-:W-:Y:S02]  /*0300*/  IABS R11, R4 ;  /* 0x00000004000b7213 */ /* 0x000fe40000000000 */
[----:B------:R-:W1:Y:S08]  /*0310*/  I2F.RP R0, R7 ;  /* 0x0000000700007306 */ /* 0x000e700000209400 */
[----:B-1----:R-:W1:Y:S02]  /*0320*/  MUFU.RCP R0, R0 ;  /* 0x0000000000007308 */ /* 0x002e640000001000 */
[----:B-1----:R-:W-:-:S02]  /*0330*/  VIADD R2, R0, 0xffffffe ;  /* 0x0ffffffe00027836 */ /* 0x002fc40000000000 */
[----:B------:R-:W-:Y:S01]  /*0340*/  IMAD.MOV R0, RZ, RZ, -R11 ;  /* 0x000000ffff007224 */ /* 0x000fe200078e0a0b */
[----:B------:R-:W-:-:S03]  /*0350*/  IABS R11, R188 ;  /* 0x000000bc000b7213 */ /* 0x000fc60000000000 */
[----:B------:R1:W2:Y:S02]  /*0360*/  F2I.FTZ.U32.TRUNC.NTZ R3, R2 ;  /* 0x0000000200037305 */ /* 0x0002a4000021f000 */
[----:B-1----:R-:W-:Y:S02]  /*0370*/  IMAD.MOV.U32 R2, RZ, RZ, RZ ;  /* 0x000000ffff027224 */ /* 0x002fe400078e00ff */
[----:B--2---:R-:W-:-:S04]  /*0380*/  IMAD.MOV R8, RZ, RZ, -R3 ;  /* 0x000000ffff087224 */ /* 0x004fc800078e0a03 */
[----:B------:R-:W-:Y:S02]  /*0390*/  IMAD R9, R8, R7, RZ ;  /* 0x0000000708097224 */ /* 0x000fe400078e02ff */
[----:B------:R-:W-:Y:S01]  /*03a0*/  IMAD.MOV.U32 R8, RZ, RZ, R10 ;  /* 0x000000ffff087224 */ /* 0x000fe200078e000a */
[----:B------:R-:W-:Y:S01]  /*03b0*/  IABS R10, R189 ;  /* 0x000000bd000a7213 */ /* 0x000fe20000000000 */
[----:B------:R-:W-:-:S06]  /*03c0*/  IMAD.HI.U32 R3, R3, R9, R2 ;  /* 0x0000000903037227 */ /* 0x000fcc00078e0002 */
[----:B------:R-:W-:-:S04]  /*03d0*/  IMAD.HI.U32 R3, R3, R8, RZ ;  /* 0x0000000803037227 */ /* 0x000fc800078e00ff */
[----:B------:R-:W-:-:S05]  /*03e0*/  IMAD R0, R3, R0, R8 ;  /* 0x0000000003007224 */ /* 0x000fca00078e0208 */
[----:B------:R-:W-:-:S13]  /*03f0*/  ISETP.GT.U32.AND P1, PT, R7, R0, PT ;  /* 0x000000000700720c */ /* 0x000fda0003f24070 */
[----:B------:R-:W-:Y:S02]  /*0400*/  @!P1 IMAD.IADD R0, R0, 0x1, -R7 ;  /* 0x0000000100009824 */ /* 0x000fe400078e0a07 */
[----:B------:R-:W-:Y:S01]  /*0410*/  @!P1 VIADD R3, R3, 0x1 ;  /* 0x0000000103039836 */ /* 0x000fe20000000000 */
[----:B------:R-:W-:Y:S02]  /*0420*/  ISETP.NE.AND P1, PT, R4, RZ, PT ;  /* 0x000000ff0400720c */ /* 0x000fe40003f25270 */
[----:B------:R-:W-:Y:S02]  /*0430*/  ISETP.GE.U32.AND P0, PT, R0, R7, PT ;  /* 0x000000070000720c */ /* 0x000fe40003f06070 */
[----:B------:R-:W-:-:S04]  /*0440*/  LOP3.LUT R0, R5, R4, RZ, 0x3c, !PT ;  /* 0x0000000405007212 */ /* 0x000fc800078e3cff */
[----:B------:R-:W-:Y:S01]  /*0450*/  ISETP.GE.AND P2, PT, R0, RZ, PT ;  /* 0x000000ff0000720c */ /* 0x000fe20003f46270 */
[----:B------:R-:W-:-:S06]  /*0460*/  VIADD R0, R188, 0x3f ;  /* 0x0000003fbc007836 */ /* 0x000fcc0000000000 */
[----:B------:R-:W-:-:S04]  /*0470*/  @P0 VIADD R3, R3, 0x1 ;  /* 0x0000000103030836 */ /* 0x000fc80000000000 */
[----:B------:R-:W-:Y:S01]  /*0480*/  IMAD.MOV.U32 R2, RZ, RZ, R3 ;  /* 0x000000ffff027224 */ /* 0x000fe200078e0003 */
[----:B------:R-:W-:-:S03]  /*0490*/  SHF.R.S32.HI R3, RZ, 0x1f, R0 ;  /* 0x0000001fff037819 */ /* 0x000fc60000011400 */
[----:B------:R-:W-:Y:S01]  /*04a0*/  @!P2 IMAD.MOV R2, RZ, RZ, -R2 ;  /* 0x000000ffff02a224 */ /* 0x000fe200078e0a02 */
[----:B------:R-:W-:Y:S02]  /*04b0*/  @!P1 LOP3.LUT R2, RZ, R4, RZ, 0x33, !PT ;  /* 0x00000004ff029212 */ /* 0x000fe400078e33ff */
[----:B------:R-:W-:-:S03]  /*04c0*/  LEA.HI R3, R3, R0, RZ, 0x6 ;  /* 0x0000000003037211 */ /* 0x000fc600078f30ff */
[----:B------:R-:W-:Y:S02]  /*04d0*/  IMAD.SHL.U32 R16, R2, 0x8, RZ ;  /* 0x0000000802107824 */ /* 0x000fe400078e00ff */
[----:B------:R-:W-:-:S03]  /*04e0*/  IMAD.MOV R2, RZ, RZ, -R2 ;  /* 0x000000ffff027224 */ /* 0x000fc600078e0a02 */
[----:B------:R-:W-:Y:S01]  /*04f0*/  LEA.HI.SX32 R3, R3, -R16, 0x1a ;  /* 0x8000001003037211 */ /* 0x000fe200078fd2ff */
[----:B------:R-:W-:Y:S02]  /*0500*/  IMAD R18, R4, R2, R5 ;  /* 0x0000000204127224 */ /* 0x000fe400078e0205 */
[----:B------:R-:W1:Y:S01]  /*0510*/  I2F.RP R5, R10 ;  /* 0x0000000a00057306 */ /* 0x000e620000209400 */
[----:B------:R-:W-:Y:S01]  /*0520*/  VIMNMX R15, R3, 0x8, PT ;  /* 0x00000008030f7848 */ /* 0x000fe20003fe0100 */
[----:B------:R-:W-:-:S03]  /*0530*/  IMAD.MOV.U32 R2, RZ, RZ, RZ ;  /* 0x000000ffff027224 */ /* 0x000fc600078e00ff */
[-C--:B------:R-:W-:Y:S02]  /*0540*/  IABS R7, R15.reuse ;  /* 0x0000000f00077213 */ /* 0x080fe40000000000 */
[----:B------:R-:W-:Y:S02]  /*0550*/  IABS R4, R15 ;  /* 0x0000000f00047213 */ /* 0x000fe40000000000 */
[----:B------:R-:W2:Y:S08]  /*0560*/  I2F.RP R0, R7 ;  /* 0x0000000700007306 */ /* 0x000eb00000209400 */
[----:B-1----:R-:W-:Y:S08]  /*0570*/  MUFU.RCP R5, R5 ;  /* 0x0000000500057308 */ /* 0x002ff00000001000 */
[----:B--2---:R-:W1:Y:S02]  /*0580*/  MUFU.RCP R0, R0 ;  /* 0x0000000000007308 */ /* 0x004e640000001000 */
[----:B-1----:R-:W-:Y:S01]  /*0590*/  VIADD R3, R0, 0xffffffe ;  /* 0x0ffffffe00037836 */ /* 0x002fe20000000000 */
[----:B------:R-:W-:-:S05]  /*05a0*/  IABS R0, R18 ;  /* 0x0000001200007213 */ /* 0x000fca0000000000 */
[----:B------:R-:W1:Y:S02]  /*05b0*/  F2I.FTZ.U32.TRUNC.NTZ R3, R3 ;  /* 0x0000000300037305 */ /* 0x000e64000021f000 */
[----:B-1----:R-:W-:-:S04]  /*05c0*/  IMAD.MOV R8, RZ, RZ, -R3 ;  /* 0x000000ffff087224 */ /* 0x002fc800078e0a03 */
[----:B------:R-:W-:Y:S02]  /*05d0*/  IMAD R9, R8, R7, RZ ;  /* 0x0000000708097224 */ /* 0x000fe400078e02ff */
[----:B------:R-:W-:Y:S02]  /*05e0*/  IMAD.MOV.U32 R8, RZ, RZ, R11 ;  /* 0x000000ffff087224 */ /* 0x000fe400078e000b */
[----:B------:R-:W-:-:S04]  /*05f0*/  IMAD.HI.U32 R2, R3, R9, R2 ;  /* 0x0000000903027227 */ /* 0x000fc800078e0002 */
[----:B------:R-:W-:Y:S02]  /*0600*/  IMAD.MOV.U32 R3, RZ, RZ, R0 ;  /* 0x000000ffff037224 */ /* 0x000fe400078e0000 */
[----:B------:R-:W-:Y:S02]  /*0610*/  IMAD.MOV R0, RZ, RZ, -R4 ;  /* 0x000000ffff007224 */ /* 0x000fe400078e0a04 */
[----:B------:R-:W-:Y:S01]  /*0620*/  IMAD.HI.U32 R2, R2, R3, RZ ;  /* 0x0000000302027227 */ /* 0x000fe200078e00ff */
[----:B------:R-:W1:Y:S03]  /*0630*/  I2F.RP R4, R8 ;  /* 0x0000000800047306 */ /* 0x000e660000209400 */
[----:B------:R-:W-:Y:S02]  /*0640*/  IMAD R0, R2, R0, R3 ;  /* 0x0000000002007224 */ /* 0x000fe400078e0203 */
[----:B------:R-:W-:-:S02]  /*0650*/  VIADD R3, R5, 0xffffffe ;  /* 0x0ffffffe05037836 */ /* 0x000fc40000000000 */
[----:B------:R-:W-:Y:S01]  /*0660*/  IMAD.SHL.U32 R5, R208, 0x80, RZ ;  /* 0x00000080d0057824 */ /* 0x000fe200078e00ff */
[----:B------:R-:W-:Y:S01]  /*0670*/  ISETP.GT.U32.AND P1, PT, R7, R0, PT ;  /* 0x000000000700720c */ /* 0x000fe20003f24070 */
[----:B------:R-:W-:Y:S02]  /*0680*/  IMAD.SHL.U32 R11, R140, 0x4, RZ ;  /* 0x000000048c0b7824 */ /* 0x000fe400078e00ff */
[----:B------:R-:W2:Y:S08]  /*0690*/  F2I.FTZ.U32.TRUNC.NTZ R3, R3 ;  /* 0x0000000300037305 */ /* 0x000eb0000021f000 */
[----:B-1----:R-:W1:Y:S02]  /*06a0*/  MUFU.RCP R4, R4 ;  /* 0x0000000400047308 */ /* 0x002e640000001000 */
[----:B------:R-:W-:-:S02]  /*06b0*/  @!P1 IMAD.IADD R0, R0, 0x1, -R7 ;  /* 0x0000000100009824 */ /* 0x000fc400078e0a07 */
[----:B------:R-:W-:Y:S01]  /*06c0*/  @!P1 VIADD R2, R2, 0x1 ;  /* 0x0000000102029836 */ /* 0x000fe20000000000 */
[----:B------:R-:W-:Y:S02]  /*06d0*/  ISETP.NE.AND P1, PT, R15, RZ, PT ;  /* 0x000000ff0f00720c */ /* 0x000fe40003f25270 */
[----:B------:R-:W-:Y:S01]  /*06e0*/  ISETP.GE.U32.AND P0, PT, R0, R7, PT ;  /* 0x000000070000720c */ /* 0x000fe20003f06070 */
[----:B--2---:R-:W-:Y:S01]  /*06f0*/  IMAD.MOV R7, RZ, RZ, -R3 ;  /* 0x000000ffff077224 */ /* 0x004fe200078e0a03 */
[----:B------:R-:W-:-:S03]  /*0700*/  LOP3.LUT R0, R18, R15, RZ, 0x3c, !PT ;  /* 0x0000000f12007212 */ /* 0x000fc600078e3cff */
[----:B------:R-:W-:Y:S01]  /*0710*/  IMAD R7, R7, R10, RZ ;  /* 0x0000000a07077224 */ /* 0x000fe200078e02ff */
[----:B------:R-:W-:Y:S02]  /*0720*/  ISETP.GE.AND P2, PT, R0, RZ, PT ;  /* 0x000000ff0000720c */ /* 0x000fe40003f46270 */
[----:B------:R-:W-:Y:S01]  /*0730*/  SHF.R.U32.HI R0, RZ, 0x6, R140 ;  /* 0x00000006ff007819 */ /* 0x000fe2000001168c */
[----:B-1----:R-:W-:-:S03]  /*0740*/  VIADD R4, R4, 0xffffffe ;  /* 0x0ffffffe04047836 */ /* 0x002fc60000000000 */
[----:B------:R-:W-:Y:S01]  /*0750*/  SGXT.U32 R0, R0, 0x1 ;  /* 0x000000010000781a */ /* 0x000fe20000000000 */
[----:B------:R-:W-:Y:S01]  /*0760*/  @P0 VIADD R2, R2, 0x1 ;  /* 0x0000000102020836 */ /* 0x000fe20000000000 */
[----:B------:R-:W1:Y:S03]  /*0770*/  F2I.FTZ.U32.TRUNC.NTZ R13, R4 ;  /* 0x00000004000d7305 */ /* 0x000e66000021f000 */
[----:B------:R-:W-:Y:S02]  /*0780*/  IMAD.MOV.U32 R17, RZ, RZ, R2 ;  /* 0x000000ffff117224 */ /* 0x000fe400078e0002 */
[----:B------:R-:W-:Y:S02]  /*0790*/  IMAD.MOV.U32 R2, RZ, RZ, RZ ;  /* 0x000000ffff027224 */ /* 0x000fe400078e00ff */
[----:B------:R-:W-:Y:S01]  /*07a0*/  @!P2 IMAD.MOV R17, RZ, RZ, -R17 ;  /* 0x000000ffff11a224 */ /* 0x000fe200078e0a11 */
[----:B------:R-:W-:Y:S01]  /*07b0*/  @!P1 LOP3.LUT R17, RZ, R15, RZ, 0x33, !PT ;  /* 0x0000000fff119212 */ /* 0x000fe200078e33ff */
[----:B------:R-:W-:Y:S01]  /*07c0*/  IMAD.HI.U32 R7, R3, R7, R2 ;  /* 0x0000000703077227 */ /* 0x000fe200078e0002 */
[----:B------:R-:W-:-:S02]  /*07d0*/  SHF.R.S32.HI R3, RZ, 0x6, R140 ;  /* 0x00000006ff037819 */ /* 0x000fc4000001148c */
[--C-:B------:R-:W-:Y:S01]  /*07e0*/  PRMT R2, R0, 0x6540, R17.reuse ;  /* 0x0000654000027816 */ /* 0x100fe20000000011 */
[----:B------:R-:W-:Y:S01]  /*07f0*/  IMAD.MOV R14, RZ, RZ, -R17 ;  /* 0x000000ffff0e7224 */ /* 0x000fe200078e0a11 */
[----:B------:R-:W-:Y:S01]  /*0800*/  SGXT R3, R3, 0x1 ;  /* 0x000000010303781a */ /* 0x000fe20000000200 */
[----:B-1----:R-:W-:Y:S01]  /*0810*/  IMAD.MOV R19, RZ, RZ, -R13 ;  /* 0x000000ffff137224 */ /* 0x002fe200078e0a0d */
[----:B------:R-:W-:Y:S02]  /*0820*/  IABS R46, R2 ;  /* 0x00000002002e7213 */ /* 0x000fe40000000000 */
[----:B------:R-:W-:Y:S02]  /*0830*/  LOP3.LUT R4, R140, 0x40, RZ, 0xc0, !PT ;  /* 0x000000408c047812 */ /* 0x000fe400078ec0ff */
[----:B------:R-:W-:Y:S01]  /*0840*/  LOP3.LUT R12, R3, 0x90, RZ, 0xc0, !PT ;  /* 0x00000090030c7812 */ /* 0x000fe200078ec0ff */
[----:B------:R-:W-:Y:S01]  /*0850*/  IMAD.HI.U32 R9, R7, R46, RZ ;  /* 0x0000002e07097227 */ /* 0x000fe200078e00ff */
[----:B------:R-:W-:-:S02]  /*0860*/  LEA.HI R3, R4, R5, RZ, 0x1c ;  /* 0x0000000504037211 */ /* 0x000fc400078fe0ff */
[----:B------:R-:W-:Y:S01]  /*0870*/  LOP3.LUT R4, R12, 0x7c, R11, 0x78, !PT ;  /* 0x0000007c0c047812 */ /* 0x000fe200078e780b */
[----:B------:R-:W-:Y:S01]  /*0880*/  IMAD R11, R19, R8, RZ ;  /* 0x00000008130b7224 */ /* 0x000fe200078e02ff */
[----:B------:R-:W-:Y:S01]  /*0890*/  LOP3.LUT R152, R2, 0xfe, RZ, 0xfc, !PT ;  /* 0x000000fe02987812 */ /* 0x000fe200078efcff */
[----:B------:R-:W-:Y:S02]  /*08a0*/  IMAD.MOV.U32 R12, RZ, RZ, RZ ;  /* 0x000000ffff0c7224 */ /* 0x000fe400078e00ff */
[----:B------:R-:W-:Y:S01]  /*08b0*/  IMAD R5, R15, R14, R18 ;  /* 0x0000000e0f057224 */ /* 0x000fe200078e0212 */
[----:B------:R-:W-:Y:S01]  /*08c0*/  IABS R47, R152 ;  /* 0x00000098002f7213 */ /* 0x000fe20000000000 */
[----:B------:R-:W-:Y:S01]  /*08d0*/  IMAD.MOV R15, RZ, RZ, -R9 ;  /* 0x000000ffff0f7224 */ /* 0x000fe200078e0a09 */
[----:B------:R-:W-:Y:S01]  /*08e0*/  STL [R1+0x624], R152 ;  /* 0x0006249801007387 */ /* 0x000fe20000100800 */
[----:B------:R-:W-:-:S04]  /*08f0*/  IMAD.HI.U32 R9, R13, R11, R12 ;  /* 0x0000000b0d097227 */ /* 0x000fc800078e000c */
[----:B------:R-:W-:Y:S02]  /*0900*/  IMAD.SHL.U32 R11, R17, 0x100, RZ ;  /* 0x00000100110b7824 */ /* 0x000fe400078e00ff */
[----:B------:R-:W-:Y:S02]  /*0910*/  IMAD.IADD R5, R16, 0x1, R5 ;  /* 0x0000000110057824 */ /* 0x000fe400078e0205 */
[----:B------:R-:W-:Y:S01]  /*0920*/  IMAD.HI.U32 R16, R7, R47, RZ ;  /* 0x0000002f07107227 */ /* 0x000fe200078e00ff */
[C-C-:B------:R-:W-:Y:S02]  /*0930*/  LOP3.LUT R22, R11.reuse, 0x4, R0.reuse, 0xfe, !PT ;  /* 0x000000040b167812 */ /* 0x140fe400078efe00 */
[C---:B------:R-:W-:Y:S01]  /*0940*/  LOP3.LUT R23, R11.reuse, 0x2, R0, 0xfe, !PT ;  /* 0x000000020b177812 */ /* 0x040fe200078efe00 */
[----:B------:R-:W-:Y:S01]  /*0950*/  IMAD.MOV R16, RZ, RZ, -R16 ;  /* 0x000000ffff107224 */ /* 0x000fe200078e0a10 */
[C---:B------:R-:W-:Y:S01]  /*0960*/  LOP3.LUT R21, R11.reuse, 0x6, R0, 0xfe, !PT ;  /* 0x000000060b157812 */ /* 0x040fe200078efe00 */
[C---:B------:R-:W-:Y:S01]  /*0970*/  IMAD R46, R10.reuse, R15, R46 ;  /* 0x0000000f0a2e7224 */ /* 0x040fe200078e022e */
[----:B------:R-:W-:Y:S01]  /*0980*/  IABS R50, R22 ;  /* 0x0000001600327213 */ /* 0x000fe20000000000 */
[----:B------:R-:W-:Y:S01]  /*0990*/  STL [R1+0x590], R23 ;  /* 0x0005901701007387 */ /* 0x000fe20000100800 */
[--C-:B------:R-:W-:Y:S01]  /*09a0*/  LOP3.LUT R20, R11, 0x8, R0.reuse, 0xfe, !PT ;  /* 0x000000080b147812 */ /* 0x100fe200078efe00 */
[----:B------:R-:W-:Y:S01]  /*09b0*/  IMAD R47, R10, R16, R47 ;  /* 0x000000100a2f7224 */ /* 0x000fe200078e022f */
[----:B------:R-:W-:Y:S01]  /*09c0*/  IABS R48, R23 ;  /* 0x0000001700307213 */ /* 0x000fe20000000000 */
[----:B------:R-:W-:Y:S01]  /*09d0*/  STL [R1+0x5a4], R22 ;  /* 0x0005a41601007387 */ /* 0x000fe20000100800 */
[----:B------:R-:W-:Y:S01]  /*09e0*/  IABS R51, R21 ;  /* 0x0000001500337213 */ /* 0x000fe20000000000 */
[----:B------:R-:W-:Y:S01]  /*09f0*/  IMAD.HI.U32 R13, R7, R50, RZ ;  /* 0x00000032070d7227 */ /* 0x000fe200078e00ff */
[----:B------:R-:W-:Y:S01]  /*0a00*/  IABS R52, R20 ;  /* 0x0000001400347213 */ /* 0x000fe20000000000 */
[----:B------:R1:W-:Y:S01]  /*0a10*/  STL [R1+0x5a0], R21 ;  /* 0x0005a01501007387 */ /* 0x0003e20000100800 */
[C-C-:B----4-:R-:W-:Y:S01]  /*0a20*/  LOP3.LUT R6, R11.reuse, 0x12, R0.reuse, 0xfe, !PT ;  /* 0x000000120b067812 */ /* 0x150fe200078efe00 */
[----:B------:R-:W-:Y:S01]  /*0a30*/  IMAD.MOV R13, RZ, RZ, -R13 ;  /* 0x000000ffff0d7224 */ /* 0x000fe200078e0a0d */
[----:B------:R-:W-:Y:S01]  /*0a40*/  LOP3.LUT R19, R11, 0xe, R0, 0xfe, !PT ;  /* 0x0000000e0b137812 */ /* 0x000fe200078efe00 */
[----:B------:R2:W-:Y:S01]  /*0a50*/  STL [R1+0x59c], R20 ;  /* 0x00059c1401007387 */ /* 0x0005e20000100800 */
[----:B------:R-:W-:Y:S01]  /*0a60*/  IMAD.HI.U32 R12, R7, R48, RZ ;  /* 0x00000030070c7227 */ /* 0x000fe200078e00ff */
[----:B------:R-:W-:-:S02]  /*0a70*/  IABS R59, R6 ;  /* 0x00000006003b7213 */ /* 0x000fc40000000000 */
[C---:B------:R-:W-:Y:S01]  /*0a80*/  ISETP.GT.U32.AND P2, PT, R10.reuse, R47, PT ;  /* 0x0000002f0a00720c */ /* 0x040fe20003f44070 */
[C---:B------:R-:W-:Y:S01]  /*0a90*/  IMAD R50, R10.reuse, R13, R50 ;  /* 0x0000000d0a327224 */ /* 0x040fe200078e0232 */
[C---:B-1----:R-:W-:Y:S01]  /*0aa0*/  LOP3.LUT R21, R11.reuse, 0xa, R0, 0xfe, !PT ;  /* 0x0000000a0b157812 */ /* 0x042fe200078efe00 */
[----:B------:R-:W-:Y:S01]  /*0ab0*/  IMAD.MOV R17, RZ, RZ, -R12 ;  /* 0x000000ffff117224 */ /* 0x000fe200078e0a0c */
[--C-:B------:R-:W-:Y:S01]  /*0ac0*/  LOP3.LUT R22, R11, 0x14, R0.reuse, 0xfe, !PT ;  /* 0x000000140b167812 */ /* 0x100fe200078efe00 */
[----:B------:R-:W-:Y:S01]  /*0ad0*/  IMAD.HI.U32 R14, R7, R51, RZ ;  /* 0x00000033070e7227 */ /* 0x000fe200078e00ff */
[----:B--2---:R-:W-:Y:S01]  /*0ae0*/  LOP3.LUT R20, R11, 0xc, R0, 0xfe, !PT ;  /* 0x0000000c0b147812 */ /* 0x004fe200078efe00 */
[----:B------:R1:W-:Y:S01]  /*0af0*/  STL [R1+0x598], R21 ;  /* 0x0005981501007387 */ /* 0x0003e20000100800 */
[----:B------:R-:W-:Y:S01]  /*0b00*/  IABS R54, R21 ;  /* 0x0000001500367213 */ /* 0x000fe20000000000 */
[C---:B------:R-:W-:Y:S01]  /*0b10*/  IMAD R48, R10.reuse, R17, R48 ;  /* 0x000000110a307224 */ /* 0x040fe200078e0230 */
[----:B------:R-:W-:Y:S01]  /*0b20*/  IABS R55, R20 ;  /* 0x0000001400377213 */ /* 0x000fe20000000000 */
[----:B------:R-:W-:Y:S01]  /*0b30*/  IMAD.MOV R14, RZ, RZ, -R14 ;  /* 0x000000ffff0e7224 */ /* 0x000fe200078e0a0e */
[C---:B------:R-:W-:Y:S01]  /*0b40*/  ISETP.GT.U32.AND P0, PT, R10.reuse, R50, PT ;  /* 0x000000320a00720c */ /* 0x040fe20003f04070 */
[C---:B------:R-:W-:Y:S01]  /*0b50*/  IMAD.HI.U32 R12, R7.reuse, R54, RZ ;  /* 0x00000036070c7227 */ /* 0x040fe200078e00ff */
[----:B------:R-:W-:Y:S01]  /*0b60*/  IABS R56, R19 ;  /* 0x0000001300387213 */ /* 0x000fe20000000000 */
[----:B------:R2:W-:Y:S01]  /*0b70*/  STL [R1+0x594], R20 ;  /* 0x0005941401007387 */ /* 0x0005e20000100800 */
[----:B------:R-:W-:Y:S01]  /*0b80*/  IABS R60, R22 ;  /* 0x00000016003c7213 */ /* 0x000fe20000000000 */
[----:B------:R-:W-:Y:S01]  /*0b90*/  IMAD.HI.U32 R13, R7, R55, RZ ;  /* 0x00000037070d7227 */ /* 0x000fe200078e00ff */
[C-C-:B------:R-:W-:Y:S01]  /*0ba0*/  LOP3.LUT R18, R11.reuse, 0x10, R0.reuse, 0xfe, !PT ;  /* 0x000000100b127812 */ /* 0x140fe200078efe00 */
[----:B------:R-:W-:Y:S01]  /*0bb0*/  STL [R1+0x58c], R19 ;  /* 0x00058c1301007387 */ /* 0x000fe20000100800 */
[--C-:B------:R-:W-:Y:S01]  /*0bc0*/  LOP3.LUT R251, R11, 0x3e, R0.reuse, 0xfe, !PT ;  /* 0x0000003e0bfb7812 */ /* 0x100fe200078efe00 */
[----:B------:R-:W-:Y:S01]  /*0bd0*/  IMAD.HI.U32 R16, R7, R59, RZ ;  /* 0x0000003b07107227 */ /* 0x000fe200078e00ff */
[----:B------:R-:W-:Y:S01]  /*0be0*/  LOP3.LUT R188, R11, 0x38, R0, 0xfe, !PT ;  /* 0x000000380bbc7812 */ /* 0x000fe200078efe00 */
[----:B------:R3:W-:Y:S02]  /*0bf0*/  STL [R1+0x584], R18 ;  /* 0x0005841201007387 */ /* 0x0007e40000100800 */
[----:B------:R-:W-:Y:S01]  /*0c00*/  IMAD R152, R5, 0x40, R208 ;  /* 0x0000004005987824 */ /* 0x000fe200078e02d0 */
[----:B------:R-:W-:Y:S01]  /*0c10*/  ISETP.GT.U32.AND P4, PT, R10, R46, PT ;  /* 0x0000002e0a00720c */ /* 0x000fe20003f84070 */
[----:B------:R-:W-:Y:S01]  /*0c20*/  IMAD.MOV R17, RZ, RZ, -R12 ;  /* 0x000000ffff117224 */ /* 0x000fe200078e0a0c */
[----:B------:R-:W-:Y:S01]  /*0c30*/  IABS R58, R18 ;  /* 0x00000012003a7213 */ /* 0x000fe20000000000 */
[----:B------:R-:W-:-:S02]  /*0c40*/  IMAD.MOV R13, RZ, RZ, -R13 ;  /* 0x000000ffff0d7224 */ /* 0x000fc400078e0a0d */
[----:B------:R-:W-:-:S04]  /*0c50*/  IMAD.HI.U32 R15, R7, R52, RZ ;  /* 0x00000034070f7227 */ /* 0x000fc800078e00ff */
[----:B------:R-:W-:Y:S01]  /*0c60*/  @!P2 IMAD.IADD R47, R47, 0x1, -R10 ;  /* 0x000000012f2fa824 */ /* 0x000fe200078e0a0a */
[C---:B------:R-:W-:Y:S01]  /*0c70*/  ISETP.GT.U32.AND P1, PT, R10.reuse, R48, PT ;  /* 0x000000300a00720c */ /* 0x040fe20003f24070 */
[C---:B------:R-:W-:Y:S01]  /*0c80*/  IMAD R51, R10.reuse, R14, R51 ;  /* 0x0000000e0a337224 */ /* 0x040fe200078e0233 */
[C---:B-1----:R-:W-:Y:S01]  /*0c90*/  LOP3.LUT R21, R11.reuse, 0x16, R0, 0xfe, !PT ;  /* 0x000000160b157812 */ /* 0x042fe200078efe00 */
[----:B------:R-:W-:Y:S01]  /*0ca0*/  IMAD.MOV R16, RZ, RZ, -R16 ;  /* 0x000000ffff107224 */ /* 0x000fe200078e0a10 */
[----:B------:R-:W-:Y:S01]  /*0cb0*/  IABS R5, R152 ;  /* 0x0000009800057213 */ /* 0x000fe20000000000 */
[C---:B------:R-:W-:Y:S01]  /*0cc0*/  IMAD R54, R10.reuse, R17, R54 ;  /* 0x000000110a367224 */ /* 0x040fe200078e0236 */
[--C-:B--2---:R-:W-:Y:S01]  /*0cd0*/  LOP3.LUT R20, R11, 0x18, R0.reuse, 0xfe, !PT ;  /* 0x000000180b147812 */ /* 0x104fe200078efe00 */
[C---:B------:R-:W-:Y:S01]  /*0ce0*/  IMAD R55, R10.reuse, R13, R55 ;  /* 0x0000000d0a377224 */ /* 0x040fe200078e0237 */
[C---:B------:R-:W-:Y:S01]  /*0cf0*/  ISETP.GT.U32.AND P3, PT, R10.reuse, R51, PT ;  /* 0x000000330a00720c */ /* 0x040fe20003f64070 */
[C---:B------:R-:W-:Y:S01]  /*0d00*/  IMAD R59, R10.reuse, R16, R59 ;  /* 0x000000100a3b7224 */ /* 0x040fe200078e023b */
[C---:B------:R-:W-:Y:S01]  /*0d10*/  ISETP.GT.U32.AND P5, PT, R10.reuse, R54, PT ;  /* 0x000000360a00720c */ /* 0x040fe20003fa4070 */
[----:B------:R-:W-:Y:S01]  /*0d20*/  IMAD.HI.U32 R14, R7, R56, RZ ;  /* 0x00000038070e7227 */ /* 0x000fe200078e00ff */
[----:B------:R-:W-:Y:S01]  /*0d30*/  ISETP.GT.U32.AND P2, PT, R10, R55, PT ;  /* 0x000000370a00720c */ /* 0x000fe20003f44070 */
[----:B------:R1:W-:Y:S01]  /*0d40*/  STL [R1+0x580], R6 ;  /* 0x0005800601007387 */ /* 0x0003e20000100800 */
[----:B------:R-:W-:Y:S01]  /*0d50*/  IABS R62, R21 ;  /* 0x00000015003e7213 */ /* 0x000fe20000000000 */
[----:B------:R-:W-:Y:S01]  /*0d60*/  IMAD.MOV R15, RZ, RZ, -R15 ;  /* 0x000000ffff0f7224 */ /* 0x000fe200078e0a0f */
[----:B---3--:R-:W-:Y:S01]  /*0d70*/  LOP3.LUT R18, R11, 0x1a, R0, 0xfe, !PT ;  /* 0x0000001a0b127812 */ /* 0x008fe200078efe00 */
[----:B------:R-:W-:Y:S01]  /*0d80*/  IMAD.HI.U32 R12, R7, R60, RZ ;  /* 0x0000003c070c7227 */ /* 0x000fe200078e00ff */
[----:B------:R-:W-:Y:S01]  /*0d90*/  STL [R1+0x57c], R22 ;  /* 0x00057c1601007387 */ /* 0x000fe20000100800 */
[----:B------:R-:W-:-:S02]  /*0da0*/  IABS R63, R20 ;  /* 0x00000014003f7213 */ /* 0x000fc40000000000 */
[----:B------:R-:W-:Y:S01]  /*0db0*/  @!P0 IMAD.IADD R50, R50, 0x1, -R10 ;  /* 0x0000000132328824 */ /* 0x000fe200078e0a0a */
[C---:B------:R-:W-:Y:S01]  /*0dc0*/  ISETP.GT.U32.AND P0, PT, R10.reuse, R59, PT ;  /* 0x0000003b0a00720c */ /* 0x040fe20003f04070 */
[----:B------:R-:W-:Y:S01]  /*0dd0*/  IMAD.MOV R19, RZ, RZ, -R14 ;  /* 0x000000ffff137224 */ /* 0x000fe200078e0a0e */
[----:B------:R2:W-:Y:S01]  /*0de0*/  STL [R1+0x578], R21 ;  /* 0x0005781501007387 */ /* 0x0005e20000100800 */
[----:B------:R-:W-:Y:S01]  /*0df0*/  IMAD.HI.U32 R9, R9, R5, RZ ;  /* 0x0000000509097227 */ /* 0x000fe200078e00ff */
[----:B------:R-:W-:Y:S02]  /*0e00*/  IABS R64, R18 ;  /* 0x0000001200407213 */ /* 0x000fe40000000000 */
[----:B------:R-:W-:Y:S01]  /*0e10*/  STL [R1+0x574], R20 ;  /* 0x0005741401007387 */ /* 0x000fe20000100800 */
[C---:B------:R-:W-:Y:S01]  /*0e20*/  IMAD R52, R10.reuse, R15, R52 ;  /* 0x0000000f0a347224 */ /* 0x040fe200078e0234 */
[C---:B-1----:R-:W-:Y:S01]  /*0e30*/  LOP3.LUT R6, R11.reuse, 0x1c, R0, 0xfe, !PT ;  /* 0x0000001c0b067812 */ /* 0x042fe200078efe00 */
[----:B------:R-:W-:Y:S01]  /*0e40*/  IMAD.MOV R17, RZ, RZ, -R12 ;  /* 0x000000ffff117224 */ /* 0x000fe200078e0a0c */
[----:B------:R1:W-:Y:S01]  /*0e50*/  STL [R1+0x570], R18 ;  /* 0x0005701201007387 */ /* 0x0003e20000100800 */
[C---:B------:R-:W-:Y:S01]  /*0e60*/  IMAD R56, R10.reuse, R19, R56 ;  /* 0x000000130a387224 */ /* 0x040fe200078e0238 */
[C---:B--2---:R-:W-:Y:S01]  /*0e70*/  LOP3.LUT R21, R11.reuse, 0x20, R0, 0xfe, !PT ;  /* 0x000000200b157812 */ /* 0x044fe200078efe00 */
[----:B------:R-:W-:Y:S01]  /*0e80*/  IMAD.MOV R9, RZ, RZ, -R9 ;  /* 0x000000ffff097224 */ /* 0x000fe200078e0a09 */
[C---:B------:R-:W-:Y:S01]  /*0e90*/  ISETP.GT.U32.AND P6, PT, R10.reuse, R52, PT ;  /* 0x000000340a00720c */ /* 0x040fe20003fc4070 */
[----:B------:R-:W-:Y:S01]  /*0ea0*/  IMAD R60, R10, R17, R60 ;  /* 0x000000110a3c7224 */ /* 0x000fe200078e023c */
[--C-:B------:R-:W-:Y:S01]  /*0eb0*/  LOP3.LUT R22, R11, 0x1e, R0.reuse, 0xfe, !PT ;  /* 0x0000001e0b167812 */ /* 0x100fe200078efe00 */
[----:B------:R-:W-:Y:S01]  /*0ec0*/  IMAD.HI.U32 R15, R7, R58, RZ ;  /* 0x0000003a070f7227 */ /* 0x000fe200078e00ff */
[----:B------:R-:W-:Y:S01]  /*0ed0*/  IABS R68, R21 ;  /* 0x0000001500447213 */ /* 0x000fe20000000000 */
[----:B------:R2:W-:Y:S01]  /*0ee0*/  STL [R1+0x56c], R6 ;  /* 0x00056c0601007387 */ /* 0x0005e20000100800 */
[C-C-:B-1----:R-:W-:Y:S01]  /*0ef0*/  LOP3.LUT R18, R11.reuse, 0x24, R0.reuse, 0xfe, !PT ;  /* 0x000000240b127812 */ /* 0x142fe200078efe00 */
[----:B------:R-:W-:Y:S01]  /*0f00*/  IMAD R5, R8, R9, R5 ;  /* 0x0000000908057224 */ /* 0x000fe200078e0205 */
[----:B------:R-:W-:Y:S01]  /*0f10*/  LOP3.LUT R20, R11, 0x22, R0, 0xfe, !PT ;  /* 0x000000220b147812 */ /* 0x000fe200078efe00 */
[--C-:B------:R-:W-:Y:S01]  /*0f20*/  @!P4 IMAD.IADD R46, R46, 0x1, -R10.reuse ;  /* 0x000000012e2ec824 */ /* 0x100fe200078e0a0a */
[C---:B------:R-:W-:Y:S01]  /*0f30*/  ISETP.GT.U32.AND P4, PT, R10.reuse, R56, PT ;  /* 0x000000380a00720c */ /* 0x040fe20003f84070 */
[--C-:B------:R-:W-:Y:S01]  /*0f40*/  @!P3 IMAD.IADD R51, R51, 0x1, -R10.reuse ;  /* 0x000000013333b824 */ /* 0x100fe200078e0a0a */
[----:B------:R-:W-:Y:S01]  /*0f50*/  ISETP.GT.U32.AND P3, PT, R10, R60, PT ;  /* 0x0000003c0a00720c */ /* 0x000fe20003f64070 */
[--C-:B------:R-:W-:Y:S01]  /*0f60*/  @!P5 IMAD.IADD R54, R54, 0x1, -R10.reuse ;  /* 0x000000013636d824 */ /* 0x100fe200078e0a0a */
[----:B------:R-:W-:Y:S01]  /*0f70*/  ISETP.GT.U32.AND P5, PT, R10, R47, PT ;  /* 0x0000002f0a00720c */ /* 0x000fe20003fa4070 */
[----:B------:R-:W-:Y:S01]  /*0f80*/  IMAD.MOV R15, RZ, RZ, -R15 ;  /* 0x000000ffff0f7224 */ /* 0x000fe200078e0a0f */
[----:B------:R-:W-:Y:S01]  /*0f90*/  IABS R67, R22 ;  /* 0x0000001600437213 */ /* 0x000fe20000000000 */
[--C-:B------:R-:W-:Y:S01]  /*0fa0*/  @!P2 IMAD.IADD R55, R55, 0x1, -R10.reuse ;  /* 0x000000013737a824 */ /* 0x100fe200078e0a0a */
[----:B------:R-:W-:Y:S01]  /*0fb0*/  ISETP.GT.U32.AND P2, PT, R8, R5, PT ;  /* 0x000000050800720c */ /* 0x000fe20003f44070 */
[----:B------:R-:W-:Y:S01]  /*0fc0*/  @!P0 IMAD.IADD R59, R59, 0x1, -R10 ;  /* 0x000000013b3b8824 */ /* 0x000fe200078e0a0a */
[C---:B------:R-:W-:Y:S01]  /*0fd0*/  ISETP.GT.U32.AND P0, PT, R10.reuse, R51, PT ;  /* 0x000000330a00720c */ /* 0x040fe20003f04070 */
[----:B------:R-:W-:Y:S01]  /*0fe0*/  IMAD R58, R10, R15, R58 ;  /* 0x0000000f0a3a7224 */ /* 0x000fe200078e023a */
[----:B------:R-:W-:Y:S01]  /*0ff0*/  IABS R66, R6 ;  /* 0x0000000600427213 */ /* 0x000fe20000000000 */
[--C-:B------:R-:W-:Y:S01]  /*1000*/  @!P1 IMAD.IADD R48, R48, 0x1, -R10.reuse ;  /* 0x0000000130309824 */ /* 0x100fe200078e0a0a */
[----:B------:R-:W-:Y:S01]  /*1010*/  IABS R71, R18 ;  /* 0x0000001200477213 */ /* 0x000fe20000000000 */
[----:B------:R-:W-:Y:S01]  /*1020*/  @!P6 IMAD.IADD R52, R52, 0x1, -R10 ;  /* 0x000000013434e824 */ /* 0x000fe200078e0a0a */
[C---:B------:R-:W-:Y:S01]  /*1030*/  ISETP.GT.U32.AND P1, PT, R10.reuse, R58, PT ;  /* 0x0000003a0a00720c */ /* 0x040fe20003f24070 */
[----:B------:R-:W-:Y:S01]  /*1040*/  IMAD.HI.U32 R13, R7, R62, RZ ;  /* 0x0000003e070d7227 */ /* 0x000fe200078e00ff */
[----:B------:R-:W-:Y:S01]  /*1050*/  ISETP.GT.U32.AND P6, PT, R10, R46, PT ;  /* 0x0000002e0a00720c */ /* 0x000fe20003fc4070 */
[----:B------:R1:W-:Y:S01]  /*1060*/  STL [R1+0x568], R22 ;  /* 0x0005681601007387 */ /* 0x0003e20000100800 */
[----:B--2---:R-:W-:Y:S01]  /*1070*/  LOP3.LUT R6, R11, 0x26, R0, 0xfe, !PT ;  /* 0x000000260b067812 */ /* 0x004fe200078efe00 */
[--C-:B------:R-:W-:Y:S01]  /*1080*/  @!P4 IMAD.IADD R56, R56, 0x1, -R10.reuse ;  /* 0x000000013838c824 */ /* 0x100fe200078e0a0a */
[----:B------:R-:W-:Y:S01]  /*1090*/  ISETP.GT.U32.AND P4, PT, R10, R48, PT ;  /* 0x000000300a00720c */ /* 0x000fe20003f84070 */
[--C-:B------:R-:W-:Y:S01]  /*10a0*/  @!P3 IMAD.IADD R60, R60, 0x1, -R10.reuse ;  /* 0x000000013c3cb824 */ /* 0x100fe200078e0a0a */
[C---:B------:R-:W-:Y:S01]  /*10b0*/  ISETP.GT.U32.AND P3, PT, R10.reuse, R52, PT ;  /* 0x000000340a00720c */ /* 0x040fe20003f64070 */
[----:B------:R-:W-:Y:S01]  /*10c0*/  @!P5 IMAD.IADD R47, R47, 0x1, -R10 ;  /* 0x000000012f2fd824 */ /* 0x000fe200078e0a0a */
[----:B------:R-:W-:Y:S01]  /*10d0*/  ISETP.GT.U32.AND P5, PT, R10, R54, PT ;  /* 0x000000360a00720c */ /* 0x000fe20003fa4070 */
[----:B------:R-:W-:Y:S01]  /*10e0*/  IMAD.MOV R13, RZ, RZ, -R13 ;  /* 0x000000ffff0d7224 */ /* 0x000fe200078e0a0d */
[----:B------:R-:W-:Y:S01]  /*10f0*/  STL [R1+0x564], R21 ;  /* 0x0005641501007387 */ /* 0x000fe20000100800 */
[----:B------:R-:W-:Y:S01]  /*1100*/  IMAD.HI.U32 R14, R7, R63, RZ ;  /* 0x0000003f070e7227 */ /* 0x000fe200078e00ff */
[----:B------:R-:W-:-:S02]  /*1110*/  IABS R70, R20 ;  /* 0x0000001400467213 */ /* 0x000fc40000000000 */
[----:B------:R-:W-:Y:S01]  /*1120*/  STL [R1+0x560], R20 ;  /* 0x0005601401007387 */ /* 0x000fe20000100800 */
[----:B------:R-:W-:Y:S01]  /*1130*/  IMAD.HI.U32 R15, R7, R64, RZ ;  /* 0x00000040070f7227 */ /* 0x000fe200078e00ff */
[----:B-1----:R-:W-:Y:S02]  /*1140*/  LOP3.LUT R22, R11, 0x28, R0, 0xfe, !PT ;  /* 0x000000280b167812 */ /* 0x002fe400078efe00 */
[----:B------:R1:W-:Y:S01]  /*1150*/  STL [R1+0x55c], R18 ;  /* 0x00055c1201007387 */ /* 0x0003e20000100800 */
[----:B------:R-:W-:Y:S01]  /*1160*/  @!P2 IMAD.IADD R5, R5, 0x1, -R8 ;  /* 0x000000010505a824 */ /* 0x000fe200078e0a08 */
[C---:B------:R-:W-:Y:S01]  /*1170*/  ISETP.GT.U32.AND P2, PT, R10.reuse, R55, PT ;  /* 0x000000370a00720c */ /* 0x040fe20003f44070 */
[----:B------:R-:W-:Y:S01]  /*1180*/  @!P0 IMAD.IADD R51, R51, 0x1, -R10 ;  /* 0x0000000133338824 */ /* 0x000fe200078e0a0a */
[C---:B------:R-:W-:Y:S01]  /*1190*/  ISETP.GT.U32.AND P0, PT, R10.reuse, R59, PT ;  /* 0x0000003b0a00720c */ /* 0x040fe20003f04070 */
[----:B------:R-:W-:Y:S01]  /*11a0*/  IMAD R62, R10, R13, R62 ;  /* 0x0000000d0a3e7224 */ /* 0x000fe200078e023e */
[----:B------:R-:W-:Y:S01]  /*11b0*/  IABS R72, R6 ;  /* 0x0000000600487213 */ /* 0x000fe20000000000 */
[----:B------:R-:W-:Y:S01]  /*11c0*/  IMAD.MOV R14, RZ, RZ, -R14 ;  /* 0x000000ffff0e7224 */ /* 0x000fe200078e0a0e */
[----:B------:R-:W-:Y:S01]  /*11d0*/  IABS R74, R22 ;  /* 0x00000016004a7213 */ /* 0x000fe20000000000 */
[----:B------:R-:W-:Y:S01]  /*11e0*/  IMAD.MOV R15, RZ, RZ, -R15 ;  /* 0x000000ffff0f7224 */ /* 0x000fe200078e0a0f */
[--C-:B-1----:R-:W-:Y:S01]  /*11f0*/  LOP3.LUT R18, R11, 0x2e, R0.reuse, 0xfe, !PT ;  /* 0x0000002e0b127812 */ /* 0x102fe200078efe00 */
[----:B------:R-:W-:Y:S01]  /*1200*/  IMAD.HI.U32 R13, R7, R68, RZ ;  /* 0x00000044070d7227 */ /* 0x000fe200078e00ff */
[C---:B------:R-:W-:Y:S01]  /*1210*/  LOP3.LUT R21, R11.reuse, 0x2a, R0, 0xfe, !PT ;  /* 0x0000002a0b157812 */ /* 0x040fe200078efe00 */
[----:B------:R1:W-:Y:S01]  /*1220*/  STL [R1+0x558], R6 ;  /* 0x0005580601007387 */ /* 0x0003e20000100800 */
[----:B------:R-:W-:Y:S01]  /*1230*/  IABS R78, R18 ;  /* 0x00000012004e7213 */ /* 0x000fe20000000000 */
[----:B------:R-:W-:Y:S01]  /*1240*/  @!P1 IMAD.IADD R58, R58, 0x1, -R10 ;  /* 0x000000013a3a9824 */ /* 0x000fe200078e0a0a */
[C---:B------:R-:W-:Y:S01]  /*1250*/  ISETP.GT.U32.AND P1, PT, R10.reuse, R50, PT ;  /* 0x000000320a00720c */ /* 0x040fe20003f24070 */
[C---:B------:R-:W-:Y:S01]  /*1260*/  IMAD R63, R10.reuse, R14, R63 ;  /* 0x0000000e0a3f7224 */ /* 0x040fe200078e023f */
[----:B------:R-:W-:Y:S01]  /*1270*/  IABS R75, R21 ;  /* 0x00000015004b7213 */ /* 0x000fe20000000000 */
[----:B------:R-:W-:Y:S01]  /*1280*/  IMAD R64, R10, R15, R64 ;  /* 0x0000000f0a407224 */ /* 0x000fe200078e0240 */
[--C-:B------:R-:W-:Y:S01]  /*1290*/  LOP3.LUT R20, R11, 0x2c, R0.reuse, 0xfe, !PT ;  /* 0x0000002c0b147812 */ /* 0x100fe200078efe00 */
[----:B------:R-:W-:Y:S01]  /*12a0*/  IMAD.HI.U32 R12, R7, R67, RZ ;  /* 0x00000043070c7227 */ /* 0x000fe200078e00ff */
[----:B------:R-:W-:Y:S01]  /*12b0*/  STL [R1+0x554], R22 ;  /* 0x0005541601007387 */ /* 0x000fe20000100800 */
[----:B-1----:R-:W-:-:S02]  /*12c0*/  LOP3.LUT R6, R11, 0x30, R0, 0xfe, !PT ;  /* 0x000000300b067812 */ /* 0x002fc400078efe00 */
[----:B------:R-:W-:Y:S01]  /*12d0*/  IMAD.MOV R13, RZ, RZ, -R13 ;  /* 0x000000ffff0d7224 */ /* 0x000fe200078e0a0d */
[----:B------:R-:W-:Y:S01]  /*12e0*/  IABS R76, R20 ;  /* 0x00000014004c7213 */ /* 0x000fe20000000000 */
[C---:B------:R-:W-:Y:S01]  /*12f0*/  IMAD.HI.U32 R16, R7.reuse, R66, RZ ;  /* 0x0000004207107227 */ /* 0x040fe200078e00ff */
[----:B------:R-:W-:Y:S01]  /*1300*/  IABS R79, R6 ;  /* 0x00000006004f7213 */ /* 0x000fe20000000000 */
[----:B------:R1:W-:Y:S01]  /*1310*/  STL [R1+0x550], R21 ;  /* 0x0005501501007387 */ /* 0x0003e20000100800 */
[----:B------:R-:W-:Y:S01]  /*1320*/  IABS R88, R251 ;  /* 0x000000fb00587213 */ /* 0x000fe20000000000 */
[C---:B------:R-:W-:Y:S01]  /*1330*/  IMAD.HI.U32 R15, R7.reuse, R71, RZ ;  /* 0x00000047070f7227 */ /* 0x040fe200078e00ff */
[----:B------:R-:W-:Y:S01]  /*1340*/  IABS R84, R188 ;  /* 0x000000bc00547213 */ /* 0x000fe20000000000 */
[----:B------:R2:W-:Y:S02]  /*1350*/  STL [R1+0x54c], R20 ;  /* 0x00054c1401007387 */ /* 0x0005e40000100800 */
[----:B------:R-:W-:Y:S01]  /*1360*/  @!P4 IMAD.IADD R48, R48, 0x1, -R10 ;  /* 0x000000013030c824 */ /* 0x000fe200078e0a0a */
[----:B------:R-:W-:Y:S01]  /*1370*/  ISETP.GT.U32.AND P4, PT, R10, R56, PT ;  /* 0x000000380a00720c */ /* 0x000fe20003f84070 */
[----:B------:R-:W-:Y:S01]  /*1380*/  IMAD.HI.U32 R14, R7, R70, RZ ;  /* 0x00000046070e7227 */ /* 0x000fe200078e00ff */
[----:B------:R3:W-:Y:S01]  /*1390*/  STL [R1+0x548], R18 ;  /* 0x0005481201007387 */ /* 0x0007e20000100800 */
[----:B-1----:R-:W-:-:S02]  /*13a0*/  LOP3.LUT R21, R11, 0x32, R0, 0xfe, !PT ;  /* 0x000000320b157812 */ /* 0x002fc400078efe00 */
[----:B------:R-:W-:Y:S01]  /*13b0*/  IMAD.MOV R12, RZ, RZ, -R12 ;  /* 0x000000ffff0c7224 */ /* 0x000fe200078e0a0c */
[----:B------:R-:W-:Y:S01]  /*13c0*/  LOP3.LUT R250, R2, 0x40, RZ, 0xfc, !PT ;  /* 0x0000004002fa7812 */ /* 0x000fe200078efcff */
[----:B------:R-:W-:Y:S01]  /*13d0*/  IMAD R68, R10, R13, R68 ;  /* 0x0000000d0a447224 */ /* 0x000fe200078e0244 */
[C---:B--2---:R-:W-:Y:S01]  /*13e0*/  LOP3.LUT R20, R11.reuse, 0x34, R0, 0xfe, !PT ;  /* 0x000000340b147812 */ /* 0x044fe200078efe00 */
[--C-:B------:R-:W-:Y:S01]  /*13f0*/  @!P6 IMAD.IADD R46, R46, 0x1, -R10.reuse ;  /* 0x000000012e2ee824 */ /* 0x100fe200078e0a0a */
[----:B------:R-:W-:Y:S01]  /*1400*/  ISETP.GT.U32.AND P6, PT, R10, R60, PT ;  /* 0x0000003c0a00720c */ /* 0x000fe20003fc4070 */
[--C-:B------:R-:W-:Y:S01]  /*1410*/  @!P3 IMAD.IADD R52, R52, 0x1, -R10.reuse ;  /* 0x000000013434b824 */ /* 0x100fe200078e0a0a */
[----:B------:R-:W-:Y:S01]  /*1420*/  ISETP.GT.U32.AND P3, PT, R10, R62, PT ;  /* 0x0000003e0a00720c */ /* 0x000fe20003f64070 */
[----:B------:R-:W-:Y:S01]  /*1430*/  @!P5 IMAD.IADD R54, R54, 0x1, -R10 ;  /* 0x000000013636d824 */ /* 0x000fe200078e0a0a */
[C---:B------:R-:W-:Y:S01]  /*1440*/  ISETP.GT.U32.AND P5, PT, R10.reuse, R63, PT ;  /* 0x0000003f0a00720c */ /* 0x040fe20003fa4070 */
[----:B------:R-:W-:Y:S01]  /*1450*/  IMAD.MOV R19, RZ, RZ, -R16 ;  /* 0x000000ffff137224 */ /* 0x000fe200078e0a10 */
[----:B---3--:R-:W-:Y:S01]  /*1460*/  LOP3.LUT R18, R11, 0x36, R0, 0xfe, !PT ;  /* 0x000000360b127812 */ /* 0x008fe200078efe00 */
[----:B------:R-:W-:Y:S01]  /*1470*/  IMAD.MOV R15, RZ, RZ, -R15 ;  /* 0x000000ffff0f7224 */ /* 0x000fe200078e0a0f */
[----:B------:R-:W-:Y:S01]  /*1480*/  IABS R80, R21 ;  /* 0x0000001500507213 */ /* 0x000fe20000000000 */
[----:B------:R-:W-:Y:S01]  /*1490*/  IMAD.HI.U32 R16, R7, R72, RZ ;  /* 0x0000004807107227 */ /* 0x000fe200078e00ff */
[----:B------:R-:W-:Y:S01]  /*14a0*/  IABS R82, R20 ;  /* 0x0000001400527213 */ /* 0x000fe20000000000 */
[----:B------:R1:W-:Y:S01]  /*14b0*/  STL [R1+0x544], R6 ;  /* 0x0005440601007387 */ /* 0x0003e20000100800 */
[----:B------:R-:W-:Y:S01]  /*14c0*/  IABS R83, R18 ;  /* 0x0000001200537213 */ /* 0x000fe20000000000 */
[----:B------:R-:W-:Y:S01]  /*14d0*/  @!P2 IMAD.IADD R55, R55, 0x1, -R10 ;  /* 0x000000013737a824 */ /* 0x000fe200078e0a0a */
[----:B------:R-:W-:Y:S01]  /*14e0*/  ISETP.GT.U32.AND P2, PT, R10, R64, PT ;  /* 0x000000400a00720c */ /* 0x000fe20003f44070 */
[----:B------:R-:W-:-:S02]  /*14f0*/  IMAD.MOV R17, RZ, RZ, -R14 ;  /* 0x000000ffff117224 */ /* 0x000fc400078e0a0e */
[C---:B------:R-:W-:Y:S02]  /*1500*/  IMAD R67, R10.reuse, R12, R67 ;  /* 0x0000000c0a437224 */ /* 0x040fe400078e0243 */
[----:B------:R-:W-:Y:S01]  /*1510*/  @!P0 IMAD.IADD R59, R59, 0x1, -R10 ;  /* 0x000000013b3b8824 */ /* 0x000fe200078e0a0a */
[C---:B------:R-:W-:Y:S01]  /*1520*/  ISETP.GT.U32.AND P0, PT, R10.reuse, R68, PT ;  /* 0x000000440a00720c */ /* 0x040fe20003f04070 */
[----:B------:R-:W-:Y:S02]  /*1530*/  IMAD R66, R10, R19, R66 ;  /* 0x000000130a427224 */ /* 0x000fe400078e0242 */
[--C-:B------:R-:W-:Y:S02]  /*1540*/  @!P1 IMAD.IADD R50, R50, 0x1, -R10.reuse ;  /* 0x0000000132329824 */ /* 0x100fe400078e0a0a */
[----:B------:R-:W-:Y:S01]  /*1550*/  @!P4 IMAD.IADD R56, R56, 0x1, -R10 ;  /* 0x000000013838c824 */ /* 0x000fe200078e0a0a */
[----:B------:R-:W-:Y:S01]  /*1560*/  LOP3.LUT R249, R2, 0x42, RZ, 0xfc, !PT ;  /* 0x0000004202f97812 */ /* 0x000fe200078efcff */
[----:B------:R-:W-:Y:S01]  /*1570*/  IMAD R71, R10, R15, R71 ;  /* 0x0000000f0a477224 */ /* 0x000fe200078e0247 */
[----:B------:R-:W-:Y:S01]  /*1580*/  LOP3.LUT R248, R2, 0x44, RZ, 0xfc, !PT ;  /* 0x0000004402f87812 */ /* 0x000fe200078efcff */
[----:B------:R-:W-:Y:S01]  /*1590*/  IMAD.HI.U32 R12, R7, R74, RZ ;  /* 0x0000004a070c7227 */ /* 0x000fe200078e00ff */
[C---:B------:R-:W-:Y:S01]  /*15a0*/  LOP3.LUT R252, R11.reuse, 0x3c, R0, 0xfe, !PT ;  /* 0x0000003c0bfc7812 */ /* 0x040fe200078efe00 */
[----:B------:R-:W-:Y:S01]  /*15b0*/  STL [R1+0x540], R21 ;  /* 0x0005401501007387 */ /* 0x000fe20000100800 */
[----:B------:R-:W-:Y:S01]  /*15c0*/  IABS R90, R250 ;  /* 0x000000fa005a7213 */ /* 0x000fe20000000000 */
[----:B------:R-:W-:Y:S01]  /*15d0*/  IMAD.MOV R19, RZ, RZ, -R16 ;  /* 0x000000ffff137224 */ /* 0x000fe200078e0a10 */
[----:B-1----:R-:W-:Y:S01]  /*15e0*/  LOP3.LUT R6, R11, 0x3a, R0, 0xfe, !PT ;  /* 0x0000003a0b067812 */ /* 0x002fe200078efe00 */
[----:B------:R-:W-:Y:S01]  /*15f0*/  IMAD.HI.U32 R15, R7, R78, RZ ;  /* 0x0000004e070f7227 */ /* 0x000fe200078e00ff */
[C---:B------:R-:W-:Y:S01]  /*1600*/  ISETP.GT.U32.AND P1, PT, R10.reuse, R58, PT ;  /* 0x0000003a0a00720c */ /* 0x040fe20003f24070 */
[----:B------:R-:W-:Y:S02]  /*1610*/  STL [R1+0x53c], R20 ;  /* 0x00053c1401007387 */ /* 0x000fe40000100800 */
[----:B------:R-:W-:-:S02]  /*1620*/  IMAD R70, R10, R17, R70 ;  /* 0x000000110a467224 */ /* 0x000fc400078e0246 */
[----:B------:R-:W-:Y:S02]  /*1630*/  IMAD.MOV R17, RZ, RZ, -R12 ;  /* 0x000000ffff117224 */ /* 0x000fe400078e0a0c */
[C---:B------:R-:W-:Y:S01]  /*1640*/  IMAD R72, R10.reuse, R19, R72 ;  /* 0x000000130a487224 */ /* 0x040fe200078e0248 */
[----:B------:R-:W-:Y:S01]  /*1650*/  ISETP.GT.U32.AND P4, PT, R10, R66, PT ;  /* 0x000000420a00720c */ /* 0x000fe20003f84070 */
[----:B------:R-:W-:Y:S02]  /*1660*/  IMAD.MOV R15, RZ, RZ, -R15 ;  /* 0x000000ffff0f7224 */ /* 0x000fe400078e0a0f */
[--C-:B------:R-:W-:Y:S02]  /*1670*/  @!P6 IMAD.IADD R60, R60, 0x1, -R10.reuse ;  /* 0x000000013c3ce824 */ /* 0x100fe400078e0a0a */
[--C-:B------:R-:W-:Y:S02]  /*1680*/  @!P3 IMAD.IADD R62, R62, 0x1, -R10.reuse ;  /* 0x000000013e3eb824 */ /* 0x100fe400078e0a0a */
[----:B------:R-:W-:-:S02]  /*1690*/  @!P5 IMAD.IADD R63, R63, 0x1, -R10 ;  /* 0x000000013f3fd824 */ /* 0x000fc400078e0a0a */
[----:B------:R-:W-:Y:S01]  /*16a0*/  IMAD.HI.U32 R13, R7, R75, RZ ;  /* 0x0000004b070d7227 */ /* 0x000fe200078e00ff */
[C---:B------:R-:W-:Y:S01]  /*16b0*/  ISETP.GT.U32.AND P6, PT, R10.reuse, R70, PT ;  /* 0x000000460a00720c */ /* 0x040fe20003fc4070 */
[----:B------:R-:W-:Y:S02]  /*16c0*/  STL [R1+0x538], R18 ;  /* 0x0005381201007387 */ /* 0x000fe40000100800 */
[C---:B------:R-:W-:Y:S01]  /*16d0*/  IMAD R74, R10.reuse, R17, R74 ;  /* 0x000000110a4a7224 */ /* 0x040fe200078e024a */
[C---:B------:R-:W-:Y:S01]  /*16e0*/  ISETP.GT.U32.AND P3, PT, R10.reuse, R71, PT ;  /* 0x000000470a00720c */ /* 0x040fe20003f64070 */
[C---:B------:R-:W-:Y:S01]  /*16f0*/  IMAD R78, R10.reuse, R15, R78 ;  /* 0x0000000f0a4e7224 */ /* 0x040fe200078e024e */
[----:B------:R-:W-:Y:S01]  /*1700*/  ISETP.GT.U32.AND P5, PT, R10, R72, PT ;  /* 0x000000480a00720c */ /* 0x000fe20003fa4070 */
[--C-:B------:R-:W-:Y:S01]  /*1710*/  @!P2 IMAD.IADD R64, R64, 0x1, -R10.reuse ;  /* 0x000000014040a824 */ /* 0x100fe200078e0a0a */
[----:B------:R-:W-:Y:S01]  /*1720*/  ISETP.GT.U32.AND P2, PT, R10, R74, PT ;  /* 0x0000004a0a00720c */ /* 0x000fe20003f44070 */
[----:B------:R-:W-:Y:S01]  /*1730*/  @!P0 IMAD.IADD R68, R68, 0x1, -R10 ;  /* 0x0000000144448824 */ /* 0x000fe200078e0a0a */
[----:B------:R-:W-:Y:S01]  /*1740*/  ISETP.GT.U32.AND P0, PT, R10, R78, PT ;  /* 0x0000004e0a00720c */ /* 0x000fe20003f04070 */
[----:B------:R-:W-:-:S02]  /*1750*/  IMAD.MOV R13, RZ, RZ, -R13 ;  /* 0x000000ffff0d7224 */ /* 0x000fc400078e0a0d */
[----:B------:R-:W-:-:S04]  /*1760*/  IMAD.HI.U32 R14, R7, R76, RZ ;  /* 0x0000004c070e7227 */ /* 0x000fc800078e00ff */
[----:B------:R-:W-:Y:S01]  /*1770*/  IMAD.HI.U32 R16, R7, R79, RZ ;  /* 0x0000004f07107227 */ /* 0x000fe200078e00ff */
[----:B------:R-:W-:Y:S01]  /*1780*/  IABS R91, R249 ;  /* 0x000000f9005b7213 */ /* 0x000fe20000000000 */
[----:B------:R-:W-:Y:S02]  /*1790*/  STL [R1+0x534], R188 ;  /* 0x000534bc01007387 */ /* 0x000fe40000100800 */
[----:B------:R-:W-:Y:S02]  /*17a0*/  IMAD R75, R10, R13, R75 ;  /* 0x0000000d0a4b7224 */ /* 0x000fe400078e024b */
[--C-:B------:R-:W-:Y:S01]  /*17b0*/  @!P1 IMAD.IADD R58, R58, 0x1, -R10.reuse ;  /* 0x000000013a3a9824 */ /* 0x100fe200078e0a0a */
[----:B------:R-:W-:Y:S01]  /*17c0*/  ISETP.GT.U32.AND P1, PT, R10, R67, PT ;  /* 0x000000430a00720c */ /* 0x000fe20003f24070 */
[--C-:B------:R-:W-:Y:S01]  /*17d0*/  @!P4 IMAD.IADD R66, R66, 0x1, -R10.reuse ;  /* 0x000000014242c824 */ /* 0x100fe200078e0a0a */
[----:B------:R-:W-:Y:S01]  /*17e0*/  ISETP.GT.U32.AND P4, PT, R10, R75, PT ;  /* 0x0000004b0a00720c */ /* 0x000fe20003f84070 */
[--C-:B------:R-:W-:Y:S01]  /*17f0*/  @!P6 IMAD.IADD R70, R70, 0x1, -R10.reuse ;  /* 0x000000014646e824 */ /* 0x100fe200078e0a0a */
[----:B------:R-:W-:Y:S01]  /*1800*/  IABS R92, R248 ;  /* 0x000000f8005c7213 */ /* 0x000fe20000000000 */
[--C-:B------:R-:W-:Y:S01]  /*1810*/  @!P3 IMAD.IADD R71, R71, 0x1, -R10.reuse ;  /* 0x000000014747b824 */ /* 0x100fe200078e0a0a */
[----:B------:R-:W-:Y:S01]  /*1820*/  ISETP.GT.U32.AND P3, PT, R10, R63, PT ;  /* 0x0000003f0a00720c */ /* 0x000fe20003f64070 */
[----:B------:R-:W-:Y:S01]  /*1830*/  @!P5 IMAD.IADD R72, R72, 0x1, -R10 ;  /* 0x000000014848d824 */ /* 0x000fe200078e0a0a */
        /* <DEDUP_REMOVED lines=9> */
[----:B------:R-:W-:Y:S01]  /*18d0*/  @!P1 IMAD.IADD R67, R67, 0x1, -R10 ;  /* 0x0000000143439824 */ /* 0x000fe200078e0a0a */
[----:B------:R-:W-:Y:S01]  /*18e0*/  LOP3.LUT R247, R2, 0x46, RZ, 0xfc, !PT ;  /* 0x0000004602f77812 */ /* 0x000fe200078efcff */
[----:B------:R-:W-:Y:S01]  /*18f0*/  IMAD.MOV R16, RZ, RZ, -R16 ;  /* 0x000000ffff107224 */ /* 0x000fe200078e0a10 */
[C---:B------:R-:W-:Y:S01]  /*1900*/  ISETP.GT.U32.AND P1, PT, R10.reuse, R76, PT ;  /* 0x0000004c0a00720c */ /* 0x040fe20003f24070 */
[--C-:B------:R-:W-:Y:S01]  /*1910*/  @!P4 IMAD.IADD R75, R75, 0x1, -R10.reuse ;  /* 0x000000014b4bc824 */ /* 0x100fe200078e0a0a */
[C---:B------:R-:W-:Y:S01]  /*1920*/  ISETP.GT.U32.AND P4, PT, R10.reuse, R67, PT ;  /* 0x000000430a00720c */ /* 0x040fe20003f84070 */
[----:B------:R-:W-:Y:S01]  /*1930*/  IMAD R79, R10, R16, R79 ;  /* 0x000000100a4f7224 */ /* 0x000fe200078e024f */
[----:B------:R-:W-:Y:S01]  /*1940*/  LOP3.LUT R246, R2, 0x48, RZ, 0xfc, !PT ;  /* 0x0000004802f67812 */ /* 0x000fe200078efcff */
[--C-:B------:R-:W-:Y:S01]  /*1950*/  @!P3 IMAD.IADD R63, R63, 0x1, -R10.reuse ;  /* 0x000000013f3fb824 */ /* 0x100fe200078e0a0a */
[----:B------:R-:W-:Y:S01]  /*1960*/  ISETP.GT.U32.AND P3, PT, R10, R71, PT ;  /* 0x000000470a00720c */ /* 0x000fe20003f64070 */
[----:B------:R-:W-:Y:S01]  /*1970*/  @!P5 IMAD.IADD R64, R64, 0x1, -R10 ;  /* 0x000000014040d824 */ /* 0x000fe200078e0a0a */
[----:B------:R-:W-:Y:S01]  /*1980*/  ISETP.GT.U32.AND P5, PT, R10, R72, PT ;  /* 0x000000480a00720c */ /* 0x000fe20003fa4070 */
[C---:B------:R-:W-:Y:S01]  /*1990*/  IMAD.HI.U32 R12, R7.reuse, R80, RZ ;  /* 0x00000050070c7227 */ /* 0x040fe200078e00ff */
[----:B------:R-:W-:Y:S01]  /*19a0*/  LOP3.LUT R244, R2, 0x4c, RZ, 0xfc, !PT ;  /* 0x0000004c02f47812 */ /* 0x000fe200078efcff */
[----:B------:R-:W-:Y:S02]  /*19b0*/  STL [R1+0x530], R6 ;  /* 0x0005300601007387 */ /* 0x000fe40000100800 */
[----:B------:R-:W-:-:S04]  /*19c0*/  IMAD.HI.U32 R13, R7, R82, RZ ;  /* 0x00000052070d7227 */ /* 0x000fc800078e00ff */
[--C-:B------:R-:W-:Y:S01]  /*19d0*/  @!P2 IMAD.IADD R66, R66, 0x1, -R10.reuse ;  /* 0x000000014242a824 */ /* 0x100fe200078e0a0a */
[----:B------:R-:W-:Y:S01]  /*19e0*/  ISETP.GT.U32.AND P2, PT, R10, R74, PT ;  /* 0x0000004a0a00720c */ /* 0x000fe20003f44070 */
[----:B------:R-:W-:Y:S01]  /*19f0*/  @!P0 IMAD.IADD R70, R70, 0x1, -R10 ;  /* 0x0000000146468824 */ /* 0x000fe200078e0a0a */
[----:B------:R-:W-:Y:S01]  /*1a00*/  ISETP.GT.U32.AND P0, PT, R10, R79, PT ;  /* 0x0000004f0a00720c */ /* 0x000fe20003f04070 */
[----:B------:R-:W-:-:S04]  /*1a10*/  IMAD.HI.U32 R14, R7, R83, RZ ;  /* 0x00000053070e7227 */ /* 0x000fc800078e00ff */
[----:B------:R-:W-:Y:S02]  /*1a20*/  IMAD.MOV R17, RZ, RZ, -R12 ;  /* 0x000000ffff117224 */ /* 0x000fe400078e0a0c */
[----:B------:R-:W-:Y:S02]  /*1a30*/  @!P1 IMAD.IADD R76, R76, 0x1, -R10 ;  /* 0x000000014c4c9824 */ /* 0x000fe400078e0a0a */
[----:B------:R-:W-:-:S04]  /*1a40*/  IMAD.HI.U32 R15, R7, R84, RZ ;  /* 0x00000054070f7227 */ /* 0x000fc800078e00ff */
[--C-:B------:R-:W-:Y:S02]  /*1a50*/  @!P4 IMAD.IADD R67, R67, 0x1, -R10.reuse ;  /* 0x000000014343c824 */ /* 0x100fe400078e0a0a */
[--C-:B------:R-:W-:Y:S02]  /*1a60*/  @!P3 IMAD.IADD R71, R71, 0x1, -R10.reuse ;  /* 0x000000014747b824 */ /* 0x100fe400078e0a0a */
[----:B------:R-:W-:Y:S01]  /*1a70*/  @!P5 IMAD.IADD R72, R72, 0x1, -R10 ;  /* 0x000000014848d824 */ /* 0x000fe200078e0a0a */
[C---:B------:R-:W-:Y:S01]  /*1a80*/  ISETP.GT.U32.AND P6, PT, R10.reuse, R62, PT ;  /* 0x0000003e0a00720c */ /* 0x040fe20003fc4070 */
[----:B------:R-:W-:Y:S02]  /*1a90*/  IMAD.MOV R13, RZ, RZ, -R13 ;  /* 0x000000ffff0d7224 */ /* 0x000fe400078e0a0d */
[C---:B------:R-:W-:Y:S01]  /*1aa0*/  IMAD.HI.U32 R11, R7.reuse, R87, RZ ;  /* 0x00000057070b7227 */ /* 0x040fe200078e00ff */
[----:B------:R-:W-:Y:S01]  /*1ab0*/  IABS R94, R247 ;  /* 0x000000f7005e7213 */ /* 0x000fe20000000000 */
[----:B------:R1:W-:Y:S02]  /*1ac0*/  STL [R1+0xa38], R188 ;  /* 0x000a38bc01007387 */ /* 0x0003e40000100800 */
[----:B------:R-:W-:Y:S01]  /*1ad0*/  IMAD.HI.U32 R12, R7, R88, RZ ;  /* 0x00000058070c7227 */ /* 0x000fe200078e00ff */
[----:B------:R-:W-:-:S03]  /*1ae0*/  ISETP.GT.U32.AND P1, PT, R10, R68, PT ;  /* 0x000000440a00720c */ /* 0x000fc60003f24070 */
[----:B------:R-:W-:Y:S02]  /*1af0*/  IMAD.MOV R14, RZ, RZ, -R14 ;  /* 0x000000ffff0e7224 */ /* 0x000fe400078e0a0e */
[C---:B------:R-:W-:Y:S02]  /*1b00*/  IMAD R80, R10.reuse, R17, R80 ;  /* 0x000000110a507224 */ /* 0x040fe400078e0250 */
[C---:B------:R-:W-:Y:S01]  /*1b10*/  IMAD R82, R10.reuse, R13, R82 ;  /* 0x0000000d0a527224 */ /* 0x040fe200078e0252 */
[C---:B------:R-:W-:Y:S01]  /*1b20*/  ISETP.GT.U32.AND P4, PT, R10.reuse, R75, PT ;  /* 0x0000004b0a00720c */ /* 0x040fe20003f84070 */
[----:B------:R-:W-:Y:S02]  /*1b30*/  IMAD.MOV R17, RZ, RZ, -R12 ;  /* 0x000000ffff117224 */ /* 0x000fe400078e0a0c */
[C---:B------:R-:W-:Y:S01]  /*1b40*/  IMAD.HI.U32 R16, R7.reuse, R86, RZ ;  /* 0x0000005607107227 */ /* 0x040fe200078e00ff */
[C---:B------:R-:W-:Y:S01]  /*1b50*/  ISETP.GT.U32.AND P3, PT, R10.reuse, R80, PT ;  /* 0x000000500a00720c */ /* 0x040fe20003f64070 */
[----:B-1----:R-:W2:Y:S02]  /*1b60*/  LDL R188, [R1+0x598] ;  /* 0x0005980001bc7983 */ /* 0x002ea40000100800 */
[C---:B------:R-:W-:Y:S01]  /*1b70*/  IMAD R83, R10.reuse, R14, R83 ;  /* 0x0000000e0a537224 */ /* 0x040fe200078e0253 */
[C---:B------:R-:W-:Y:S01]  /*1b80*/  ISETP.GT.U32.AND P5, PT, R10.reuse, R82, PT ;  /* 0x000000520a00720c */ /* 0x040fe20003fa4070 */
[----:B------:R-:W-:Y:S01]  /*1b90*/  IMAD.MOV R15, RZ, RZ, -R15 ;  /* 0x000000ffff0f7224 */ /* 0x000fe200078e0a0f */
[----:B------:R-:W-:Y:S01]  /*1ba0*/  IABS R95, R246 ;  /* 0x000000f6005f7213 */ /* 0x000fe20000000000 */
[----:B------:R-:W-:Y:S01]  /*1bb0*/  IMAD R88, R10, R17, R88 ;  /* 0x000000110a587224 */ /* 0x000fe200078e0258 */
[----:B------:R-:W-:Y:S01]  /*1bc0*/  IABS R98, R244 ;  /* 0x000000f400627213 */ /* 0x000fe20000000000 */
[C---:B------:R-:W-:Y:S01]  /*1bd0*/  IMAD.HI.U32 R13, R7.reuse, R90, RZ ;  /* 0x0000005a070d7227 */ /* 0x040fe200078e00ff */
[----:B------:R-:W-:Y:S01]  /*1be0*/  LOP3.LUT R242, R2, 0x50, RZ, 0xfc, !PT ;  /* 0x0000005002f27812 */ /* 0x000fe200078efcff */
[----:B------:R1:W-:Y:S02]  /*1bf0*/  STL [R1+0xa3c], R6 ;  /* 0x000a3c0601007387 */ /* 0x0003e40000100800 */
[----:B------:R-:W-:-:S04]  /*1c00*/  IMAD.HI.U32 R14, R7, R91, RZ ;  /* 0x0000005b070e7227 */ /* 0x000fc800078e00ff */
[----:B------:R-:W-:Y:S01]  /*1c10*/  @!P2 IMAD.IADD R74, R74, 0x1, -R10 ;  /* 0x000000014a4aa824 */ /* 0x000fe200078e0a0a */
[C---:B------:R-:W-:Y:S01]  /*1c20*/  ISETP.GT.U32.AND P2, PT, R10.reuse, R83, PT ;  /* 0x000000530a00720c */ /* 0x040fe20003f44070 */
[C---:B------:R-:W-:Y:S02]  /*1c30*/  IMAD R84, R10.reuse, R15, R84 ;  /* 0x0000000f0a547224 */ /* 0x040fe400078e0254 */
[----:B------:R-:W-:Y:S01]  /*1c40*/  @!P0 IMAD.IADD R79, R79, 0x1, -R10 ;  /* 0x000000014f4f8824 */ /* 0x000fe200078e0a0a */
[----:B------:R-:W-:Y:S01]  /*1c50*/  ISETP.GT.U32.AND P0, PT, R10, R88, PT ;  /* 0x000000580a00720c */ /* 0x000fe20003f04070 */
[----:B------:R-:W-:-:S04]  /*1c60*/  IMAD.HI.U32 R15, R7, R92, RZ ;  /* 0x0000005c070f7227 */ /* 0x000fc800078e00ff */
[----:B------:R-:W-:Y:S02]  /*1c70*/  IMAD.MOV R13, RZ, RZ, -R13 ;  /* 0x000000ffff0d7224 */ /* 0x000fe400078e0a0d */
[--C-:B------:R-:W-:Y:S02]  /*1c80*/  @!P1 IMAD.IADD R68, R68, 0x1, -R10.reuse ;  /* 0x0000000144449824 */ /* 0x100fe400078e0a0a */
[----:B------:R-:W-:Y:S02]  /*1c90*/  IMAD.MOV R11, RZ, RZ, -R11 ;  /* 0x000000ffff0b7224 */ /* 0x000fe400078e0a0b */
[--C-:B------:R-:W-:Y:S02]  /*1ca0*/  @!P4 IMAD.IADD R75, R75, 0x1, -R10.reuse ;  /* 0x000000014b4bc824 */ /* 0x100fe400078e0a0a */
[--C-:B------:R-:W-:Y:S02]  /*1cb0*/  @!P3 IMAD.IADD R80, R80, 0x1, -R10.reuse ;  /* 0x000000015050b824 */ /* 0x100fe400078e0a0a */
[----:B------:R-:W-:-:S02]  /*1cc0*/  @!P5 IMAD.IADD R82, R82, 0x1, -R10 ;  /* 0x000000015252d824 */ /* 0x000fc400078e0a0a */
[----:B------:R-:W-:Y:S02]  /*1cd0*/  IMAD.MOV R19, RZ, RZ, -R16 ;  /* 0x000000ffff137224 */ /* 0x000fe400078e0a10 */
[----:B------:R-:W-:Y:S02]  /*1ce0*/  @!P6 IMAD.IADD R62, R62, 0x1, -R10 ;  /* 0x000000013e3ee824 */ /* 0x000fe400078e0a0a */
[C---:B------:R-:W-:Y:S01]  /*1cf0*/  IMAD.HI.U32 R12, R7.reuse, R95, RZ ;  /* 0x0000005f070c7227 */ /* 0x040fe200078e00ff */
[----:B------:R-:W-:Y:S01]  /*1d00*/  LOP3.LUT R245, R2, 0x4a, RZ, 0xfc, !PT ;  /* 0x0000004a02f57812 */ /* 0x000fe200078efcff */
[----:B-1----:R-:W3:Y:S02]  /*1d10*/  LDL R6, [R1+0x59c] ;  /* 0x00059c0001067983 */ /* 0x002ee40000100800 */
[----:B------:R-:W-:Y:S01]  /*1d20*/  IMAD.MOV R14, RZ, RZ, -R14 ;  /* 0x000000ffff0e7224 */ /* 0x000fe200078e0a0e */
[C---:B------:R-:W-:Y:S01]  /*1d30*/  ISETP.GT.U32.AND P1, PT, R10.reuse, R76, PT ;  /* 0x0000004c0a00720c */ /* 0x040fe20003f24070 */
[----:B------:R-:W-:Y:S01]  /*1d40*/  IMAD.MOV R15, RZ, RZ, -R15 ;  /* 0x000000ffff0f7224 */ /* 0x000fe200078e0a0f */
[----:B------:R-:W-:Y:S01]  /*1d50*/  IABS R100, R242 ;  /* 0x000000f200647213 */ /* 0x000fe20000000000 */
[----:B------:R-:W-:Y:S01]  /*1d60*/  IMAD R90, R10, R13, R90 ;  /* 0x0000000d0a5a7224 */ /* 0x000fe200078e025a */
[----:B------:R-:W-:Y:S01]  /*1d70*/  LOP3.LUT R243, R2, 0x4e, RZ, 0xfc, !PT ;  /* 0x0000004e02f37812 */ /* 0x000fe200078efcff */
[C---:B------:R-:W-:Y:S01]  /*1d80*/  IMAD R91, R10.reuse, R14, R91 ;  /* 0x0000000e0a5b7224 */ /* 0x040fe200078e025b */
[C---:B------:R-:W-:Y:S01]  /*1d90*/  ISETP.GT.U32.AND P4, PT, R10.reuse, R84, PT ;  /* 0x000000540a00720c */ /* 0x040fe20003f84070 */
[C---:B------:R-:W-:Y:S01]  /*1da0*/  IMAD R92, R10.reuse, R15, R92 ;  /* 0x0000000f0a5c7224 */ /* 0x040fe200078e025c */
[C---:B------:R-:W-:Y:S01]  /*1db0*/  ISETP.GT.U32.AND P3, PT, R10.reuse, R90, PT ;  /* 0x0000005a0a00720c */ /* 0x040fe20003f64070 */
[C---:B------:R-:W-:Y:S01]  /*1dc0*/  IMAD R87, R10.reuse, R11, R87 ;  /* 0x0000000b0a577224 */ /* 0x040fe200078e0257 */
[C---:B------:R-:W-:Y:S01]  /*1dd0*/  ISETP.GT.U32.AND P5, PT, R10.reuse, R91, PT ;  /* 0x0000005b0a00720c */ /* 0x040fe20003fa4070 */
[----:B------:R-:W-:Y:S01]  /*1de0*/  IMAD.HI.U32 R11, R7, R94, RZ ;  /* 0x0000005e070b7227 */ /* 0x000fe200078e00ff */
[C---:B------:R-:W-:Y:S01]  /*1df0*/  ISETP.GT.U32.AND P6, PT, R10.reuse, R78, PT ;  /* 0x0000004e0a00720c */ /* 0x040fe20003fc4070 */
[----:B------:R-:W4:Y:S02]  /*1e00*/  LDL R0, [R1+0x594] ;  /* 0x0005940001007983 */ /* 0x000f240000100800 */
[--C-:B------:R-:W-:Y:S01]  /*1e10*/  @!P2 IMAD.IADD R83, R83, 0x1, -R10.reuse ;  /* 0x000000015353a824 */ /* 0x100fe200078e0a0a */
[----:B------:R-:W-:Y:S01]  /*1e20*/  ISETP.GT.U32.AND P2, PT, R10, R92, PT ;  /* 0x0000005c0a00720c */ /* 0x000fe20003f44070 */
[----:B------:R-:W-:Y:S01]  /*1e30*/  @!P0 IMAD.IADD R88, R88, 0x1, -R10 ;  /* 0x0000000158588824 */ /* 0x000fe200078e0a0a */
[C---:B------:R-:W-:Y:S01]  /*1e40*/  ISETP.GT.U32.AND P0, PT, R10.reuse, R80, PT ;  /* 0x000000500a00720c */ /* 0x040fe20003f04070 */
[----:B------:R-:W-:-:S02]  /*1e50*/  IMAD R86, R10, R19, R86 ;  /* 0x000000130a567224 */ /* 0x000fc400078e0256 */
[----:B------:R-:W-:Y:S02]  /*1e60*/  IMAD.MOV R11, RZ, RZ, -R11 ;  /* 0x000000ffff0b7224 */ /* 0x000fe400078e0a0b */
[----:B------:R-:W-:Y:S01]  /*1e70*/  @!P1 IMAD.IADD R76, R76, 0x1, -R10 ;  /* 0x000000014c4c9824 */ /* 0x000fe200078e0a0a */
[C---:B------:R-:W-:Y:S01]  /*1e80*/  ISETP.GT.U32.AND P1, PT, R10.reuse, R86, PT ;  /* 0x000000560a00720c */ /* 0x040fe20003f24070 */
[----:B------:R-:W-:Y:S02]  /*1e90*/  IMAD R94, R10, R11, R94 ;  /* 0x0000000b0a5e7224 */ /* 0x000fe400078e025e */
[--C-:B------:R-:W-:Y:S02]  /*1ea0*/  @!P4 IMAD.IADD R84, R84, 0x1, -R10.reuse ;  /* 0x000000015454c824 */ /* 0x100fe400078e0a0a */
[--C-:B------:R-:W-:Y:S01]  /*1eb0*/  @!P3 IMAD.IADD R90, R90, 0x1, -R10.reuse ;  /* 0x000000015a5ab824 */ /* 0x100fe200078e0a0a */
[C---:B------:R-:W-:Y:S01]  /*1ec0*/  ISETP.GT.U32.AND P4, PT, R10.reuse, R94, PT ;  /* 0x0000005e0a00720c */ /* 0x040fe20003f84070 */
[----:B------:R-:W-:Y:S01]  /*1ed0*/  @!P5 IMAD.IADD R91, R91, 0x1, -R10 ;  /* 0x000000015b5bd824 */ /* 0x000fe200078e0a0a */
[C---:B------:R-:W-:Y:S01]  /*1ee0*/  ISETP.GT.U32.AND P3, PT, R10.reuse, R82, PT ;  /* 0x000000520a00720c */ /* 0x040fe20003f64070 */
[----:B------:R-:W-:Y:S01]  /*1ef0*/  IMAD.MOV R12, RZ, RZ, -R12 ;  /* 0x000000ffff0c7224 */ /* 0x000fe200078e0a0c */
[----:B------:R-:W-:Y:S01]  /*1f00*/  ISETP.GT.U32.AND P5, PT, R10, R83, PT ;  /* 0x000000530a00720c */ /* 0x000fe20003fa4070 */
[--C-:B------:R-:W-:Y:S01]  /*1f10*/  @!P2 IMAD.IADD R92, R92, 0x1, -R10.reuse ;  /* 0x000000015c5ca824 */ /* 0x100fe200078e0a0a */
[----:B------:R-:W-:Y:S01]  /*1f20*/  ISETP.GT.U32.AND P2, PT, R10, R84, PT ;  /* 0x000000540a00720c */ /* 0x000fe20003f44070 */
[----:B------:R-:W-:Y:S01]  /*1f30*/  @!P0 IMAD.IADD R80, R80, 0x1, -R10 ;  /* 0x0000000150508824 */ /* 0x000fe200078e0a0a */
[C---:B------:R-:W-:Y:S01]  /*1f40*/  ISETP.GT.U32.AND P0, PT, R10.reuse, R88, PT ;  /* 0x000000580a00720c */ /* 0x040fe20003f04070 */
[----:B------:R-:W-:-:S02]  /*1f50*/  IMAD R95, R10, R12, R95 ;  /* 0x0000000c0a5f7224 */ /* 0x000fc400078e025f */
[--C-:B------:R-:W-:Y:S01]  /*1f60*/  @!P6 IMAD.IADD R78, R78, 0x1, -R10.reuse ;  /* 0x000000014e4ee824 */ /* 0x100fe200078e0a0a */
[----:B------:R-:W-:Y:S01]  /*1f70*/  ISETP.GT.U32.AND P6, PT, R10, R87, PT ;  /* 0x000000570a00720c */ /* 0x000fe20003fc4070 */
[C---:B------:R-:W-:Y:S01]  /*1f80*/  IMAD.HI.U32 R14, R7.reuse, R98, RZ ;  /* 0x00000062070e7227 */ /* 0x040fe200078e00ff */
[----:B------:R-:W-:Y:S02]  /*1f90*/  IABS R96, R245 ;  /* 0x000000f500607213 */ /* 0x000fe40000000000 */
[----:B------:R-:W-:Y:S01]  /*1fa0*/  LOP3.LUT R241, R2, 0x52, RZ, 0xfc, !PT ;  /* 0x0000005202f17812 */ /* 0x000fe200078efcff */
[----:B------:R-:W-:Y:S01]  /*1fb0*/  @!P1 IMAD.IADD R86, R86, 0x1, -R10 ;  /* 0x0000000156569824 */ /* 0x000fe200078e0a0a */
[----:B------:R-:W-:Y:S01]  /*1fc0*/  ISETP.GT.U32.AND P1, PT, R10, R95, PT ;  /* 0x0000005f0a00720c */ /* 0x000fe20003f24070 */
[----:B------:R-:W-:Y:S01]  /*1fd0*/  IMAD.MOV R17, RZ, RZ, -R14 ;  /* 0x000000ffff117224 */ /* 0x000fe200078e0a0e */
[----:B------:R-:W-:Y:S01]  /*1fe0*/  IABS R99, R243 ;  /* 0x000000f300637213 */ /* 0x000fe20000000000 */
[----:B------:R-:W-:Y:S01]  /*1ff0*/  IMAD.HI.U32 R11, R7, R100, RZ ;  /* 0x00000064070b7227 */ /* 0x000fe200078e00ff */
[----:B------:R-:W-:-:S02]  /*2000*/  LOP3.LUT R237, R2, 0x5a, RZ, 0xfc, !PT ;  /* 0x0000005a02ed7812 */ /* 0x000fc400078efcff */
[----:B------:R-:W-:Y:S01]  /*2010*/  LOP3.LUT R240, R2, 0x54, RZ, 0xfc, !PT ;  /* 0x0000005402f07812 */ /* 0x000fe200078efcff */
[----:B------:R-:W-:Y:S01]  /*2020*/  IMAD.HI.U32 R13, R7, R96, RZ ;  /* 0x00000060070d7227 */ /* 0x000fe200078e00ff */
[----:B------:R-:W-:-:S03]  /*2030*/  IABS R102, R241 ;  /* 0x000000f100667213 */ /* 0x000fc60000000000 */
[----:B------:R-:W-:Y:S01]  /*2040*/  @!P4 IMAD.IADD R94, R94, 0x1, -R10 ;  /* 0x000000015e5ec824 */ /* 0x000fe200078e0a0a */
[C---:B------:R-:W-:Y:S01]  /*2050*/  ISETP.GT.U32.AND P4, PT, R10.reuse, R86, PT ;  /* 0x000000560a00720c */ /* 0x040fe20003f84070 */
[----:B------:R-:W-:Y:S01]  /*2060*/  IMAD R98, R10, R17, R98 ;  /* 0x000000110a627224 */ /* 0x000fe200078e0262 */
[----:B------:R-:W-:Y:S01]  /*2070*/  IABS R107, R237 ;  /* 0x000000ed006b7213 */ /* 0x000fe20000000000 */
[--C-:B------:R-:W-:Y:S01]  /*2080*/  @!P3 IMAD.IADD R82, R82, 0x1, -R10.reuse ;  /* 0x000000015252b824 */ /* 0x100fe200078e0a0a */
[C---:B------:R-:W-:Y:S01]  /*2090*/  ISETP.GT.U32.AND P3, PT, R10.reuse, R90, PT ;  /* 0x0000005a0a00720c */ /* 0x040fe20003f64070 */
[----:B------:R-:W-:Y:S01]  /*20a0*/  @!P5 IMAD.IADD R83, R83, 0x1, -R10 ;  /* 0x000000015353d824 */ /* 0x000fe200078e0a0a */
[----:B------:R-:W-:Y:S01]  /*20b0*/  ISETP.GT.U32.AND P5, PT, R10, R91, PT ;  /* 0x0000005b0a00720c */ /* 0x000fe20003fa4070 */
[----:B------:R-:W-:Y:S01]  /*20c0*/  IMAD.MOV R11, RZ, RZ, -R11 ;  /* 0x000000ffff0b7224 */ /* 0x000fe200078e0a0b */
[----:B------:R-:W-:Y:S01]  /*20d0*/  IABS R103, R240 ;  /* 0x000000f000677213 */ /* 0x000fe20000000000 */
[----:B------:R-:W-:Y:S01]  /*20e0*/  IMAD.HI.U32 R15, R7, R99, RZ ;  /* 0x00000063070f7227 */ /* 0x000fe200078e00ff */
[----:B------:R-:W-:-:S03]  /*20f0*/  LOP3.LUT R239, R2, 0x56, RZ, 0xfc, !PT ;  /* 0x0000005602ef7812 */ /* 0x000fc600078efcff */
[----:B------:R-:W-:Y:S02]  /*2100*/  IMAD.MOV R13, RZ, RZ, -R13 ;  /* 0x000000ffff0d7224 */ /* 0x000fe400078e0a0d */
[--C-:B------:R-:W-:Y:S01]  /*2110*/  @!P2 IMAD.IADD R84, R84, 0x1, -R10.reuse ;  /* 0x000000015454a824 */ /* 0x100fe200078e0a0a */
[----:B------:R-:W-:Y:S01]  /*2120*/  ISETP.GT.U32.AND P2, PT, R10, R92, PT ;  /* 0x0000005c0a00720c */ /* 0x000fe20003f44070 */
[----:B------:R-:W-:Y:S01]  /*2130*/  @!P0 IMAD.IADD R88, R88, 0x1, -R10 ;  /* 0x0000000158588824 */ /* 0x000fe200078e0a0a */
[----:B------:R-:W-:Y:S01]  /*2140*/  ISETP.GT.U32.AND P0, PT, R10, R98, PT ;  /* 0x000000620a00720c */ /* 0x000fe20003f04070 */
[----:B------:R-:W-:Y:S01]  /*2150*/  IMAD.HI.U32 R12, R7, R102, RZ ;  /* 0x00000066070c7227 */ /* 0x000fe200078e00ff */
[----:B------:R-:W-:-:S03]  /*2160*/  LOP3.LUT R236, R2, 0x5c, RZ, 0xfc, !PT ;  /* 0x0000005c02ec7812 */ /* 0x000fc600078efcff */
[----:B------:R-:W-:Y:S02]  /*2170*/  IMAD R100, R10, R11, R100 ;  /* 0x0000000b0a647224 */ /* 0x000fe400078e0264 */
[----:B------:R-:W-:Y:S01]  /*2180*/  @!P6 IMAD.IADD R87, R87, 0x1, -R10 ;  /* 0x000000015757e824 */ /* 0x000fe200078e0a0a */
[----:B------:R-:W-:Y:S01]  /*2190*/  LOP3.LUT R235, R2, 0x5e, RZ, 0xfc, !PT ;  /* 0x0000005e02eb7812 */ /* 0x000fe200078efcff */
[----:B------:R-:W-:Y:S02]  /*21a0*/  IMAD.MOV R15, RZ, RZ, -R15 ;  /* 0x000000ffff0f7224 */ /* 0x000fe400078e0a0f */
[----:B------:R-:W-:Y:S02]  /*21b0*/  IMAD R96, R10, R13, R96 ;  /* 0x0000000d0a607224 */ /* 0x000fe400078e0260 */
[----:B------:R-:W-:Y:S01]  /*21c0*/  IMAD.HI.U32 R11, R7, R107, RZ ;  /* 0x0000006b070b7227 */ /* 0x000fe200078e00ff */
[----:B------:R-:W-:-:S03]  /*21d0*/  IABS R104, R239 ;  /* 0x000000ef00687213 */ /* 0x000fc60000000000 */
[----:B------:R-:W-:Y:S01]  /*21e0*/  IMAD.HI.U32 R13, R7, R103, RZ ;  /* 0x00000067070d7227 */ /* 0x000fe200078e00ff */
[----:B------:R-:W-:Y:S02]  /*21f0*/  LOP3.LUT R234, R2, 0x60, RZ, 0xfc, !PT ;  /* 0x0000006002ea7812 */ /* 0x000fe400078efcff */
[C---:B------:R-:W-:Y:S01]  /*2200*/  ISETP.GT.U32.AND P6, PT, R10.reuse, R79, PT ;  /* 0x0000004f0a00720c */ /* 0x040fe20003fc4070 */
[----:B------:R-:W-:Y:S02]  /*2210*/  IMAD.MOV R17, RZ, RZ, -R12 ;  /* 0x000000ffff117224 */ /* 0x000fe400078e0a0c */
[----:B------:R-:W-:Y:S01]  /*2220*/  @!P1 IMAD.IADD R95, R95, 0x1, -R10 ;  /* 0x000000015f5f9824 */ /* 0x000fe200078e0a0a */
[C---:B------:R-:W-:Y:S01]  /*2230*/  ISETP.GT.U32.AND P1, PT, R10.reuse, R87, PT ;  /* 0x000000570a00720c */ /* 0x040fe20003f24070 */
[----:B------:R-:W-:Y:S01]  /*2240*/  IMAD R99, R10, R15, R99 ;  /* 0x0000000f0a637224 */ /* 0x000fe200078e0263 */
[----:B------:R-:W-:Y:S01]  /*2250*/  LOP3.LUT R238, R2, 0x58, RZ, 0xfc, !PT ;  /* 0x0000005802ee7812 */ /* 0x000fe200078efcff */
[----:B------:R-:W-:Y:S01]  /*2260*/  IMAD.MOV R11, RZ, RZ, -R11 ;  /* 0x000000ffff0b7224 */ /* 0x000fe200078e0a0b */
[----:B------:R-:W-:Y:S01]  /*2270*/  IABS R108, R236 ;  /* 0x000000ec006c7213 */ /* 0x000fe20000000000 */
[----:B------:R-:W-:Y:S01]  /*2280*/  IMAD.MOV R13, RZ, RZ, -R13 ;  /* 0x000000ffff0d7224 */ /* 0x000fe200078e0a0d */
[----:B------:R-:W-:Y:S01]  /*2290*/  IABS R110, R235 ;  /* 0x000000eb006e7213 */ /* 0x000fe20000000000 */
[----:B------:R-:W-:Y:S01]  /*22a0*/  IMAD R102, R10, R17, R102 ;  /* 0x000000110a667224 */ /* 0x000fe200078e0266 */
[----:B------:R-:W-:Y:S01]  /*22b0*/  IABS R111, R234 ;  /* 0x000000ea006f7213 */ /* 0x000fe20000000000 */
[----:B------:R-:W-:Y:S01]  /*22c0*/  @!P4 IMAD.IADD R86, R86, 0x1, -R10 ;  /* 0x000000015656c824 */ /* 0x000fe200078e0a0a */
[----:B------:R-:W-:Y:S01]  /*22d0*/  ISETP.GT.U32.AND P4, PT, R10, R94, PT ;  /* 0x0000005e0a00720c */ /* 0x000fe20003f84070 */
[----:B------:R-:W-:Y:S01]  /*22e0*/  IMAD.HI.U32 R14, R7, R104, RZ ;  /* 0x00000068070e7227 */ /* 0x000fe200078e00ff */
[----:B------:R-:W-:-:S03]  /*22f0*/  IABS R106, R238 ;  /* 0x000000ee006a7213 */ /* 0x000fc60000000000 */
[----:B------:R-:W-:Y:S02]  /*2300*/  IMAD R107, R10, R11, R107 ;  /* 0x0000000b0a6b7224 */ /* 0x000fe400078e026b */
[--C-:B------:R-:W-:Y:S01]  /*2310*/  @!P3 IMAD.IADD R90, R90, 0x1, -R10.reuse ;  /* 0x000000015a5ab824 */ /* 0x100fe200078e0a0a */
[C---:B------:R-:W-:Y:S01]  /*2320*/  ISETP.GT.U32.AND P3, PT, R10.reuse, R99, PT ;  /* 0x000000630a00720c */ /* 0x040fe20003f64070 */
[----:B------:R-:W-:Y:S01]  /*2330*/  @!P5 IMAD.IADD R91, R91, 0x1, -R10 ;  /* 0x000000015b5bd824 */ /* 0x000fe200078e0a0a */
[C---:B------:R-:W-:Y:S01]  /*2340*/  ISETP.GT.U32.AND P5, PT, R10.reuse, R100, PT ;  /* 0x000000640a00720c */ /* 0x040fe20003fa4070 */
[----:B------:R-:W-:Y:S02]  /*2350*/  IMAD R103, R10, R13, R103 ;  /* 0x0000000d0a677224 */ /* 0x000fe400078e0267 */
[----:B------:R-:W-:-:S04]  /*2360*/  IMAD.HI.U32 R12, R7, R108, RZ ;  /* 0x0000006c070c7227 */ /* 0x000fc800078e00ff */
[----:B------:R-:W-:Y:S01]  /*2370*/  IMAD.HI.U32 R13, R7, R110, RZ ;  /* 0x0000006e070d7227 */ /* 0x000fe200078e00ff */
[----:B------:R-:W-:-:S03]  /*2380*/  LOP3.LUT R233, R2, 0x62, RZ, 0xfc, !PT ;  /* 0x0000006202e97812 */ /* 0x000fc600078efcff */
[----:B------:R-:W-:Y:S01]  /*2390*/  @!P2 IMAD.IADD R92, R92, 0x1, -R10 ;  /* 0x000000015c5ca824 */ /* 0x000fe200078e0a0a */
[----:B------:R-:W-:Y:S01]  /*23a0*/  ISETP.GT.U32.AND P2, PT, R10, R102, PT ;  /* 0x000000660a00720c */ /* 0x000fe20003f44070 */
[----:B------:R-:W-:Y:S02]  /*23b0*/  IMAD.MOV R19, RZ, RZ, -R14 ;  /* 0x000000ffff137224 */ /* 0x000fe400078e0a0e */
[----:B------:R-:W-:Y:S01]  /*23c0*/  @!P0 IMAD.IADD R98, R98, 0x1, -R10 ;  /* 0x0000000162628824 */ /* 0x000fe200078e0a0a */
[----:B------:R-:W-:Y:S01]  /*23d0*/  ISETP.GT.U32.AND P0, PT, R10, R107, PT ;  /* 0x0000006b0a00720c */ /* 0x000fe20003f04070 */
[----:B------:R-:W-:-:S04]  /*23e0*/  IMAD.HI.U32 R14, R7, R111, RZ ;  /* 0x0000006f070e7227 */ /* 0x000fc800078e00ff */
[----:B------:R-:W-:-:S04]  /*23f0*/  IMAD.HI.U32 R15, R7, R106, RZ ;  /* 0x0000006a070f7227 */ /* 0x000fc800078e00ff */
[----:B------:R-:W-:Y:S02]  /*2400*/  IMAD.MOV R17, RZ, RZ, -R12 ;  /* 0x000000ffff117224 */ /* 0x000fe400078e0a0c */
[----:B------:R-:W-:Y:S01]  /*2410*/  IMAD.MOV R13, RZ, RZ, -R13 ;  /* 0x000000ffff0d7224 */ /* 0x000fe200078e0a0d */
[----:B------:R-:W-:Y:S01]  /*2420*/  IABS R112, R233 ;  /* 0x000000e900707213 */ /* 0x000fe20000000000 */
[----:B------:R-:W-:Y:S02]  /*2430*/  IMAD.MOV R14, RZ, RZ, -R14 ;  /* 0x000000ffff0e7224 */ /* 0x000fe400078e0a0e */
[--C-:B------:R-:W-:Y:S01]  /*2440*/  @!P6 IMAD.IADD R79, R79, 0x1, -R10.reuse ;  /* 0x000000014f4fe824 */ /* 0x100fe200078e0a0a */
[C---:B------:R-:W-:Y:S01]  /*2450*/  ISETP.GT.U32.AND P6, PT, R10.reuse, R95, PT ;  /* 0x0000005f0a00720c */ /* 0x040fe20003fc4070 */
[----:B------:R-:W-:Y:S01]  /*2460*/  @!P1 IMAD.IADD R87, R87, 0x1, -R10 ;  /* 0x0000000157579824 */ /* 0x000fe200078e0a0a */
[----:B------:R-:W-:Y:S01]  /*2470*/  ISETP.GT.U32.AND P1, PT, R10, R96, PT ;  /* 0x000000600a00720c */ /* 0x000fe20003f24070 */
[----:B------:R-:W-:-:S02]  /*2480*/  IMAD.MOV R15, RZ, RZ, -R15 ;  /* 0x000000ffff0f7224 */ /* 0x000fc400078e0a0f */
[C---:B------:R-:W-:Y:S02]  /*2490*/  IMAD R108, R10.reuse, R17, R108 ;  /* 0x000000110a6c7224 */ /* 0x040fe400078e026c */
[C---:B------:R-:W-:Y:S02]  /*24a0*/  IMAD R110, R10.reuse, R13, R110 ;  /* 0x0000000d0a6e7224 */ /* 0x040fe400078e026e */
[----:B------:R-:W-:Y:S02]  /*24b0*/  IMAD R111, R10, R14, R111 ;  /* 0x0000000e0a6f7224 */ /* 0x000fe400078e026f */
[----:B------:R-:W-:Y:S01]  /*24c0*/  @!P4 IMAD.IADD R94, R94, 0x1, -R10 ;  /* 0x000000015e5ec824 */ /* 0x000fe200078e0a0a */
[C---:B------:R-:W-:Y:S01]  /*24d0*/  ISETP.GT.U32.AND P4, PT, R10.reuse, R103, PT ;  /* 0x000000670a00720c */ /* 0x040fe20003f84070 */
[C---:B------:R-:W-:Y:S02]  /*24e0*/  IMAD R106, R10.reuse, R15, R106 ;  /* 0x0000000f0a6a7224 */ /* 0x040fe400078e026a */
[--C-:B------:R-:W-:Y:S01]  /*24f0*/  @!P3 IMAD.IADD R99, R99, 0x1, -R10.reuse ;  /* 0x000000016363b824 */ /* 0x100fe200078e0a0a */
[----:B------:R-:W-:Y:S01]  /*2500*/  ISETP.GT.U32.AND P3, PT, R10, R108, PT ;  /* 0x0000006c0a00720c */ /* 0x000fe20003f64070 */
[----:B------:R-:W-:Y:S01]  /*2510*/  @!P5 IMAD.IADD R100, R100, 0x1, -R10 ;  /* 0x000000016464d824 */ /* 0x000fe200078e0a0a */
[----:B------:R-:W-:Y:S01]  /*2520*/  ISETP.GT.U32.AND P5, PT, R10, R110, PT ;  /* 0x0000006e0a00720c */ /* 0x000fe20003fa4070 */
[----:B------:R-:W-:-:S04]  /*2530*/  IMAD.HI.U32 R15, R7, R112, RZ ;  /* 0x00000070070f7227 */ /* 0x000fc800078e00ff */
[--C-:B------:R-:W-:Y:S01]  /*2540*/  @!P2 IMAD.IADD R102, R102, 0x1, -R10.reuse ;  /* 0x000000016666a824 */ /* 0x100fe200078e0a0a */
[C---:B------:R-:W-:Y:S01]  /*2550*/  ISETP.GT.U32.AND P2, PT, R10.reuse, R111, PT ;  /* 0x0000006f0a00720c */ /* 0x040fe20003f44070 */
[----:B------:R-:W-:Y:S01]  /*2560*/  @!P0 IMAD.IADD R107, R107, 0x1, -R10 ;  /* 0x000000016b6b8824 */ /* 0x000fe200078e0a0a */
[C---:B------:R-:W-:Y:S01]  /*2570*/  ISETP.GT.U32.AND P0, PT, R10.reuse, R99, PT ;  /* 0x000000630a00720c */ /* 0x040fe20003f04070 */
[C---:B------:R-:W-:Y:S02]  /*2580*/  IMAD R104, R10.reuse, R19, R104 ;  /* 0x000000130a687224 */ /* 0x040fe400078e0268 */
[----:B------:R-:W-:Y:S02]  /*2590*/  IMAD.MOV R15, RZ, RZ, -R15 ;  /* 0x000000ffff0f7224 */ /* 0x000fe400078e0a0f */
[----:B------:R-:W-:Y:S01]  /*25a0*/  @!P6 IMAD.IADD R95, R95, 0x1, -R10 ;  /* 0x000000015f5fe824 */ /* 0x000fe200078e0a0a */
[C---:B------:R-:W-:Y:S01]  /*25b0*/  ISETP.GT.U32.AND P6, PT, R10.reuse, R104, PT ;  /* 0x000000680a00720c */ /* 0x040fe20003fc4070 */
[----:B------:R-:W-:-:S02]  /*25c0*/  IMAD R112, R10, R15, R112 ;  /* 0x0000000f0a707224 */ /* 0x000fc400078e0270 */
[--C-:B------:R-:W-:Y:S01]  /*25d0*/  @!P1 IMAD.IADD R96, R96, 0x1, -R10.reuse ;  /* 0x0000000160609824 */ /* 0x100fe200078e0a0a */
[----:B------:R-:W-:Y:S02]  /*25e0*/  ISETP.GT.U32.AND P1, PT, R10, R106, PT ;  /* 0x0000006a0a00720c */ /* 0x000fe40003f24070 */
[----:B------:R-:W-:Y:S01]  /*25f0*/  LOP3.LUT R230, R2, 0x68, RZ, 0xfc, !PT ;  /* 0x0000006802e67812 */ /* 0x000fe200078efcff */
[--C-:B------:R-:W-:Y:S01]  /*2600*/  @!P4 IMAD.IADD R103, R103, 0x1, -R10.reuse ;  /* 0x000000016767c824 */ /* 0x100fe200078e0a0a */
[----:B------:R-:W-:Y:S01]  /*2610*/  ISETP.GT.U32.AND P4, PT, R10, R112, PT ;  /* 0x000000700a00720c */ /* 0x000fe20003f84070 */
[--C-:B------:R-:W-:Y:S01]  /*2620*/  @!P3 IMAD.IADD R108, R108, 0x1, -R10.reuse ;  /* 0x000000016c6cb824 */ /* 0x100fe200078e0a0a */
[----:B------:R-:W-:Y:S01]  /*2630*/  LOP3.LUT R232, R2, 0x64, RZ, 0xfc, !PT ;  /* 0x0000006402e87812 */ /* 0x000fe200078efcff */
[----:B------:R-:W-:Y:S01]  /*2640*/  @!P5 IMAD.IADD R110, R110, 0x1, -R10 ;  /* 0x000000016e6ed824 */ /* 0x000fe200078e0a0a */
[----:B------:R-:W-:Y:S02]  /*2650*/  IABS R116, R230 ;  /* 0x000000e600747213 */ /* 0x000fe40000000000 */
[----:B------:R-:W-:-:S02]  /*2660*/  ISETP.GT.U32.AND P3, PT, R10, R100, PT ;  /* 0x000000640a00720c */ /* 0x000fc40003f64070 */
[----:B------:R-:W-:Y:S01]  /*2670*/  ISETP.GT.U32.AND P5, PT, R10, R102, PT ;  /* 0x000000660a00720c */ /* 0x000fe20003fa4070 */
[--C-:B------:R-:W-:Y:S01]  /*2680*/  @!P2 IMAD.IADD R111, R111, 0x1, -R10.reuse ;  /* 0x000000016f6fa824 */ /* 0x100fe200078e0a0a */
[----:B------:R-:W-:Y:S01]  /*2690*/  LOP3.LUT R228, R2, 0x6c, RZ, 0xfc, !PT ;  /* 0x0000006c02e47812 */ /* 0x000fe200078efcff */
[----:B------:R-:W-:Y:S01]  /*26a0*/  @!P0 IMAD.IADD R99, R99, 0x1, -R10 ;  /* 0x0000000163638824 */ /* 0x000fe200078e0a0a */
[C---:B------:R-:W-:Y:S01]  /*26b0*/  ISETP.GT.U32.AND P2, PT, R10.reuse, R103, PT ;  /* 0x000000670a00720c */ /* 0x040fe20003f44070 */
[----:B------:R-:W-:Y:S01]  /*26c0*/  IMAD.HI.U32 R13, R7, R116, RZ ;  /* 0x00000074070d7227 */ /* 0x000fe200078e00ff */
[----:B------:R-:W-:Y:S02]  /*26d0*/  IABS R114, R232 ;  /* 0x000000e800727213 */ /* 0x000fe40000000000 */
[----:B------:R-:W-:Y:S02]  /*26e0*/  ISETP.GT.U32.AND P0, PT, R10, R107, PT ;  /* 0x0000006b0a00720c */ /* 0x000fe40003f04070 */
[----:B------:R-:W-:-:S02]  /*26f0*/  IABS R119, R228 ;  /* 0x000000e400777213 */ /* 0x000fc40000000000 */
[C---:B------:R-:W-:Y:S02]  /*2700*/  LOP3.LUT R231, R2.reuse, 0x66, RZ, 0xfc, !PT ;  /* 0x0000006602e77812 */ /* 0x040fe400078efcff */
[----:B------:R-:W-:Y:S01]  /*2710*/  LOP3.LUT R229, R2, 0x6a, RZ, 0xfc, !PT ;  /* 0x0000006a02e57812 */ /* 0x000fe200078efcff */
[--C-:B------:R-:W-:Y:S01]  /*2720*/  @!P6 IMAD.IADD R104, R104, 0x1, -R10.reuse ;  /* 0x000000016868e824 */ /* 0x100fe200078e0a0a */
[----:B------:R-:W-:Y:S01]  /*2730*/  LOP3.LUT R227, R2, 0x6e, RZ, 0xfc, !PT ;  /* 0x0000006e02e37812 */ /* 0x000fe200078efcff */
[----:B------:R-:W-:Y:S01]  /*2740*/  @!P1 IMAD.IADD R106, R106, 0x1, -R10 ;  /* 0x000000016a6a9824 */ /* 0x000fe200078e0a0a */
[----:B------:R-:W-:Y:S01]  /*2750*/  ISETP.GT.U32.AND P1, PT, R10, R98, PT ;  /* 0x000000620a00720c */ /* 0x000fe20003f24070 */
[C---:B------:R-:W-:Y:S01]  /*2760*/  IMAD.HI.U32 R11, R7.reuse, R114, RZ ;  /* 0x00000072070b7227 */ /* 0x040fe200078e00ff */
[----:B------:R-:W-:Y:S02]  /*2770*/  IABS R115, R231 ;  /* 0x000000e700737213 */ /* 0x000fe40000000000 */
[----:B------:R-:W-:Y:S01]  /*2780*/  IABS R118, R229 ;  /* 0x000000e500767213 */ /* 0x000fe20000000000 */
[----:B------:R-:W-:Y:S01]  /*2790*/  IMAD.MOV R13, RZ, RZ, -R13 ;  /* 0x000000ffff0d7224 */ /* 0x000fe200078e0a0d */
[----:B------:R-:W-:Y:S01]  /*27a0*/  LOP3.LUT R223, R2, 0x76, RZ, 0xfc, !PT ;  /* 0x0000007602df7812 */ /* 0x000fe200078efcff */
[----:B------:R-:W-:Y:S01]  /*27b0*/  IMAD.HI.U32 R15, R7, R119, RZ ;  /* 0x00000077070f7227 */ /* 0x000fe200078e00ff */
[----:B------:R-:W-:-:S02]  /*27c0*/  IABS R120, R227 ;  /* 0x000000e300787213 */ /* 0x000fc40000000000 */
[----:B------:R-:W-:Y:S01]  /*27d0*/  ISETP.GT.U32.AND P6, PT, R10, R96, PT ;  /* 0x000000600a00720c */ /* 0x000fe20003fc4070 */
[----:B------:R-:W-:Y:S01]  /*27e0*/  @!P4 IMAD.IADD R112, R112, 0x1, -R10 ;  /* 0x000000017070c824 */ /* 0x000fe200078e0a0a */
[----:B------:R-:W-:Y:S01]  /*27f0*/  ISETP.GT.U32.AND P4, PT, R10, R104, PT ;  /* 0x000000680a00720c */ /* 0x000fe20003f84070 */
[----:B------:R-:W-:Y:S01]  /*2800*/  IMAD.MOV R11, RZ, RZ, -R11 ;  /* 0x000000ffff0b7224 */ /* 0x000fe200078e0a0b */
[----:B------:R-:W-:Y:S01]  /*2810*/  LOP3.LUT R225, R2, 0x72, RZ, 0xfc, !PT ;  /* 0x0000007202e17812 */ /* 0x000fe200078efcff */
[----:B------:R-:W-:Y:S01]  /*2820*/  IMAD R116, R10, R13, R116 ;  /* 0x0000000d0a747224 */ /* 0x000fe200078e0274 */
[----:B------:R-:W-:Y:S01]  /*2830*/  IABS R126, R223 ;  /* 0x000000df007e7213 */ /* 0x000fe20000000000 */
[--C-:B------:R-:W-:Y:S01]  /*2840*/  @!P3 IMAD.IADD R100, R100, 0x1, -R10.reuse ;  /* 0x000000016464b824 */ /* 0x100fe200078e0a0a */
[----:B------:R-:W-:Y:S01]  /*2850*/  ISETP.GT.U32.AND P3, PT, R10, R108, PT ;  /* 0x0000006c0a00720c */ /* 0x000fe20003f64070 */
[----:B------:R-:W-:Y:S01]  /*2860*/  @!P5 IMAD.IADD R102, R102, 0x1, -R10 ;  /* 0x000000016666d824 */ /* 0x000fe200078e0a0a */
[----:B------:R-:W-:Y:S01]  /*2870*/  ISETP.GT.U32.AND P5, PT, R10, R110, PT ;  /* 0x0000006e0a00720c */ /* 0x000fe20003fa4070 */
[----:B------:R-:W-:Y:S01]  /*2880*/  IMAD.MOV R15, RZ, RZ, -R15 ;  /* 0x000000ffff0f7224 */ /* 0x000fe200078e0a0f */
[----:B------:R-:W-:Y:S01]  /*2890*/  LOP3.LUT R226, R2, 0x70, RZ, 0xfc, !PT ;  /* 0x0000007002e27812 */ /* 0x000fe200078efcff */
[----:B------:R-:W-:Y:S01]  /*28a0*/  IMAD.HI.U32 R12, R7, R115, RZ ;  /* 0x00000073070c7227 */ /* 0x000fe200078e00ff */
[----:B------:R-:W-:-:S03]  /*28b0*/  IABS R123, R225 ;  /* 0x000000e1007b7213 */ /* 0x000fc60000000000 */
[----:B------:R-:W-:Y:S01]  /*28c0*/  IMAD.HI.U32 R14, R7, R118, RZ ;  /* 0x00000076070e7227 */ /* 0x000fe200078e00ff */
[----:B------:R-:W-:-:S03]  /*28d0*/  IABS R122, R226 ;  /* 0x000000e2007a7213 */ /* 0x000fc60000000000 */
[----:B------:R-:W-:Y:S01]  /*28e0*/  @!P2 IMAD.IADD R103, R103, 0x1, -R10 ;  /* 0x000000016767a824 */ /* 0x000fe200078e0a0a */
[C---:B------:R-:W-:Y:S01]  /*28f0*/  ISETP.GT.U32.AND P2, PT, R10.reuse, R111, PT ;  /* 0x0000006f0a00720c */ /* 0x040fe20003f44070 */
[C---:B------:R-:W-:Y:S02]  /*2900*/  IMAD R114, R10.reuse, R11, R114 ;  /* 0x0000000b0a727224 */ /* 0x040fe400078e0272 */
[----:B------:R-:W-:Y:S01]  /*2910*/  @!P0 IMAD.IADD R107, R107, 0x1, -R10 ;  /* 0x000000016b6b8824 */ /* 0x000fe200078e0a0a */
[C---:B------:R-:W-:Y:S01]  /*2920*/  ISETP.GT.U32.AND P0, PT, R10.reuse, R116, PT ;  /* 0x000000740a00720c */ /* 0x040fe20003f04070 */
[----:B------:R-:W-:Y:S02]  /*2930*/  IMAD R119, R10, R15, R119 ;  /* 0x0000000f0a777224 */ /* 0x000fe400078e0277 */
[----:B------:R-:W-:Y:S01]  /*2940*/  IMAD.HI.U32 R11, R7, R120, RZ ;  /* 0x00000078070b7227 */ /* 0x000fe200078e00ff */
[C---:B------:R-:W-:Y:S02]  /*2950*/  LOP3.LUT R222, R2.reuse, 0x78, RZ, 0xfc, !PT ;  /* 0x0000007802de7812 */ /* 0x040fe400078efcff */
[----:B------:R-:W-:Y:S01]  /*2960*/  LOP3.LUT R221, R2, 0x7a, RZ, 0xfc, !PT ;  /* 0x0000007a02dd7812 */ /* 0x000fe200078efcff */
[----:B------:R-:W-:-:S02]  /*2970*/  IMAD.MOV R12, RZ, RZ, -R12 ;  /* 0x000000ffff0c7224 */ /* 0x000fc400078e0a0c */
[----:B------:R-:W-:Y:S02]  /*2980*/  IMAD.MOV R17, RZ, RZ, -R14 ;  /* 0x000000ffff117224 */ /* 0x000fe400078e0a0e */
[----:B------:R-:W-:Y:S01]  /*2990*/  IMAD.HI.U32 R15, R7, R126, RZ ;  /* 0x0000007e070f7227 */ /* 0x000fe200078e00ff */
[----:B------:R-:W-:-:S03]  /*29a0*/  LOP3.LUT R220, R2, 0x7c, RZ, 0xfc, !PT ;  /* 0x0000007c02dc7812 */ /* 0x000fc600078efcff */
[----:B------:R-:W-:Y:S02]  /*29b0*/  IMAD.MOV R11, RZ, RZ, -R11 ;  /* 0x000000ffff0b7224 */ /* 0x000fe400078e0a0b */
[----:B------:R-:W-:Y:S01]  /*29c0*/  @!P1 IMAD.IADD R98, R98, 0x1, -R10 ;  /* 0x0000000162629824 */ /* 0x000fe200078e0a0a */
[C---:B------:R-:W-:Y:S01]  /*29d0*/  ISETP.GT.U32.AND P1, PT, R10.reuse, R106, PT ;  /* 0x0000006a0a00720c */ /* 0x040fe20003f24070 */
[C---:B------:R-:W-:Y:S01]  /*29e0*/  IMAD R115, R10.reuse, R12, R115 ;  /* 0x0000000c0a737224 */ /* 0x040fe200078e0273 */
[----:B------:R-:W-:Y:S01]  /*29f0*/  IABS R127, R222 ;  /* 0x000000de007f7213 */ /* 0x000fe20000000000 */
[----:B------:R-:W-:Y:S01]  /*2a00*/  IMAD R118, R10, R17, R118 ;  /* 0x000000110a767224 */ /* 0x000fe200078e0276 */
[----:B------:R-:W-:Y:S01]  /*2a10*/  IABS R128, R221 ;  /* 0x000000dd00807213 */ /* 0x000fe20000000000 */
[----:B------:R-:W-:-:S04]  /*2a20*/  IMAD.HI.U32 R13, R7, R123, RZ ;  /* 0x0000007b070d7227 */ /* 0x000fc800078e00ff */
[----:B------:R-:W-:Y:S02]  /*2a30*/  IMAD.MOV R15, RZ, RZ, -R15 ;  /* 0x000000ffff0f7224 */ /* 0x000fe400078e0a0f */
[----:B------:R-:W-:Y:S01]  /*2a40*/  IMAD.HI.U32 R12, R7, R122, RZ ;  /* 0x0000007a070c7227 */ /* 0x000fe200078e00ff */
[----:B------:R-:W-:-:S03]  /*2a50*/  IABS R130, R220 ;  /* 0x000000dc00827213 */ /* 0x000fc60000000000 */
[----:B------:R-:W-:Y:S02]  /*2a60*/  IMAD R120, R10, R11, R120 ;  /* 0x0000000b0a787224 */ /* 0x000fe400078e0278 */
[--C-:B------:R-:W-:Y:S01]  /*2a70*/  @!P6 IMAD.IADD R96, R96, 0x1, -R10.reuse ;  /* 0x000000016060e824 */ /* 0x100fe200078e0a0a */
[----:B------:R-:W-:Y:S01]  /*2a80*/  ISETP.GT.U32.AND P6, PT, R10, R112, PT ;  /* 0x000000700a00720c */ /* 0x000fe20003fc4070 */
[----:B------:R-:W-:Y:S01]  /*2a90*/  @!P4 IMAD.IADD R104, R104, 0x1, -R10 ;  /* 0x000000016868c824 */ /* 0x000fe200078e0a0a */
[C---:B------:R-:W-:Y:S01]  /*2aa0*/  ISETP.GT.U32.AND P4, PT, R10.reuse, R114, PT ;  /* 0x000000720a00720c */ /* 0x040fe20003f84070 */
[----:B------:R-:W-:Y:S02]  /*2ab0*/  IMAD.MOV R13, RZ, RZ, -R13 ;  /* 0x000000ffff0d7224 */ /* 0x000fe400078e0a0d */
[----:B------:R-:W-:Y:S02]  /*2ac0*/  IMAD R126, R10, R15, R126 ;  /* 0x0000000f0a7e7224 */ /* 0x000fe400078e027e */
[--C-:B------:R-:W-:Y:S01]  /*2ad0*/  @!P3 IMAD.IADD R108, R108, 0x1, -R10.reuse ;  /* 0x000000016c6cb824 */ /* 0x100fe200078e0a0a */
[----:B------:R-:W-:Y:S01]  /*2ae0*/  ISETP.GT.U32.AND P3, PT, R10, R118, PT ;  /* 0x000000760a00720c */ /* 0x000fe20003f64070 */
[----:B------:R-:W-:Y:S01]  /*2af0*/  @!P5 IMAD.IADD R110, R110, 0x1, -R10 ;  /* 0x000000016e6ed824 */ /* 0x000fe200078e0a0a */
[----:B------:R-:W-:Y:S01]  /*2b00*/  ISETP.GT.U32.AND P5, PT, R10, R119, PT ;  /* 0x000000770a00720c */ /* 0x000fe20003fa4070 */
[----:B------:R-:W-:Y:S01]  /*2b10*/  IMAD.MOV R17, RZ, RZ, -R12 ;  /* 0x000000ffff117224 */ /* 0x000fe200078e0a0c */
[----:B------:R-:W-:Y:S01]  /*2b20*/  LOP3.LUT R224, R2, 0x74, RZ, 0xfc, !PT ;  /* 0x0000007402e07812 */ /* 0x000fe200078efcff */
[C---:B------:R-:W-:Y:S01]  /*2b30*/  IMAD.HI.U32 R11, R7.reuse, R127, RZ ;  /* 0x0000007f070b7227 */ /* 0x040fe200078e00ff */
[----:B------:R-:W-:Y:S03]  /*2b40*/  STL [R1+0x52c], R252 ;  /* 0x00052cfc01007387 */ /* 0x000fe60000100800 */
[----:B------:R-:W-:Y:S01]  /*2b50*/  IMAD.HI.U32 R12, R7, R128, RZ ;  /* 0x00000080070c7227 */ /* 0x000fe200078e00ff */
[----:B------:R-:W-:Y:S03]  /*2b60*/  STL [R1+0x528], R251 ;  /* 0x000528fb01007387 */ /* 0x000fe60000100800 */
[----:B------:R-:W-:Y:S01]  /*2b70*/  @!P2 IMAD.IADD R111, R111, 0x1, -R10 ;  /* 0x000000016f6fa824 */ /* 0x000fe200078e0a0a */
[C---:B------:R-:W-:Y:S01]  /*2b80*/  ISETP.GT.U32.AND P2, PT, R10.reuse, R120, PT ;  /* 0x000000780a00720c */ /* 0x040fe20003f44070 */
[----:B------:R-:W-:-:S02]  /*2b90*/  IMAD R123, R10, R13, R123 ;  /* 0x0000000d0a7b7224 */ /* 0x000fc400078e027b */
[----:B------:R-:W-:Y:S01]  /*2ba0*/  @!P0 IMAD.IADD R116, R116, 0x1, -R10 ;  /* 0x0000000174748824 */ /* 0x000fe200078e0a0a */
[C---:B------:R-:W-:Y:S01]  /*2bb0*/  ISETP.GT.U32.AND P0, PT, R10.reuse, R126, PT ;  /* 0x0000007e0a00720c */ /* 0x040fe20003f04070 */
[----:B------:R-:W-:Y:S01]  /*2bc0*/  IMAD R122, R10, R17, R122 ;  /* 0x000000110a7a7224 */ /* 0x000fe200078e027a */
[----:B------:R1:W-:Y:S01]  /*2bd0*/  STL [R1+0xa40], R252 ;  /* 0x000a40fc01007387 */ /* 0x0003e20000100800 */
[----:B------:R-:W-:Y:S01]  /*2be0*/  IMAD.HI.U32 R13, R7, R130, RZ ;  /* 0x00000082070d7227 */ /* 0x000fe200078e00ff */
[----:B------:R-:W-:-:S03]  /*2bf0*/  IABS R124, R224 ;  /* 0x000000e0007c7213 */ /* 0x000fc60000000000 */
[----:B------:R-:W-:Y:S02]  /*2c00*/  IMAD.MOV R11, RZ, RZ, -R11 ;  /* 0x000000ffff0b7224 */ /* 0x000fe400078e0a0b */
[----:B------:R-:W-:Y:S01]  /*2c10*/  IMAD.MOV R17, RZ, RZ, -R12 ;  /* 0x000000ffff117224 */ /* 0x000fe200078e0a0c */
[----:B-1----:R-:W2:Y:S01]  /*2c20*/  LDL R252, [R1+0x5a0] ;  /* 0x0005a00001fc7983 */ /* 0x002ea20000100800 */
[----:B------:R-:W-:Y:S02]  /*2c30*/  IMAD.MOV R13, RZ, RZ, -R13 ;  /* 0x000000ffff0d7224 */ /* 0x000fe400078e0a0d */
[----:B------:R-:W-:Y:S01]  /*2c40*/  @!P1 IMAD.IADD R106, R106, 0x1, -R10 ;  /* 0x000000016a6a9824 */ /* 0x000fe200078e0a0a */
[----:B------:R-:W-:Y:S01]  /*2c50*/  STL [R1+0x524], R250 ;  /* 0x000524fa01007387 */ /* 0x000fe20000100800 */
[C---:B------:R-:W-:Y:S01]  /*2c60*/  IMAD R127, R10.reuse, R11, R127 ;  /* 0x0000000b0a7f7224 */ /* 0x040fe200078e027f */
[C---:B------:R-:W-:Y:S01]  /*2c70*/  ISETP.GT.U32.AND P1, PT, R10.reuse, R115, PT ;  /* 0x000000730a00720c */ /* 0x040fe20003f24070 */
[----:B------:R-:W-:Y:S01]  /*2c80*/  IMAD R128, R10, R17, R128 ;  /* 0x000000110a807224 */ /* 0x000fe200078e0280 */
[----:B------:R1:W-:Y:S01]  /*2c90*/  STL [R1+0xa44], R251 ;  /* 0x000a44fb01007387 */ /* 0x0003e20000100800 */
[----:B------:R-:W-:-:S04]  /*2ca0*/  IMAD.HI.U32 R14, R7, R124, RZ ;  /* 0x0000007c070e7227 */ /* 0x000fc800078e00ff */
[----:B------:R-:W-:Y:S02]  /*2cb0*/  IMAD R130, R10, R13, R130 ;  /* 0x0000000d0a827224 */ /* 0x000fe400078e0282 */
[--C-:B------:R-:W-:Y:S01]  /*2cc0*/  @!P6 IMAD.IADD R112, R112, 0x1, -R10.reuse ;  /* 0x000000017070e824 */ /* 0x100fe200078e0a0a */
[----:B-1----:R-:W3:Y:S01]  /*2cd0*/  LDL R251, [R1+0x590] ;  /* 0x0005900001fb7983 */ /* 0x002ee20000100800 */
[----:B------:R-:W-:-:S03]  /*2ce0*/  @!P4 IMAD.IADD R114, R114, 0x1, -R10 ;  /* 0x000000017272c824 */ /* 0x000fc600078e0a0a */
[----:B------:R-:W-:Y:S01]  /*2cf0*/  STL [R1+0x6ec], R249 ;  /* 0x0006ecf901007387 */ /* 0x000fe20000100800 */
[----:B------:R-:W-:Y:S01]  /*2d00*/  ISETP.GT.U32.AND P6, PT, R10, R122, PT ;  /* 0x0000007a0a00720c */ /* 0x000fe20003fc4070 */
[--C-:B------:R-:W-:Y:S02]  /*2d10*/  @!P3 IMAD.IADD R118, R118, 0x1, -R10.reuse ;  /* 0x000000017676b824 */ /* 0x100fe400078e0a0a */
[----:B------:R1:W-:Y:S01]  /*2d20*/  STL [R1+0xa48], R250 ;  /* 0x000a48fa01007387 */ /* 0x0003e20000100800 */
[C---:B------:R-:W-:Y:S01]  /*2d30*/  ISETP.GT.U32.AND P4, PT, R10.reuse, R123, PT ;  /* 0x0000007b0a00720c */ /* 0x040fe20003f84070 */
[----:B------:R-:W-:Y:S01]  /*2d40*/  @!P5 IMAD.IADD R119, R119, 0x1, -R10 ;  /* 0x000000017777d824 */ /* 0x000fe200078e0a0a */
[C---:B------:R-:W-:Y:S01]  /*2d50*/  ISETP.GT.U32.AND P3, PT, R10.reuse, R127, PT ;  /* 0x0000007f0a00720c */ /* 0x040fe20003f64070 */
[----:B------:R-:W-:Y:S01]  /*2d60*/  IMAD.MOV R19, RZ, RZ, -R14 ;  /* 0x000000ffff137224 */ /* 0x000fe200078e0a0e */
[----:B------:R-:W-:Y:S01]  /*2d70*/  ISETP.GT.U32.AND P5, PT, R10, R128, PT ;  /* 0x000000800a00720c */ /* 0x000fe20003fa4070 */
[--C-:B------:R-:W-:Y:S01]  /*2d80*/  @!P2 IMAD.IADD R120, R120, 0x1, -R10.reuse ;  /* 0x000000017878a824 */ /* 0x100fe200078e0a0a */
[----:B-1----:R-:W4:Y:S01]  /*2d90*/  LDL R250, [R1+0x624] ;  /* 0x0006240001fa7983 */ /* 0x002f220000100800 */
[----:B------:R-:W-:Y:S01]  /*2da0*/  ISETP.GT.U32.AND P2, PT, R10, R130, PT ;  /* 0x000000820a00720c */ /* 0x000fe20003f44070 */
[----:B------:R-:W-:Y:S01]  /*2db0*/  @!P0 IMAD.IADD R126, R126, 0x1, -R10 ;  /* 0x000000017e7e8824 */ /* 0x000fe200078e0a0a */
[C---:B------:R-:W-:Y:S01]  /*2dc0*/  ISETP.GT.U32.AND P0, PT, R10.reuse, R118, PT ;  /* 0x000000760a00720c */ /* 0x040fe20003f04070 */
[----:B------:R-:W-:Y:S01]  /*2dd0*/  IMAD R124, R10, R19, R124 ;  /* 0x000000130a7c7224 */ /* 0x000fe200078e027c */
[C---:B------:R-:W-:Y:S01]  /*2de0*/  LOP3.LUT R219, R2.reuse, 0x7e, RZ, 0xfc, !PT ;  /* 0x0000007e02db7812 */ /* 0x040fe200078efcff */
[----:B------:R-:W-:Y:S01]  /*2df0*/  @!P1 IMAD.IADD R115, R115, 0x1, -R10 ;  /* 0x0000000173739824 */ /* 0x000fe200078e0a0a */
[----:B------:R-:W-:-:S02]  /*2e00*/  LOP3.LUT R216, R2, 0x84, RZ, 0xfc, !PT ;  /* 0x0000008402d87812 */ /* 0x000fc400078efcff */
[----:B------:R-:W-:Y:S02]  /*2e10*/  ISETP.GT.U32.AND P1, PT, R10, R124, PT ;  /* 0x0000007c0a00720c */ /* 0x000fe40003f24070 */
[----:B------:R-:W-:Y:S01]  /*2e20*/  IABS R131, R219 ;  /* 0x000000db00837213 */ /* 0x000fe20000000000 */
[--C-:B------:R-:W-:Y:S02]  /*2e30*/  @!P6 IMAD.IADD R122, R122, 0x1, -R10.reuse ;  /* 0x000000017a7ae824 */ /* 0x100fe400078e0a0a */
[--C-:B------:R-:W-:Y:S01]  /*2e40*/  @!P4 IMAD.IADD R123, R123, 0x1, -R10.reuse ;  /* 0x000000017b7bc824 */ /* 0x100fe200078e0a0a */
[----:B------:R-:W-:Y:S01]  /*2e50*/  ISETP.GT.U32.AND P4, PT, R10, R115, PT ;  /* 0x000000730a00720c */ /* 0x000fe20003f84070 */
[--C-:B------:R-:W-:Y:S01]  /*2e60*/  @!P3 IMAD.IADD R127, R127, 0x1, -R10.reuse ;  /* 0x000000017f7fb824 */ /* 0x100fe200078e0a0a */
[----:B------:R-:W-:Y:S01]  /*2e70*/  LOP3.LUT R217, R2, 0x82, RZ, 0xfc, !PT ;  /* 0x0000008202d97812 */ /* 0x000fe200078efcff */
[----:B------:R-:W-:Y:S01]  /*2e80*/  @!P5 IMAD.IADD R128, R128, 0x1, -R10 ;  /* 0x000000018080d824 */ /* 0x000fe200078e0a0a */
[----:B------:R-:W-:Y:S01]  /*2e90*/  IABS R135, R216 ;  /* 0x000000d800877213 */ /* 0x000fe20000000000 */
[----:B------:R-:W-:Y:S01]  /*2ea0*/  IMAD.HI.U32 R14, R7, R131, RZ ;  /* 0x00000083070e7227 */ /* 0x000fe200078e00ff */
[----:B------:R-:W-:-:S02]  /*2eb0*/  ISETP.GT.U32.AND P3, PT, R10, R119, PT ;  /* 0x000000770a00720c */ /* 0x000fc40003f64070 */
[----:B------:R-:W-:Y:S01]  /*2ec0*/  ISETP.GT.U32.AND P5, PT, R10, R120, PT ;  /* 0x000000780a00720c */ /* 0x000fe20003fa4070 */
[--C-:B------:R-:W-:Y:S01]  /*2ed0*/  @!P2 IMAD.IADD R130, R130, 0x1, -R10.reuse ;  /* 0x000000018282a824 */ /* 0x100fe200078e0a0a */
[----:B------:R-:W-:Y:S01]  /*2ee0*/  LOP3.LUT R214, R2, 0x88, RZ, 0xfc, !PT ;  /* 0x0000008802d67812 */ /* 0x000fe200078efcff */
[----:B------:R-:W-:Y:S01]  /*2ef0*/  @!P0 IMAD.IADD R118, R118, 0x1, -R10 ;  /* 0x0000000176768824 */ /* 0x000fe200078e0a0a */
[----:B------:R-:W-:Y:S02]  /*2f00*/  LOP3.LUT R218, R2, 0x80, RZ, 0xfc, !PT ;  /* 0x0000008002da7812 */ /* 0x000fe400078efcff */
[C---:B------:R-:W-:Y:S01]  /*2f10*/  ISETP.GT.U32.AND P2, PT, R10.reuse, R122, PT ;  /* 0x0000007a0a00720c */ /* 0x040fe20003f44070 */
[----:B------:R-:W-:Y:S01]  /*2f20*/  IMAD.MOV R14, RZ, RZ, -R14 ;  /* 0x000000ffff0e7224 */ /* 0x000fe200078e0a0e */
[----:B------:R-:W-:Y:S01]  /*2f30*/  IABS R134, R217 ;  /* 0x000000d900867213 */ /* 0x000fe20000000000 */
[----:B------:R-:W-:Y:S01]  /*2f40*/  IMAD.HI.U32 R12, R7, R135, RZ ;  /* 0x00000087070c7227 */ /* 0x000fe200078e00ff */
[----:B------:R-:W-:-:S02]  /*2f50*/  ISETP.GT.U32.AND P0, PT, R10, R126, PT ;  /* 0x0000007e0a00720c */ /* 0x000fc40003f04070 */
[----:B------:R-:W-:Y:S02]  /*2f60*/  IABS R43, R214 ;  /* 0x000000d6002b7213 */ /* 0x000fe40000000000 */
[----:B------:R-:W-:Y:S02]  /*2f70*/  IABS R132, R218 ;  /* 0x000000da00847213 */ /* 0x000fe40000000000 */
[----:B------:R-:W-:Y:S01]  /*2f80*/  LOP3.LUT R215, R2, 0x86, RZ, 0xfc, !PT ;  /* 0x0000008602d77812 */ /* 0x000fe200078efcff */
[----:B------:R-:W-:Y:S01]  /*2f90*/  @!P1 IMAD.IADD R124, R124, 0x1, -R10 ;  /* 0x000000017c7c9824 */ /* 0x000fe200078e0a0a */
[----:B------:R-:W-:Y:S01]  /*2fa0*/  LOP3.LUT R212, R2, 0x8c, RZ, 0xfc, !PT ;  /* 0x0000008c02d47812 */ /* 0x000fe200078efcff */
[C---:B------:R-:W-:Y:S01]  /*2fb0*/  IMAD R131, R10.reuse, R14, R131 ;  /* 0x0000000e0a837224 */ /* 0x040fe200078e0283 */
[----:B------:R-:W-:Y:S01]  /*2fc0*/  ISETP.GT.U32.AND P1, PT, R10, R116, PT ;  /* 0x000000740a00720c */ /* 0x000fe20003f24070 */
[----:B------:R-:W-:Y:S01]  /*2fd0*/  IMAD.HI.U32 R11, R7, R134, RZ ;  /* 0x00000086070b7227 */ /* 0x000fe200078e00ff */
[----:B------:R-:W-:-:S02]  /*2fe0*/  IABS R42, R215 ;  /* 0x000000d7002a7213 */ /* 0x000fc40000000000 */
[----:B------:R-:W-:Y:S01]  /*2ff0*/  LOP3.LUT R209, R2, 0x92, RZ, 0xfc, !PT ;  /* 0x0000009202d17812 */ /* 0x000fe200078efcff */
[----:B------:R-:W-:Y:S01]  /*3000*/  IMAD.MOV R12, RZ, RZ, -R12 ;  /* 0x000000ffff0c7224 */ /* 0x000fe200078e0a0c */
[----:B------:R-:W-:Y:S01]  /*3010*/  ISETP.GT.U32.AND P6, PT, R10, R114, PT ;  /* 0x000000720a00720c */ /* 0x000fe20003fc4070 */
[----:B------:R-:W-:Y:S01]  /*3020*/  IMAD.HI.U32 R14, R7, R43, RZ ;  /* 0x0000002b070e7227 */ /* 0x000fe200078e00ff */
[----:B------:R-:W-:-:S03]  /*3030*/  LOP3.LUT R213, R2, 0x8a, RZ, 0xfc, !PT ;  /* 0x0000008a02d57812 */ /* 0x000fc600078efcff */
[----:B------:R-:W-:Y:S01]  /*3040*/  IMAD.HI.U32 R15, R7, R132, RZ ;  /* 0x00000084070f7227 */ /* 0x000fe200078e00ff */
[----:B------:R-:W-:-:S03]  /*3050*/  IABS R39, R212 ;  /* 0x000000d400277213 */ /* 0x000fc60000000000 */
[--C-:B------:R-:W-:Y:S01]  /*3060*/  @!P4 IMAD.IADD R115, R115, 0x1, -R10.reuse ;  /* 0x000000017373c824 */ /* 0x100fe200078e0a0a */
[C---:B------:R-:W-:Y:S01]  /*3070*/  ISETP.GT.U32.AND P4, PT, R10.reuse, R123, PT ;  /* 0x0000007b0a00720c */ /* 0x040fe20003f84070 */
[----:B------:R-:W-:Y:S01]  /*3080*/  IMAD.MOV R11, RZ, RZ, -R11 ;  /* 0x000000ffff0b7224 */ /* 0x000fe200078e0a0b */
[----:B------:R-:W-:Y:S01]  /*3090*/  IABS R36, R209 ;  /* 0x000000d100247213 */ /* 0x000fe20000000000 */
[C---:B------:R-:W-:Y:S02]  /*30a0*/  IMAD R135, R10.reuse, R12, R135 ;  /* 0x0000000c0a877224 */ /* 0x040fe400078e0287 */
[--C-:B------:R-:W-:Y:S01]  /*30b0*/  @!P3 IMAD.IADD R119, R119, 0x1, -R10.reuse ;  /* 0x000000017777b824 */ /* 0x100fe200078e0a0a */
[----:B------:R-:W-:Y:S01]  /*30c0*/  ISETP.GT.U32.AND P3, PT, R10, R127, PT ;  /* 0x0000007f0a00720c */ /* 0x000fe20003f64070 */
[----:B------:R-:W-:Y:S01]  /*30d0*/  @!P5 IMAD.IADD R120, R120, 0x1, -R10 ;  /* 0x000000017878d824 */ /* 0x000fe200078e0a0a */
[----:B------:R-:W-:Y:S01]  /*30e0*/  ISETP.GT.U32.AND P5, PT, R10, R128, PT ;  /* 0x000000800a00720c */ /* 0x000fe20003fa4070 */
[----:B------:R-:W-:Y:S01]  /*30f0*/  IMAD.MOV R14, RZ, RZ, -R14 ;  /* 0x000000ffff0e7224 */ /* 0x000fe200078e0a0e */
[----:B------:R-:W-:Y:S01]  /*3100*/  IABS R44, R213 ;  /* 0x000000d5002c7213 */ /* 0x000fe20000000000 */
[----:B------:R-:W-:-:S02]  /*3110*/  IMAD.MOV R15, RZ, RZ, -R15 ;  /* 0x000000ffff0f7224 */ /* 0x000fc400078e0a0f */
[----:B------:R-:W-:Y:S01]  /*3120*/  IMAD.HI.U32 R13, R7, R42, RZ ;  /* 0x0000002a070d7227 */ /* 0x000fe200078e00ff */
[----:B------:R-:W-:-:S03]  /*3130*/  LOP3.LUT R211, R2, 0x8e, RZ, 0xfc, !PT ;  /* 0x0000008e02d37812 */ /* 0x000fc600078efcff */
[----:B------:R-:W-:Y:S01]  /*3140*/  @!P2 IMAD.IADD R122, R122, 0x1, -R10 ;  /* 0x000000017a7aa824 */ /* 0x000fe200078e0a0a */
[C---:B------:R-:W-:Y:S01]  /*3150*/  ISETP.GT.U32.AND P2, PT, R10.reuse, R131, PT ;  /* 0x000000830a00720c */ /* 0x040fe20003f44070 */
[----:B------:R-:W-:Y:S02]  /*3160*/  IMAD R134, R10, R11, R134 ;  /* 0x0000000b0a867224 */ /* 0x000fe400078e0286 */
[----:B------:R-:W-:Y:S01]  /*3170*/  @!P0 IMAD.IADD R126, R126, 0x1, -R10 ;  /* 0x000000017e7e8824 */ /* 0x000fe200078e0a0a */
[C---:B------:R-:W-:Y:S01]  /*3180*/  ISETP.GT.U32.AND P0, PT, R10.reuse, R135, PT ;  /* 0x000000870a00720c */ /* 0x040fe20003f04070 */
[----:B------:R-:W-:Y:S02]  /*3190*/  IMAD R43, R10, R14, R43 ;  /* 0x0000000e0a2b7224 */ /* 0x000fe400078e022b */
[----:B------:R-:W-:Y:S01]  /*31a0*/  IMAD.HI.U32 R11, R7, R39, RZ ;  /* 0x00000027070b7227 */ /* 0x000fe200078e00ff */
[C---:B------:R-:W-:Y:S02]  /*31b0*/  LOP3.LUT R207, R2.reuse, 0x94, RZ, 0xfc, !PT ;  /* 0x0000009402cf7812 */ /* 0x040fe400078efcff */
[----:B------:R-:W-:Y:S01]  /*31c0*/  LOP3.LUT R206, R2, 0x96, RZ, 0xfc, !PT ;  /* 0x0000009602ce7812 */ /* 0x000fe200078efcff */
[----:B------:R-:W-:-:S02]  /*31d0*/  IMAD R132, R10, R15, R132 ;  /* 0x0000000f0a847224 */ /* 0x000fc400078e0284 */
[----:B------:R-:W-:Y:S02]  /*31e0*/  IMAD.MOV R13, RZ, RZ, -R13 ;  /* 0x000000ffff0d7224 */ /* 0x000fe400078e0a0d */
[----:B------:R-:W-:Y:S01]  /*31f0*/  IMAD.HI.U32 R14, R7, R36, RZ ;  /* 0x00000024070e7227 */ /* 0x000fe200078e00ff */
[----:B------:R-:W-:-:S03]  /*3200*/  IABS R40, R211 ;  /* 0x000000d300287213 */ /* 0x000fc60000000000 */
[----:B------:R-:W-:Y:S01]  /*3210*/  IMAD.HI.U32 R15, R7, R44, RZ ;  /* 0x0000002c070f7227 */ /* 0x000fe200078e00ff */
[----:B------:R-:W-:-:S03]  /*3220*/  IABS R35, R207 ;  /* 0x000000cf00237213 */ /* 0x000fc60000000000 */
[----:B------:R-:W-:Y:S02]  /*3230*/  IMAD.MOV R11, RZ, RZ, -R11 ;  /* 0x000000ffff0b7224 */ /* 0x000fe400078e0a0b */
[----:B------:R-:W-:Y:S01]  /*3240*/  @!P1 IMAD.IADD R116, R116, 0x1, -R10 ;  /* 0x0000000174749824 */ /* 0x000fe200078e0a0a */
[C---:B------:R-:W-:Y:S01]  /*3250*/  ISETP.GT.U32.AND P1, PT, R10.reuse, R124, PT ;  /* 0x0000007c0a00720c */ /* 0x040fe20003f24070 */
[----:B------:R-:W-:Y:S01]  /*3260*/  IMAD R42, R10, R13, R42 ;  /* 0x0000000d0a2a7224 */ /* 0x000fe200078e022a */
[----:B------:R-:W-:Y:S01]  /*3270*/  IABS R34, R206 ;  /* 0x000000ce00227213 */ /* 0x000fe20000000000 */
[----:B------:R-:W-:Y:S02]  /*3280*/  IMAD.MOV R19, RZ, RZ, -R14 ;  /* 0x000000ffff137224 */ /* 0x000fe400078e0a0e */
[----:B------:R-:W-:Y:S01]  /*3290*/  @!P6 IMAD.IADD R114, R114, 0x1, -R10 ;  /* 0x000000017272e824 */ /* 0x000fe200078e0a0a */
[----:B------:R-:W-:Y:S01]  /*32a0*/  ISETP.GT.U32.AND P6, PT, R10, R130, PT ;  /* 0x000000820a00720c */ /* 0x000fe20003fc4070 */
[----:B------:R-:W-:-:S02]  /*32b0*/  IMAD.MOV R15, RZ, RZ, -R15 ;  /* 0x000000ffff0f7224 */ /* 0x000fc400078e0a0f */
[C---:B------:R-:W-:Y:S02]  /*32c0*/  IMAD R39, R10.reuse, R11, R39 ;  /* 0x0000000b0a277224 */ /* 0x040fe400078e0227 */
[----:B------:R-:W-:Y:S01]  /*32d0*/  @!P4 IMAD.IADD R123, R123, 0x1, -R10 ;  /* 0x000000017b7bc824 */ /* 0x000fe200078e0a0a */
[C---:B------:R-:W-:Y:S01]  /*32e0*/  ISETP.GT.U32.AND P4, PT, R10.reuse, R132, PT ;  /* 0x000000840a00720c */ /* 0x040fe20003f84070 */
[C---:B------:R-:W-:Y:S02]  /*32f0*/  IMAD R36, R10.reuse, R19, R36 ;  /* 0x000000130a247224 */ /* 0x040fe400078e0224 */
[--C-:B------:R-:W-:Y:S01]  /*3300*/  @!P3 IMAD.IADD R127, R127, 0x1, -R10.reuse ;  /* 0x000000017f7fb824 */ /* 0x100fe200078e0a0a */
[----:B------:R-:W-:Y:S01]  /*3310*/  ISETP.GT.U32.AND P3, PT, R10, R42, PT ;  /* 0x0000002a0a00720c */ /* 0x000fe20003f64070 */
[----:B------:R-:W-:Y:S01]  /*3320*/  @!P5 IMAD.IADD R128, R128, 0x1, -R10 ;  /* 0x000000018080d824 */ /* 0x000fe200078e0a0a */
[C---:B------:R-:W-:Y:S01]  /*3330*/  ISETP.GT.U32.AND P5, PT, R10.reuse, R43, PT ;  /* 0x0000002b0a00720c */ /* 0x040fe20003fa4070 */
[----:B------:R-:W-:Y:S01]  /*3340*/  IMAD R44, R10, R15, R44 ;  /* 0x0000000f0a2c7224 */ /* 0x000fe200078e022c */
[----:B------:R-:W-:Y:S01]  /*3350*/  LOP3.LUT R210, R2, 0x90, RZ, 0xfc, !PT ;  /* 0x0000009002d27812 */ /* 0x000fe200078efcff */
[----:B------:R-:W-:-:S04]  /*3360*/  IMAD.HI.U32 R12, R7, R40, RZ ;  /* 0x00000028070c7227 */ /* 0x000fc800078e00ff */
[----:B------:R-:W-:-:S04]  /*3370*/  IMAD.HI.U32 R15, R7, R35, RZ ;  /* 0x00000023070f7227 */ /* 0x000fc800078e00ff */
[----:B------:R-:W-:Y:S01]  /*3380*/  IMAD.HI.U32 R11, R7, R34, RZ ;  /* 0x00000022070b7227 */ /* 0x000fe200078e00ff */
[----:B------:R-:W-:-:S03]  /*3390*/  IABS R38, R210 ;  /* 0x000000d200267213 */ /* 0x000fc60000000000 */
[--C-:B------:R-:W-:Y:S01]  /*33a0*/  @!P2 IMAD.IADD R131, R131, 0x1, -R10.reuse ;  /* 0x000000018383a824 */ /* 0x100fe200078e0a0a */
[C---:B------:R-:W-:Y:S01]  /*33b0*/  ISETP.GT.U32.AND P2, PT, R10.reuse, R39, PT ;  /* 0x000000270a00720c */ /* 0x040fe20003f44070 */
[----:B------:R-:W-:Y:S01]  /*33c0*/  @!P0 IMAD.IADD R135, R135, 0x1, -R10 ;  /* 0x0000000187878824 */ /* 0x000fe200078e0a0a */
[C---:B------:R-:W-:Y:S01]  /*33d0*/  ISETP.GT.U32.AND P0, PT, R10.reuse, R36, PT ;  /* 0x000000240a00720c */ /* 0x040fe20003f04070 */
[----:B------:R-:W-:Y:S02]  /*33e0*/  IMAD.MOV R17, RZ, RZ, -R12 ;  /* 0x000000ffff117224 */ /* 0x000fe400078e0a0c */
[----:B------:R-:W-:Y:S02]  /*33f0*/  IMAD.MOV R15, RZ, RZ, -R15 ;  /* 0x000000ffff0f7224 */ /* 0x000fe400078e0a0f */
[----:B------:R-:W-:Y:S02]  /*3400*/  IMAD.MOV R11, RZ, RZ, -R11 ;  /* 0x000000ffff0b7224 */ /* 0x000fe400078e0a0b */
[----:B------:R-:W-:-:S02]  /*3410*/  IMAD R40, R10, R17, R40 ;  /* 0x000000110a287224 */ /* 0x000fc400078e0228 */
[----:B------:R-:W-:Y:S01]  /*3420*/  @!P1 IMAD.IADD R124, R124, 0x1, -R10 ;  /* 0x000000017c7c9824 */ /* 0x000fe200078e0a0a */
[C---:B------:R-:W-:Y:S01]  /*3430*/  ISETP.GT.U32.AND P1, PT, R10.reuse, R134, PT ;  /* 0x000000860a00720c */ /* 0x040fe20003f24070 */
[C---:B------:R-:W-:Y:S02]  /*3440*/  IMAD R35, R10.reuse, R15, R35 ;  /* 0x0000000f0a237224 */ /* 0x040fe400078e0223 */
[----:B------:R-:W-:Y:S02]  /*3450*/  IMAD R34, R10, R11, R34 ;  /* 0x0000000b0a227224 */ /* 0x000fe400078e0222 */
[----:B------:R-:W-:Y:S01]  /*3460*/  @!P6 IMAD.IADD R130, R130, 0x1, -R10 ;  /* 0x000000018282e824 */ /* 0x000fe200078e0a0a */
[----:B------:R-:W-:Y:S01]  /*3470*/  ISETP.GT.U32.AND P6, PT, R10, R44, PT ;  /* 0x0000002c0a00720c */ /* 0x000fe20003fc4070 */
[----:B------:R-:W-:-:S04]  /*3480*/  IMAD.HI.U32 R13, R7, R38, RZ ;  /* 0x00000026070d7227 */ /* 0x000fc800078e00ff */
[--C-:B------:R-:W-:Y:S01]  /*3490*/  @!P4 IMAD.IADD R132, R132, 0x1, -R10.reuse ;  /* 0x000000018484c824 */ /* 0x100fe200078e0a0a */
[----:B------:R-:W-:Y:S01]  /*34a0*/  ISETP.GT.U32.AND P4, PT, R10, R40, PT ;  /* 0x000000280a00720c */ /* 0x000fe20003f84070 */
[--C-:B------:R-:W-:Y:S01]  /*34b0*/  @!P3 IMAD.IADD R42, R42, 0x1, -R10.reuse ;  /* 0x000000012a2ab824 */ /* 0x100fe200078e0a0a */
[C---:B------:R-:W-:Y:S01]  /*34c0*/  ISETP.GT.U32.AND P3, PT, R10.reuse, R35, PT ;  /* 0x000000230a00720c */ /* 0x040fe20003f64070 */
[--C-:B------:R-:W-:Y:S01]  /*34d0*/  @!P5 IMAD.IADD R43, R43, 0x1, -R10.reuse ;  /* 0x000000012b2bd824 */ /* 0x100fe200078e0a0a */
[C---:B------:R-:W-:Y:S01]  /*34e0*/  ISETP.GT.U32.AND P5, PT, R10.reuse, R34, PT ;  /* 0x000000220a00720c */ /* 0x040fe20003fa4070 */
[----:B------:R-:W-:Y:S02]  /*34f0*/  IMAD.MOV R13, RZ, RZ, -R13 ;  /* 0x000000ffff0d7224 */ /* 0x000fe400078e0a0d */
[--C-:B------:R-:W-:Y:S01]  /*3500*/  @!P2 IMAD.IADD R39, R39, 0x1, -R10.reuse ;  /* 0x000000012727a824 */ /* 0x100fe200078e0a0a */
[----:B------:R-:W-:Y:S01]  /*3510*/  ISETP.GT.U32.AND P2, PT, R10, R132, PT ;  /* 0x000000840a00720c */ /* 0x000fe20003f44070 */
[----:B------:R-:W-:Y:S01]  /*3520*/  @!P0 IMAD.IADD R36, R36, 0x1, -R10 ;  /* 0x0000000124248824 */ /* 0x000fe200078e0a0a */
[C---:B------:R-:W-:Y:S01]  /*3530*/  ISETP.GT.U32.AND P0, PT, R10.reuse, R42, PT ;  /* 0x0000002a0a00720c */ /* 0x040fe20003f04070 */
[----:B------:R-:W-:Y:S01]  /*3540*/  IMAD R38, R10, R13, R38 ;  /* 0x0000000d0a267224 */ /* 0x000fe200078e0226 */
[----:B------:R-:W-:-:S02]  /*3550*/  LOP3.LUT R205, R2, 0x98, RZ, 0xfc, !PT ;  /* 0x0000009802cd7812 */ /* 0x000fc400078efcff */
[----:B------:R-:W-:Y:S01]  /*3560*/  LOP3.LUT R204, R2, 0x9a, RZ, 0xfc, !PT ;  /* 0x0000009a02cc7812 */ /* 0x000fe200078efcff */
[--C-:B------:R-:W-:Y:S01]  /*3570*/  @!P1 IMAD.IADD R134, R134, 0x1, -R10.reuse ;  /* 0x0000000186869824 */ /* 0x100fe200078e0a0a */
[----:B------:R-:W-:Y:S01]  /*3580*/  ISETP.GT.U32.AND P1, PT, R10, R38, PT ;  /* 0x000000260a00720c */ /* 0x000fe20003f24070 */
[--C-:B------:R-:W-:Y:S01]  /*3590*/  @!P6 IMAD.IADD R44, R44, 0x1, -R10.reuse ;  /* 0x000000012c2ce824 */ /* 0x100fe200078e0a0a */
[----:B------:R-:W-:Y:S02]  /*35a0*/  IABS R32, R205 ;  /* 0x000000cd00207213 */ /* 0x000fe40000000000 */
[----:B------:R-:W-:Y:S02]  /*35b0*/  IABS R31, R204 ;  /* 0x000000cc001f7213 */ /* 0x000fe40000000000 */
[----:B------:R-:W-:Y:S01]  /*35c0*/  LOP3.LUT R201, R2, 0xa0, RZ, 0xfc, !PT ;  /* 0x000000a002c97812 */ /* 0x000fe200078efcff */
        /* <DEDUP_REMOVED lines=9> */
[C---:B------:R-:W-:Y:S01]  /*3660*/  IMAD.HI.U32 R13, R7.reuse, R31, RZ ;  /* 0x0000001f070d7227 */ /* 0x040fe200078e00ff */
[C---:B------:R-:W-:Y:S02]  /*3670*/  LOP3.LUT R203, R2.reuse, 0x9c, RZ, 0xfc, !PT ;  /* 0x0000009c02cb7812 */ /* 0x040fe400078efcff */
[----:B------:R-:W-:Y:S01]  /*3680*/  LOP3.LUT R199, R2, 0xa4, RZ, 0xfc, !PT ;  /* 0x000000a402c77812 */ /* 0x000fe200078efcff */
[--C-:B------:R-:W-:Y:S01]  /*3690*/  @!P2 IMAD.IADD R132, R132, 0x1, -R10.reuse ;  /* 0x000000018484a824 */ /* 0x100fe200078e0a0a */
[----:B------:R-:W-:Y:S01]  /*36a0*/  ISETP.GT.U32.AND P2, PT, R10, R39, PT ;  /* 0x000000270a00720c */ /* 0x000fe20003f44070 */
[----:B------:R-:W-:Y:S01]  /*36b0*/  @!P0 IMAD.IADD R42, R42, 0x1, -R10 ;  /* 0x000000012a2a8824 */ /* 0x000fe200078e0a0a */
[----:B------:R-:W-:Y:S01]  /*36c0*/  IABS R28, R202 ;  /* 0x000000ca001c7213 */ /* 0x000fe20000000000 */
[----:B------:R-:W-:Y:S01]  /*36d0*/  IMAD.MOV R17, RZ, RZ, -R12 ;  /* 0x000000ffff117224 */ /* 0x000fe200078e0a0c */
[----:B------:R-:W-:Y:S01]  /*36e0*/  ISETP.GT.U32.AND P0, PT, R10, R36, PT ;  /* 0x000000240a00720c */ /* 0x000fe20003f04070 */
[----:B------:R-:W-:Y:S01]  /*36f0*/  IMAD.MOV R13, RZ, RZ, -R13 ;  /* 0x000000ffff0d7224 */ /* 0x000fe200078e0a0d */
[----:B------:R-:W-:Y:S01]  /*3700*/  IABS R30, R203 ;  /* 0x000000cb001e7213 */ /* 0x000fe20000000000 */
[----:B------:R-:W-:Y:S01]  /*3710*/  IMAD.HI.U32 R11, R7, R27, RZ ;  /* 0x0000001b070b7227 */ /* 0x000fe200078e00ff */
[----:B------:R-:W-:-:S02]  /*3720*/  IABS R24, R199 ;  /* 0x000000c700187213 */ /* 0x000fc40000000000 */
[C---:B------:R-:W-:Y:S02]  /*3730*/  LOP3.LUT R200, R2.reuse, 0xa2, RZ, 0xfc, !PT ;  /* 0x000000a202c87812 */ /* 0x040fe400078efcff */
[----:B------:R-:W-:Y:S01]  /*3740*/  LOP3.LUT R198, R2, 0xa6, RZ, 0xfc, !PT ;  /* 0x000000a602c67812 */ /* 0x000fe200078efcff */
[----:B------:R-:W-:Y:S01]  /*3750*/  @!P1 IMAD.IADD R38, R38, 0x1, -R10 ;  /* 0x0000000126269824 */ /* 0x000fe200078e0a0a */
[----:B------:R-:W-:Y:S01]  /*3760*/  LOP3.LUT R197, R2, 0xa8, RZ, 0xfc, !PT ;  /* 0x000000a802c57812 */ /* 0x000fe200078efcff */
[C---:B------:R-:W-:Y:S01]  /*3770*/  IMAD.HI.U32 R15, R7.reuse, R28, RZ ;  /* 0x0000001c070f7227 */ /* 0x040fe200078e00ff */
[C---:B------:R-:W-:Y:S02]  /*3780*/  ISETP.GT.U32.AND P1, PT, R10.reuse, R135, PT ;  /* 0x000000870a00720c */ /* 0x040fe40003f24070 */
[----:B------:R-:W-:Y:S01]  /*3790*/  IABS R26, R200 ;  /* 0x000000c8001a7213 */ /* 0x000fe20000000000 */
[C---:B------:R-:W-:Y:S01]  /*37a0*/  IMAD R32, R10.reuse, R17, R32 ;  /* 0x000000110a207224 */ /* 0x040fe200078e0220 */
[----:B------:R-:W-:Y:S01]  /*37b0*/  IABS R23, R198 ;  /* 0x000000c600177213 */ /* 0x000fe20000000000 */
[----:B------:R-:W-:Y:S01]  /*37c0*/  IMAD R31, R10, R13, R31 ;  /* 0x0000000d0a1f7224 */ /* 0x000fe200078e021f */
[----:B------:R-:W-:Y:S01]  /*37d0*/  LOP3.LUT R194, R2, 0xae, RZ, 0xfc, !PT ;  /* 0x000000ae02c27812 */ /* 0x000fe200078efcff */
[----:B------:R-:W-:Y:S01]  /*37e0*/  IMAD.MOV R11, RZ, RZ, -R11 ;  /* 0x000000ffff0b7224 */ /* 0x000fe200078e0a0b */
[----:B------:R-:W-:Y:S01]  /*37f0*/  ISETP.GT.U32.AND P6, PT, R10, R131, PT ;  /* 0x000000830a00720c */ /* 0x000fe20003fc4070 */
[----:B------:R-:W-:Y:S01]  /*3800*/  IMAD.HI.U32 R14, R7, R30, RZ ;  /* 0x0000001e070e7227 */ /* 0x000fe200078e00ff */
[----:B------:R-:W-:-:S03]  /*3810*/  IABS R22, R197 ;  /* 0x000000c500167213 */ /* 0x000fc60000000000 */
[----:B------:R-:W-:Y:S01]  /*3820*/  IMAD.HI.U32 R13, R7, R24, RZ ;  /* 0x00000018070d7227 */ /* 0x000fe200078e00ff */
[----:B------:R-:W-:-:S03]  /*3830*/  IABS R18, R194 ;  /* 0x000000c200127213 */ /* 0x000fc60000000000 */
[--C-:B------:R-:W-:Y:S01]  /*3840*/  @!P4 IMAD.IADD R134, R134, 0x1, -R10.reuse ;  /* 0x000000018686c824 */ /* 0x100fe200078e0a0a */
[C---:B------:R-:W-:Y:S01]  /*3850*/  ISETP.GT.U32.AND P4, PT, R10.reuse, R40, PT ;  /* 0x000000280a00720c */ /* 0x040fe20003f84070 */
[----:B------:R-:W-:Y:S02]  /*3860*/  IMAD.MOV R15, RZ, RZ, -R15 ;  /* 0x000000ffff0f7224 */ /* 0x000fe400078e0a0f */
[C---:B------:R-:W-:Y:S02]  /*3870*/  IMAD R27, R10.reuse, R11, R27 ;  /* 0x0000000b0a1b7224 */ /* 0x040fe400078e021b */
[--C-:B------:R-:W-:Y:S01]  /*3880*/  @!P3 IMAD.IADD R43, R43, 0x1, -R10.reuse ;  /* 0x000000012b2bb824 */ /* 0x100fe200078e0a0a */
[----:B------:R-:W-:Y:S01]  /*3890*/  ISETP.GT.U32.AND P3, PT, R10, R35, PT ;  /* 0x000000230a00720c */ /* 0x000fe20003f64070 */
[----:B------:R-:W-:Y:S01]  /*38a0*/  @!P5 IMAD.IADD R44, R44, 0x1, -R10 ;  /* 0x000000012c2cd824 */ /* 0x000fe200078e0a0a */
[----:B------:R-:W-:Y:S01]  /*38b0*/  ISETP.GT.U32.AND P5, PT, R10, R32, PT ;  /* 0x000000200a00720c */ /* 0x000fe20003fa4070 */
[----:B------:R-:W-:-:S02]  /*38c0*/  IMAD.MOV R19, RZ, RZ, -R14 ;  /* 0x000000ffff137224 */ /* 0x000fc400078e0a0e */
[----:B------:R-:W-:Y:S02]  /*38d0*/  IMAD.MOV R13, RZ, RZ, -R13 ;  /* 0x000000ffff0d7224 */ /* 0x000fe400078e0a0d */
[----:B------:R-:W-:-:S04]  /*38e0*/  IMAD.HI.U32 R12, R7, R26, RZ ;  /* 0x0000001a070c7227 */ /* 0x000fc800078e00ff */
[----:B------:R-:W-:Y:S01]  /*38f0*/  IMAD.HI.U32 R14, R7, R23, RZ ;  /* 0x00000017070e7227 */ /* 0x000fe200078e00ff */
[----:B------:R-:W-:-:S03]  /*3900*/  LOP3.LUT R196, R2, 0xaa, RZ, 0xfc, !PT ;  /* 0x000000aa02c47812 */ /* 0x000fc600078efcff */
[----:B------:R-:W-:Y:S01]  /*3910*/  @!P2 IMAD.IADD R39, R39, 0x1, -R10 ;  /* 0x000000012727a824 */ /* 0x000fe200078e0a0a */
[C---:B------:R-:W-:Y:S01]  /*3920*/  ISETP.GT.U32.AND P2, PT, R10.reuse, R31, PT ;  /* 0x0000001f0a00720c */ /* 0x040fe20003f44070 */
[----:B------:R-:W-:Y:S02]  /*3930*/  IMAD R28, R10, R15, R28 ;  /* 0x0000000f0a1c7224 */ /* 0x000fe400078e021c */
[----:B------:R-:W-:Y:S01]  /*3940*/  @!P0 IMAD.IADD R36, R36, 0x1, -R10 ;  /* 0x0000000124248824 */ /* 0x000fe200078e0a0a */
[----:B------:R-:W-:Y:S01]  /*3950*/  ISETP.GT.U32.AND P0, PT, R10, R27, PT ;  /* 0x0000001b0a00720c */ /* 0x000fe20003f04070 */
[----:B------:R-:W-:Y:S01]  /*3960*/  IMAD.HI.U32 R15, R7, R22, RZ ;  /* 0x00000016070f7227 */ /* 0x000fe200078e00ff */
[----:B------:R-:W-:-:S03]  /*3970*/  LOP3.LUT R193, R2, 0xb0, RZ, 0xfc, !PT ;  /* 0x000000b002c17812 */ /* 0x000fc600078efcff */
[----:B------:R-:W-:Y:S02]  /*3980*/  IMAD R24, R10, R13, R24 ;  /* 0x0000000d0a187224 */ /* 0x000fe400078e0218 */
[----:B------:R-:W-:Y:S02]  /*3990*/  IMAD.MOV R17, RZ, RZ, -R12 ;  /* 0x000000ffff117224 */ /* 0x000fe400078e0a0c */
[----:B------:R-:W-:Y:S02]  /*39a0*/  IMAD.MOV R14, RZ, RZ, -R14 ;  /* 0x000000ffff0e7224 */ /* 0x000fe400078e0a0e */
[----:B------:R-:W-:Y:S01]  /*39b0*/  IMAD.HI.U32 R13, R7, R18, RZ ;  /* 0x00000012070d7227 */ /* 0x000fe200078e00ff */
[----:B------:R-:W-:-:S03]  /*39c0*/  IABS R20, R196 ;  /* 0x000000c400147213 */ /* 0x000fc60000000000 */
[C---:B------:R-:W-:Y:S02]  /*39d0*/  IMAD R30, R10.reuse, R19, R30 ;  /* 0x000000130a1e7224 */ /* 0x040fe400078e021e */
[----:B------:R-:W-:Y:S02]  /*39e0*/  IMAD.MOV R15, RZ, RZ, -R15 ;  /* 0x000000ffff0f7224 */ /* 0x000fe400078e0a0f */
[----:B------:R-:W-:Y:S01]  /*39f0*/  @!P1 IMAD.IADD R135, R135, 0x1, -R10 ;  /* 0x0000000187879824 */ /* 0x000fe200078e0a0a */
[C---:B------:R-:W-:Y:S01]  /*3a00*/  ISETP.GT.U32.AND P1, PT, R10.reuse, R38, PT ;  /* 0x000000260a00720c */ /* 0x040fe20003f24070 */
[C---:B------:R-:W-:Y:S01]  /*3a10*/  IMAD R26, R10.reuse, R17, R26 ;  /* 0x000000110a1a7224 */ /* 0x040fe200078e021a */
[----:B------:R-:W-:Y:S01]  /*3a20*/  IABS R16, R193 ;  /* 0x000000c100107213 */ /* 0x000fe20000000000 */
[----:B------:R-:W-:Y:S02]  /*3a30*/  IMAD R23, R10, R14, R23 ;  /* 0x0000000e0a177224 */ /* 0x000fe400078e0217 */
[----:B------:R-:W-:-:S02]  /*3a40*/  IMAD.MOV R13, RZ, RZ, -R13 ;  /* 0x000000ffff0d7224 */ /* 0x000fc400078e0a0d */
[----:B------:R-:W-:Y:S01]  /*3a50*/  @!P6 IMAD.IADD R131, R131, 0x1, -R10 ;  /* 0x000000018383e824 */ /* 0x000fe200078e0a0a */
[C---:B------:R-:W-:Y:S01]  /*3a60*/  ISETP.GT.U32.AND P6, PT, R10.reuse, R34, PT ;  /* 0x000000220a00720c */ /* 0x040fe20003fc4070 */
[----:B------:R-:W-:Y:S01]  /*3a70*/  IMAD R22, R10, R15, R22 ;  /* 0x0000000f0a167224 */ /* 0x000fe200078e0216 */
[----:B------:R-:W-:Y:S01]  /*3a80*/  LOP3.LUT R192, R2, 0xb2, RZ, 0xfc, !PT ;  /* 0x000000b202c07812 */ /* 0x000fe200078efcff */
[----:B------:R-:W-:Y:S01]  /*3a90*/  @!P4 IMAD.IADD R40, R40, 0x1, -R10 ;  /* 0x000000012828c824 */ /* 0x000fe200078e0a0a */
[C---:B------:R-:W-:Y:S01]  /*3aa0*/  ISETP.GT.U32.AND P4, PT, R10.reuse, R30, PT ;  /* 0x0000001e0a00720c */ /* 0x040fe20003f84070 */
[C---:B------:R-:W-:Y:S02]  /*3ab0*/  IMAD R18, R10.reuse, R13, R18 ;  /* 0x0000000d0a127224 */ /* 0x040fe400078e0212 */
[--C-:B------:R-:W-:Y:S01]  /*3ac0*/  @!P3 IMAD.IADD R35, R35, 0x1, -R10.reuse ;  /* 0x000000012323b824 */ /* 0x100fe200078e0a0a */
[----:B------:R-:W-:Y:S01]  /*3ad0*/  ISETP.GT.U32.AND P3, PT, R10, R26, PT ;  /* 0x0000001a0a00720c */ /* 0x000fe20003f64070 */
[----:B------:R-:W-:Y:S01]  /*3ae0*/  @!P5 IMAD.IADD R32, R32, 0x1, -R10 ;  /* 0x000000012020d824 */ /* 0x000fe200078e0a0a */
[----:B------:R-:W-:Y:S01]  /*3af0*/  ISETP.GT.U32.AND P5, PT, R10, R23, PT ;  /* 0x000000170a00720c */ /* 0x000fe20003fa4070 */
[----:B------:R-:W-:Y:S01]  /*3b00*/  IMAD.HI.U32 R11, R7, R20, RZ ;  /* 0x00000014070b7227 */ /* 0x000fe200078e00ff */
[----:B------:R-:W-:-:S02]  /*3b10*/  LOP3.LUT R195, R2, 0xac, RZ, 0xfc, !PT ;  /* 0x000000ac02c37812 */ /* 0x000fc400078efcff */
[----:B------:R-:W-:Y:S01]  /*3b20*/  IABS R21, R192 ;  /* 0x000000c000157213 */ /* 0x000fe20000000000 */
[----:B------:R-:W-:Y:S01]  /*3b30*/  IMAD.HI.U32 R14, R7, R16, RZ ;  /* 0x00000010070e7227 */ /* 0x000fe200078e00ff */
[----:B------:R-:W-:-:S03]  /*3b40*/  IABS R19, R195 ;  /* 0x000000c300137213 */ /* 0x000fc60000000000 */
[--C-:B------:R-:W-:Y:S01]  /*3b50*/  @!P2 IMAD.IADD R31, R31, 0x1, -R10.reuse ;  /* 0x000000011f1fa824 */ /* 0x100fe200078e0a0a */
[C---:B------:R-:W-:Y:S01]  /*3b60*/  ISETP.GT.U32.AND P2, PT, R10.reuse, R22, PT ;  /* 0x000000160a00720c */ /* 0x040fe20003f44070 */
[----:B------:R-:W-:Y:S01]  /*3b70*/  @!P0 IMAD.IADD R27, R27, 0x1, -R10 ;  /* 0x000000011b1b8824 */ /* 0x000fe200078e0a0a */
[----:B------:R-:W-:Y:S01]  /*3b80*/  ISETP.GT.U32.AND P0, PT, R10, R18, PT ;  /* 0x000000120a00720c */ /* 0x000fe20003f04070 */
[----:B------:R-:W-:Y:S02]  /*3b90*/  IMAD.MOV R11, RZ, RZ, -R11 ;  /* 0x000000ffff0b7224 */ /* 0x000fe400078e0a0b */
[----:B------:R-:W-:Y:S02]  /*3ba0*/  IMAD.MOV R17, RZ, RZ, -R14 ;  /* 0x000000ffff117224 */ /* 0x000fe400078e0a0e */
[----:B------:R-:W-:Y:S01]  /*3bb0*/  IMAD.HI.U32 R15, R7, R21, RZ ;  /* 0x00000015070f7227 */ /* 0x000fe200078e00ff */
[----:B------:R-:W-:-:S03]  /*3bc0*/  LOP3.LUT R191, R2, 0xb4, RZ, 0xfc, !PT ;  /* 0x000000b402bf7812 */ /* 0x000fc600078efcff */
[----:B------:R-:W-:Y:S02]  /*3bd0*/  IMAD R20, R10, R11, R20 ;  /* 0x0000000b0a147224 */ /* 0x000fe400078e0214 */
[----:B------:R-:W-:Y:S01]  /*3be0*/  @!P1 IMAD.IADD R38, R38, 0x1, -R10 ;  /* 0x0000000126269824 */ /* 0x000fe200078e0a0a */
[C---:B------:R-:W-:Y:S01]  /*3bf0*/  ISETP.GT.U32.AND P1, PT, R10.reuse, R28, PT ;  /* 0x0000001c0a00720c */ /* 0x040fe20003f24070 */
[----:B------:R-:W-:Y:S02]  /*3c00*/  IMAD R16, R10, R17, R16 ;  /* 0x000000110a107224 */ /* 0x000fe400078e0210 */
[----:B------:R-:W-:Y:S01]  /*3c10*/  @!P6 IMAD.IADD R34, R34, 0x1, -R10 ;  /* 0x000000012222e824 */ /* 0x000fe200078e0a0a */
[----:B------:R-:W-:Y:S01]  /*3c20*/  ISETP.GT.U32.AND P6, PT, R10, R24, PT ;  /* 0x000000180a00720c */ /* 0x000fe20003fc4070 */
[----:B------:R-:W-:Y:S01]  /*3c30*/  IMAD.HI.U32 R12, R7, R19, RZ ;  /* 0x00000013070c7227 */ /* 0x000fe200078e00ff */
[----:B------:R-:W-:-:S03]  /*3c40*/  LOP3.LUT R185, R2, 0xbc, RZ, 0xfc, !PT ;  /* 0x000000bc02b97812 */ /* 0x000fc600078efcff */
[----:B------:R-:W-:Y:S02]  /*3c50*/  IMAD.MOV R15, RZ, RZ, -R15 ;  /* 0x000000ffff0f7224 */ /* 0x000fe400078e0a0f */
[--C-:B------:R-:W-:Y:S01]  /*3c60*/  @!P4 IMAD.IADD R30, R30, 0x1, -R10.reuse ;  /* 0x000000011e1ec824 */ /* 0x100fe200078e0a0a */
[----:B------:R-:W-:Y:S01]  /*3c70*/  ISETP.GT.U32.AND P4, PT, R10, R20, PT ;  /* 0x000000140a00720c */ /* 0x000fe20003f84070 */
[--C-:B------:R-:W-:Y:S01]  /*3c80*/  @!P3 IMAD.IADD R26, R26, 0x1, -R10.reuse ;  /* 0x000000011a1ab824 */ /* 0x100fe200078e0a0a */
[----:B------:R-:W-:Y:S01]  /*3c90*/  LOP3.LUT R186, R2, 0xba, RZ, 0xfc, !PT ;  /* 0x000000ba02ba7812 */ /* 0x000fe200078efcff */
[----:B------:R-:W-:Y:S01]  /*3ca0*/  @!P5 IMAD.IADD R23, R23, 0x1, -R10 ;  /* 0x000000011717d824 */ /* 0x000fe200078e0a0a */
[C---:B------:R-:W-:Y:S01]  /*3cb0*/  ISETP.GT.U32.AND P3, PT, R10.reuse, R16, PT ;  /* 0x000000100a00720c */ /* 0x040fe20003f64070 */
[----:B------:R-:W-:Y:S01]  /*3cc0*/  IMAD.MOV R12, RZ, RZ, -R12 ;  /* 0x000000ffff0c7224 */ /* 0x000fe200078e0a0c */
[C---:B------:R-:W-:Y:S01]  /*3cd0*/  ISETP.GT.U32.AND P5, PT, R10.reuse, R31, PT ;  /* 0x0000001f0a00720c */ /* 0x040fe20003fa4070 */
[----:B------:R-:W-:Y:S01]  /*3ce0*/  IMAD R15, R10, R15, R21 ;  /* 0x0000000f0a0f7224 */ /* 0x000fe200078e0215 */
[----:B------:R-:W-:Y:S01]  /*3cf0*/  IABS R21, R191 ;  /* 0x000000bf00157213 */ /* 0x000fe20000000000 */
[--C-:B------:R-:W-:Y:S01]  /*3d00*/  @!P2 IMAD.IADD R22, R22, 0x1, -R10.reuse ;  /* 0x000000011616a824 */ /* 0x100fe200078e0a0a */
[----:B------:R-:W-:Y:S01]  /*3d10*/  IABS R41, R185 ;  /* 0x000000b900297213 */ /* 0x000fe20000000000 */
[----:B------:R-:W-:Y:S01]  /*3d20*/  @!P0 IMAD.IADD R18, R18, 0x1, -R10 ;  /* 0x0000000112128824 */ /* 0x000fe200078e0a0a */
[C---:B------:R-:W-:Y:S01]  /*3d30*/  ISETP.GT.U32.AND P2, PT, R10.reuse, R30, PT ;  /* 0x0000001e0a00720c */ /* 0x040fe20003f44070 */
[----:B------:R-:W-:Y:S01]  /*3d40*/  IMAD R19, R10, R12, R19 ;  /* 0x0000000c0a137224 */ /* 0x000fe200078e0213 */
[----:B------:R-:W-:-:S02]  /*3d50*/  IABS R33, R186 ;  /* 0x000000ba00217213 */ /* 0x000fc40000000000 */
[----:B------:R-:W-:Y:S01]  /*3d60*/  ISETP.GT.U32.AND P0, PT, R10, R26, PT ;  /* 0x0000001a0a00720c */ /* 0x000fe20003f04070 */
[----:B------:R-:W-:Y:S01]  /*3d70*/  IMAD.HI.U32 R11, R7, R21, RZ ;  /* 0x00000015070b7227 */ /* 0x000fe200078e00ff */
[----:B------:R-:W-:-:S03]  /*3d80*/  LOP3.LUT R190, R2, 0xb6, RZ, 0xfc, !PT ;  /* 0x000000b602be7812 */ /* 0x000fc600078efcff */
[----:B------:R-:W-:Y:S01]  /*3d90*/  IMAD.HI.U32 R17, R7, R41, RZ ;  /* 0x0000002907117227 */ /* 0x000fe200078e00ff */
[----:B------:R-:W-:-:S03]  /*3da0*/  LOP3.LUT R187, R2, 0xb8, RZ, 0xfc, !PT ;  /* 0x000000b802bb7812 */ /* 0x000fc600078efcff */
[--C-:B------:R-:W-:Y:S01]  /*3db0*/  @!P1 IMAD.IADD R28, R28, 0x1, -R10.reuse ;  /* 0x000000011c1c9824 */ /* 0x100fe200078e0a0a */
[----:B------:R-:W-:Y:S01]  /*3dc0*/  ISETP.GT.U32.AND P1, PT, R10, R19, PT ;  /* 0x000000130a00720c */ /* 0x000fe20003f24070 */
[----:B------:R-:W-:Y:S01]  /*3dd0*/  IMAD.HI.U32 R14, R7, R33, RZ ;  /* 0x00000021070e7227 */ /* 0x000fe200078e00ff */
[----:B------:R-:W-:Y:S02]  /*3de0*/  IABS R25, R190 ;  /* 0x000000be00197213 */ /* 0x000fe40000000000 */
[----:B------:R-:W-:Y:S01]  /*3df0*/  LOP3.LUT R181, R2, 0xc4, RZ, 0xfc, !PT ;  /* 0x000000c402b57812 */ /* 0x000fe200078efcff */
[--C-:B------:R-:W-:Y:S02]  /*3e00*/  @!P6 IMAD.IADD R24, R24, 0x1, -R10.reuse ;  /* 0x000000011818e824 */ /* 0x100fe400078e0a0a */
[----:B------:R-:W-:Y:S01]  /*3e10*/  IMAD.MOV R11, RZ, RZ, -R11 ;  /* 0x000000ffff0b7224 */ /* 0x000fe200078e0a0b */
[----:B------:R-:W-:Y:S01]  /*3e20*/  LOP3.LUT R184, R2, 0xbe, RZ, 0xfc, !PT ;  /* 0x000000be02b87812 */ /* 0x000fe200078efcff */
[----:B------:R-:W-:Y:S01]  /*3e30*/  IMAD.MOV R45, RZ, RZ, -R17 ;  /* 0x000000ffff2d7224 */ /* 0x000fe200078e0a11 */
[----:B------:R-:W-:Y:S01]  /*3e40*/  IABS R29, R187 ;  /* 0x000000bb001d7213 */ /* 0x000fe20000000000 */
[----:B------:R-:W-:Y:S01]  /*3e50*/  @!P4 IMAD.IADD R20, R20, 0x1, -R10 ;  /* 0x000000011414c824 */ /* 0x000fe200078e0a0a */
[----:B------:R-:W-:Y:S01]  /*3e60*/  LOP3.LUT R180, R2, 0xc6, RZ, 0xfc, !PT ;  /* 0x000000c602b47812 */ /* 0x000fe200078efcff */
[----:B------:R-:W-:Y:S01]  /*3e70*/  IMAD.MOV R37, RZ, RZ, -R14 ;  /* 0x000000ffff257224 */ /* 0x000fe200078e0a0e */
[----:B------:R-:W-:Y:S01]  /*3e80*/  ISETP.GT.U32.AND P4, PT, R10, R28, PT ;  /* 0x0000001c0a00720c */ /* 0x000fe20003f84070 */
[--C-:B------:R-:W-:Y:S01]  /*3e90*/  @!P3 IMAD.IADD R16, R16, 0x1, -R10.reuse ;  /* 0x000000011010b824 */ /* 0x100fe200078e0a0a */
[----:B------:R-:W-:Y:S01]  /*3ea0*/  IABS R61, R181 ;  /* 0x000000b5003d7213 */ /* 0x000fe20000000000 */
[----:B------:R-:W-:Y:S01]  /*3eb0*/  @!P5 IMAD.IADD R31, R31, 0x1, -R10 ;  /* 0x000000011f1fd824 */ /* 0x000fe200078e0a0a */
[C---:B------:R-:W-:Y:S01]  /*3ec0*/  ISETP.GT.U32.AND P6, PT, R10.reuse, R32, PT ;  /* 0x000000200a00720c */ /* 0x040fe20003fc4070 */
[C---:B------:R-:W-:Y:S01]  /*3ed0*/  IMAD R14, R10.reuse, R11, R21 ;  /* 0x0000000b0a0e7224 */ /* 0x040fe200078e0215 */
[C---:B------:R-:W-:Y:S01]  /*3ee0*/  ISETP.GT.U32.AND P3, PT, R10.reuse, R24, PT ;  /* 0x000000180a00720c */ /* 0x040fe20003f64070 */
[----:B------:R-:W-:Y:S01]  /*3ef0*/  IMAD.HI.U32 R12, R7, R25, RZ ;  /* 0x00000019070c7227 */ /* 0x000fe200078e00ff */
[----:B------:R-:W-:-:S02]  /*3f00*/  ISETP.GT.U32.AND P5, PT, R10, R23, PT ;  /* 0x000000170a00720c */ /* 0x000fc40003fa4070 */
[----:B------:R-:W-:Y:S01]  /*3f10*/  LOP3.LUT R183, R2, 0xc0, RZ, 0xfc, !PT ;  /* 0x000000c002b77812 */ /* 0x000fe200078efcff */
[----:B------:R-:W-:Y:S01]  /*3f20*/  IMAD R21, R10, R45, R41 ;  /* 0x0000002d0a157224 */ /* 0x000fe200078e0229 */
[----:B------:R-:W-:Y:S01]  /*3f30*/  IABS R41, R184 ;  /* 0x000000b800297213 */ /* 0x000fe20000000000 */
[--C-:B------:R-:W-:Y:S01]  /*3f40*/  @!P2 IMAD.IADD R30, R30, 0x1, -R10.reuse ;  /* 0x000000011e1ea824 */ /* 0x100fe200078e0a0a */
[----:B------:R-:W-:Y:S01]  /*3f50*/  IABS R69, R180 ;  /* 0x000000b400457213 */ /* 0x000fe20000000000 */
[----:B------:R-:W-:Y:S01]  /*3f60*/  @!P0 IMAD.IADD R26, R26, 0x1, -R10 ;  /* 0x000000011a1a8824 */ /* 0x000fe200078e0a0a */
[----:B------:R-:W-:Y:S01]  /*3f70*/  ISETP.GT.U32.AND P2, PT, R10, R22, PT ;  /* 0x000000160a00720c */ /* 0x000fe20003f44070 */
[----:B------:R-:W-:Y:S01]  /*3f80*/  IMAD.HI.U32 R13, R7, R29, RZ ;  /* 0x0000001d070d7227 */ /* 0x000fe200078e00ff */
[----:B------:R-:W-:Y:S02]  /*3f90*/  LOP3.LUT R182, R2, 0xc2, RZ, 0xfc, !PT ;  /* 0x000000c202b67812 */ /* 0x000fe400078efcff */
[C---:B------:R-:W-:Y:S01]  /*3fa0*/  ISETP.GT.U32.AND P0, PT, R10.reuse, R18, PT ;  /* 0x000000120a00720c */ /* 0x040fe20003f04070 */
[----:B------:R-:W-:Y:S01]  /*3fb0*/  IMAD R17, R10, R37, R33 ;  /* 0x000000250a117224 */ /* 0x000fe200078e0221 */
[----:B------:R-:W-:Y:S01]  /*3fc0*/  IABS R45, R183 ;  /* 0x000000b7002d7213 */ /* 0x000fe20000000000 */
[----:B------:R-:W-:-:S02]  /*3fd0*/  IMAD.MOV R12, RZ, RZ, -R12 ;  /* 0x000000ffff0c7224 */ /* 0x000fc400078e0a0c */
[----:B------:R-:W-:Y:S01]  /*3fe0*/  IMAD.HI.U32 R33, R7, R61, RZ ;  /* 0x0000003d07217227 */ /* 0x000fe200078e00ff */
[----:B------:R-:W-:-:S03]  /*3ff0*/  IABS R53, R182 ;  /* 0x000000b600357213 */ /* 0x000fc60000000000 */
[----:B------:R-:W-:Y:S01]  /*4000*/  IMAD.HI.U32 R11, R7, R41, RZ ;  /* 0x00000029070b7227 */ /* 0x000fe200078e00ff */
[----:B------:R-:W-:-:S03]  /*4010*/  LOP3.LUT R178, R2, 0xca, RZ, 0xfc, !PT ;  /* 0x000000ca02b27812 */ /* 0x000fc600078efcff */
[----:B------:R-:W-:Y:S02]  /*4020*/  IMAD.MOV R13, RZ, RZ, -R13 ;  /* 0x000000ffff0d7224 */ /* 0x000fe400078e0a0d */
[----:B------:R-:W-:-:S04]  /*4030*/  IMAD.HI.U32 R37, R7, R69, RZ ;  /* 0x0000004507257227 */ /* 0x000fc800078e00ff */
[----:B------:R-:W-:Y:S01]  /*4040*/  @!P1 IMAD.IADD R19, R19, 0x1, -R10 ;  /* 0x0000000113139824 */ /* 0x000fe200078e0a0a */
[C---:B------:R-:W-:Y:S01]  /*4050*/  ISETP.GT.U32.AND P1, PT, R10.reuse, R27, PT ;  /* 0x0000001b0a00720c */ /* 0x040fe20003f24070 */
[----:B------:R-:W-:Y:S02]  /*4060*/  IMAD R12, R10, R12, R25 ;  /* 0x0000000c0a0c7224 */ /* 0x000fe400078e0219 */
[----:B------:R-:W-:Y:S02]  /*4070*/  IMAD.MOV R65, RZ, RZ, -R33 ;  /* 0x000000ffff417224 */ /* 0x000fe400078e0a21 */
[----:B------:R-:W-:Y:S01]  /*4080*/  IMAD.HI.U32 R25, R7, R45, RZ ;  /* 0x0000002d07197227 */ /* 0x000fe200078e00ff */
[----:B------:R-:W-:-:S03]  /*4090*/  LOP3.LUT R177, R2, 0xcc, RZ, 0xfc, !PT ;  /* 0x000000cc02b17812 */ /* 0x000fc600078efcff */
[----:B------:R-:W-:Y:S02]  /*40a0*/  IMAD.MOV R11, RZ, RZ, -R11 ;  /* 0x000000ffff0b7224 */ /* 0x000fe400078e0a0b */
[----:B------:R-:W-:Y:S02]  /*40b0*/  IMAD R13, R10, R13, R29 ;  /* 0x0000000d0a0d7224 */ /* 0x000fe400078e021d */
[----:B------:R-:W-:Y:S02]  /*40c0*/  IMAD.MOV R73, RZ, RZ, -R37 ;  /* 0x000000ffff497224 */ /* 0x000fe400078e0a25 */
[----:B------:R-:W-:Y:S01]  /*40d0*/  @!P4 IMAD.IADD R28, R28, 0x1, -R10 ;  /* 0x000000011c1cc824 */ /* 0x000fe200078e0a0a */
[----:B------:R-:W-:Y:S01]  /*40e0*/  ISETP.GT.U32.AND P4, PT, R10, R20, PT ;  /* 0x000000140a00720c */ /* 0x000fe20003f84070 */
[----:B------:R-:W-:-:S04]  /*40f0*/  IMAD.HI.U32 R29, R7, R53, RZ ;  /* 0x00000035071d7227 */ /* 0x000fc800078e00ff */
[----:B------:R-:W-:Y:S01]  /*4100*/  IMAD R37, R10, R65, R61 ;  /* 0x000000410a257224 */ /* 0x000fe200078e023d */
[----:B------:R-:W-:Y:S01]  /*4110*/  IABS R65, R178 ;  /* 0x000000b200417213 */ /* 0x000fe20000000000 */
[--C-:B------:R-:W-:Y:S01]  /*4120*/  @!P6 IMAD.IADD R32, R32, 0x1, -R10.reuse ;  /* 0x000000012020e824 */ /* 0x100fe200078e0a0a */
[----:B------:R-:W-:Y:S01]  /*4130*/  ISETP.GT.U32.AND P6, PT, R10, R16, PT ;  /* 0x000000100a00720c */ /* 0x000fe20003fc4070 */
[--C-:B------:R-:W-:Y:S01]  /*4140*/  @!P3 IMAD.IADD R24, R24, 0x1, -R10.reuse ;  /* 0x000000011818b824 */ /* 0x100fe200078e0a0a */
[C---:B------:R-:W-:Y:S01]  /*4150*/  ISETP.GT.U32.AND P3, PT, R10.reuse, R15, PT ;  /* 0x0000000f0a00720c */ /* 0x040fe20003f64070 */
[----:B------:R-:W-:Y:S01]  /*4160*/  @!P5 IMAD.IADD R23, R23, 0x1, -R10 ;  /* 0x000000011717d824 */ /* 0x000fe200078e0a0a */
[C---:B------:R-:W-:Y:S01]  /*4170*/  ISETP.GT.U32.AND P5, PT, R10.reuse, R14, PT ;  /* 0x0000000e0a00720c */ /* 0x040fe20003fa4070 */
[----:B------:R-:W-:Y:S02]  /*4180*/  IMAD.MOV R49, RZ, RZ, -R25 ;  /* 0x000000ffff317224 */ /* 0x000fe400078e0a19 */
[----:B------:R-:W-:-:S02]  /*4190*/  IMAD R25, R10, R11, R41 ;  /* 0x0000000b0a197224 */ /* 0x000fc400078e0229 */
[----:B------:R-:W-:Y:S01]  /*41a0*/  IMAD R41, R10, R73, R69 ;  /* 0x000000490a297224 */ /* 0x000fe200078e0245 */
[----:B------:R-:W-:Y:S01]  /*41b0*/  IABS R73, R177 ;  /* 0x000000b100497213 */ /* 0x000fe20000000000 */
[--C-:B------:R-:W-:Y:S01]  /*41c0*/  @!P2 IMAD.IADD R22, R22, 0x1, -R10.reuse ;  /* 0x000000011616a824 */ /* 0x100fe200078e0a0a */
[----:B------:R-:W-:Y:S01]  /*41d0*/  ISETP.GT.U32.AND P2, PT, R10, R12, PT ;  /* 0x0000000c0a00720c */ /* 0x000fe20003f44070 */
[----:B------:R-:W-:Y:S02]  /*41e0*/  IMAD.MOV R57, RZ, RZ, -R29 ;  /* 0x000000ffff397224 */ /* 0x000fe400078e0a1d */
[----:B------:R-:W-:Y:S01]  /*41f0*/  @!P0 IMAD.IADD R18, R18, 0x1, -R10 ;  /* 0x0000000112128824 */ /* 0x000fe200078e0a0a */
[C---:B------:R-:W-:Y:S01]  /*4200*/  ISETP.GT.U32.AND P0, PT, R10.reuse, R21, PT ;  /* 0x000000150a00720c */ /* 0x040fe20003f04070 */
[----:B------:R-:W-:Y:S02]  /*4210*/  IMAD R29, R10, R49, R45 ;  /* 0x000000310a1d7224 */ /* 0x000fe400078e022d */
[----:B------:R-:W-:-:S04]  /*4220*/  IMAD.HI.U32 R45, R7, R65, RZ ;  /* 0x00000041072d7227 */ /* 0x000fc800078e00ff */
[----:B------:R-:W-:-:S04]  /*4230*/  IMAD.HI.U32 R49, R7, R73, RZ ;  /* 0x0000004907317227 */ /* 0x000fc800078e00ff */
[--C-:B------:R-:W-:Y:S01]  /*4240*/  @!P1 IMAD.IADD R27, R27, 0x1, -R10.reuse ;  /* 0x000000011b1b9824 */ /* 0x100fe200078e0a0a */
[C---:B------:R-:W-:Y:S01]  /*4250*/  ISETP.GT.U32.AND P1, PT, R10.reuse, R19, PT ;  /* 0x000000130a00720c */ /* 0x040fe20003f24070 */
[----:B------:R-:W-:Y:S02]  /*4260*/  IMAD R33, R10, R57, R53 ;  /* 0x000000390a217224 */ /* 0x000fe400078e0235 */
[----:B------:R-:W-:Y:S02]  /*4270*/  IMAD.MOV R69, RZ, RZ, -R45 ;  /* 0x000000ffff457224 */ /* 0x000fe400078e0a2d */
[----:B------:R-:W-:Y:S02]  /*4280*/  IMAD.MOV R77, RZ, RZ, -R49 ;  /* 0x000000ffff4d7224 */ /* 0x000fe400078e0a31 */
[----:B------:R-:W-:Y:S01]  /*4290*/  @!P4 IMAD.IADD R20, R20, 0x1, -R10 ;  /* 0x000000011414c824 */ /* 0x000fe200078e0a0a */
[C---:B------:R-:W-:Y:S01]  /*42a0*/  ISETP.GT.U32.AND P4, PT, R10.reuse, R13, PT ;  /* 0x0000000d0a00720c */ /* 0x040fe20003f84070 */
[----:B------:R-:W-:-:S02]  /*42b0*/  IMAD R49, R10, R69, R65 ;  /* 0x000000450a317224 */ /* 0x000fc400078e0241 */
[--C-:B------:R-:W-:Y:S01]  /*42c0*/  @!P6 IMAD.IADD R16, R16, 0x1, -R10.reuse ;  /* 0x000000011010e824 */ /* 0x100fe200078e0a0a */
[C---:B------:R-:W-:Y:S01]  /*42d0*/  ISETP.GT.U32.AND P6, PT, R10.reuse, R25, PT ;  /* 0x000000190a00720c */ /* 0x040fe20003fc4070 */
[--C-:B------:R-:W-:Y:S01]  /*42e0*/  @!P3 IMAD.IADD R15, R15, 0x1, -R10.reuse ;  /* 0x000000010f0fb824 */ /* 0x100fe200078e0a0a */
[----:B------:R-:W-:Y:S01]  /*42f0*/  ISETP.GT.U32.AND P3, PT, R10, R29, PT ;  /* 0x0000001d0a00720c */ /* 0x000fe20003f64070 */
[--C-:B------:R-:W-:Y:S01]  /*4300*/  @!P5 IMAD.IADD R14, R14, 0x1, -R10.reuse ;  /* 0x000000010e0ed824 */ /* 0x100fe200078e0a0a */
[----:B------:R-:W-:Y:S01]  /*4310*/  ISETP.GT.U32.AND P5, PT, R10, R33, PT ;  /* 0x000000210a00720c */ /* 0x000fe20003fa4070 */
[--C-:B------:R-:W-:Y:S01]  /*4320*/  @!P2 IMAD.IADD R12, R12, 0x1, -R10.reuse ;  /* 0x000000010c0ca824 */ /* 0x100fe200078e0a0a */
[C---:B------:R-:W-:Y:S01]  /*4330*/  ISETP.GT.U32.AND P2, PT, R10.reuse, R37, PT ;  /* 0x000000250a00720c */ /* 0x040fe20003f44070 */
[--C-:B------:R-:W-:Y:S01]  /*4340*/  @!P0 IMAD.IADD R21, R21, 0x1, -R10.reuse ;  /* 0x0000000115158824 */ /* 0x100fe200078e0a0a */
[----:B------:R-:W-:Y:S02]  /*4350*/  ISETP.GT.U32.AND P0, PT, R10, R49, PT ;  /* 0x000000310a00720c */ /* 0x000fe40003f04070 */
[C---:B------:R-:W-:Y:S01]  /*4360*/  LOP3.LUT R176, R2.reuse, 0xce, RZ, 0xfc, !PT ;  /* 0x000000ce02b07812 */ /* 0x040fe200078efcff */
[----:B------:R-:W-:Y:S01]  /*4370*/  @!P1 IMAD.IADD R19, R19, 0x1, -R10 ;  /* 0x0000000113139824 */ /* 0x000fe200078e0a0a */
[----:B------:R-:W-:-:S02]  /*4380*/  LOP3.LUT R179, R2, 0xc8, RZ, 0xfc, !PT ;  /* 0x000000c802b37812 */ /* 0x000fc400078efcff */
[----:B------:R-:W-:Y:S02]  /*4390*/  LOP3.LUT R175, R2, 0xd0, RZ, 0xfc, !PT ;  /* 0x000000d002af7812 */ /* 0x000fe400078efcff */
[C---:B------:R-:W-:Y:S02]  /*43a0*/  ISETP.GT.U32.AND P1, PT, R10.reuse, R17, PT ;  /* 0x000000110a00720c */ /* 0x040fe40003f24070 */
[----:B------:R-:W-:Y:S01]  /*43b0*/  IABS R81, R176 ;  /* 0x000000b000517213 */ /* 0x000fe20000000000 */
[--C-:B------:R-:W-:Y:S01]  /*43c0*/  @!P4 IMAD.IADD R13, R13, 0x1, -R10.reuse ;  /* 0x000000010d0dc824 */ /* 0x100fe200078e0a0a */
[----:B------:R-:W-:Y:S01]  /*43d0*/  IABS R61, R179 ;  /* 0x000000b3003d7213 */ /* 0x000fe20000000000 */
[--C-:B------:R-:W-:Y:S01]  /*43e0*/  @!P6 IMAD.IADD R25, R25, 0x1, -R10.reuse ;  /* 0x000000011919e824 */ /* 0x100fe200078e0a0a */
[----:B------:R-:W-:Y:S01]  /*43f0*/  IABS R89, R175 ;  /* 0x000000af00597213 */ /* 0x000fe20000000000 */
[--C-:B------:R-:W-:Y:S01]  /*4400*/  @!P3 IMAD.IADD R29, R29, 0x1, -R10.reuse ;  /* 0x000000011d1db824 */ /* 0x100fe200078e0a0a */
[C---:B------:R-:W-:Y:S01]  /*4410*/  ISETP.GT.U32.AND P4, PT, R10.reuse, R41, PT ;  /* 0x000000290a00720c */ /* 0x040fe20003f84070 */
[----:B------:R-:W-:Y:S01]  /*4420*/  @!P5 IMAD.IADD R33, R33, 0x1, -R10 ;  /* 0x000000012121d824 */ /* 0x000fe200078e0a0a */
[C---:B------:R-:W-:Y:S01]  /*4430*/  ISETP.GT.U32.AND P3, PT, R10.reuse, R14, PT ;  /* 0x0000000e0a00720c */ /* 0x040fe20003f64070 */
[----:B------:R-:W-:Y:S01]  /*4440*/  IMAD.HI.U32 R53, R7, R81, RZ ;  /* 0x0000005107357227 */ /* 0x000fe200078e00ff */
[----:B------:R-:W-:-:S03]  /*4450*/  ISETP.GT.U32.AND P5, PT, R10, R12, PT ;  /* 0x0000000c0a00720c */ /* 0x000fc60003fa4070 */
[----:B------:R-:W-:Y:S01]  /*4460*/  @!P2 IMAD.IADD R37, R37, 0x1, -R10 ;  /* 0x000000012525a824 */ /* 0x000fe200078e0a0a */
[----:B------:R-:W-:Y:S01]  /*4470*/  ISETP.GT.U32.AND P2, PT, R10, R13, PT ;  /* 0x0000000d0a00720c */ /* 0x000fe20003f44070 */
[----:B------:R-:W-:Y:S01]  /*4480*/  IMAD.HI.U32 R11, R7, R61, RZ ;  /* 0x0000003d070b7227 */ /* 0x000fe200078e00ff */
[----:B------:R-:W-:-:S03]  /*4490*/  LOP3.LUT R173, R2, 0xd4, RZ, 0xfc, !PT ;  /* 0x000000d402ad7812 */ /* 0x000fc600078efcff */
[----:B------:R-:W-:Y:S01]  /*44a0*/  @!P0 IMAD.IADD R49, R49, 0x1, -R10 ;  /* 0x0000000131318824 */ /* 0x000fe200078e0a0a */
[----:B------:R-:W-:Y:S01]  /*44b0*/  ISETP.GT.U32.AND P0, PT, R10, R25, PT ;  /* 0x000000190a00720c */ /* 0x000fe20003f04070 */
[----:B------:R-:W-:-:S04]  /*44c0*/  IMAD.HI.U32 R57, R7, R89, RZ ;  /* 0x0000005907397227 */ /* 0x000fc800078e00ff */
[----:B------:R-:W-:Y:S02]  /*44d0*/  IMAD.MOV R85, RZ, RZ, -R53 ;  /* 0x000000ffff557224 */ /* 0x000fe400078e0a35 */
[----:B------:R-:W-:Y:S01]  /*44e0*/  IMAD.MOV R11, RZ, RZ, -R11 ;  /* 0x000000ffff0b7224 */ /* 0x000fe200078e0a0b */
[C---:B------:R-:W-:Y:S01]  /*44f0*/  LOP3.LUT R174, R2.reuse, 0xd2, RZ, 0xfc, !PT ;  /* 0x000000d202ae7812 */ /* 0x040fe200078efcff */
[----:B------:R-:W-:Y:S01]  /*4500*/  IMAD.MOV R93, RZ, RZ, -R57 ;  /* 0x000000ffff5d7224 */ /* 0x000fe200078e0a39 */
[C---:B------:R-:W-:Y:S01]  /*4510*/  LOP3.LUT R172, R2.reuse, 0xd6, RZ, 0xfc, !PT ;  /* 0x000000d602ac7812 */ /* 0x040fe200078efcff */
[--C-:B------:R-:W-:Y:S01]  /*4520*/  @!P1 IMAD.IADD R17, R17, 0x1, -R10.reuse ;  /* 0x0000000111119824 */ /* 0x100fe200078e0a0a */
[----:B------:R-:W-:Y:S01]  /*4530*/  LOP3.LUT R170, R2, 0xda, RZ, 0xfc, !PT ;  /* 0x000000da02aa7812 */ /* 0x000fe200078efcff */
[C---:B------:R-:W-:Y:S01]  /*4540*/  IMAD R57, R10.reuse, R85, R81 ;  /* 0x000000550a397224 */ /* 0x040fe200078e0251 */
[----:B------:R-:W-:Y:S01]  /*4550*/  IABS R85, R173 ;  /* 0x000000ad00557213 */ /* 0x000fe20000000000 */
[----:B------:R-:W-:Y:S01]  /*4560*/  IMAD R45, R10, R11, R61 ;  /* 0x0000000b0a2d7224 */ /* 0x000fe200078e023d */
[----:B------:R-:W-:Y:S01]  /*4570*/  LOP3.LUT R171, R2, 0xd8, RZ, 0xfc, !PT ;  /* 0x000000d802ab7812 */ /* 0x000fe200078efcff */
[C---:B------:R-:W-:Y:S01]  /*4580*/  IMAD R61, R10.reuse, R93, R89 ;  /* 0x0000005d0a3d7224 */ /* 0x040fe200078e0259 */
[----:B------:R-:W-:Y:S01]  /*4590*/  IABS R81, R174 ;  /* 0x000000ae00517213 */ /* 0x000fe20000000000 */
[--C-:B------:R-:W-:Y:S01]  /*45a0*/  @!P4 IMAD.IADD R41, R41, 0x1, -R10.reuse ;  /* 0x000000012929c824 */ /* 0x100fe200078e0a0a */
[----:B------:R-:W-:Y:S01]  /*45b0*/  IABS R93, R172 ;  /* 0x000000ac005d7213 */ /* 0x000fe20000000000 */
[C---:B------:R-:W-:Y:S01]  /*45c0*/  IMAD R53, R10.reuse, R77, R73 ;  /* 0x0000004d0a357224 */ /* 0x040fe200078e0249 */
[----:B------:R-:W-:Y:S01]  /*45d0*/  ISETP.GT.U32.AND P4, PT, R10, R17, PT ;  /* 0x000000110a00720c */ /* 0x000fe20003f84070 */
[--C-:B------:R-:W-:Y:S01]  /*45e0*/  @!P3 IMAD.IADD R14, R14, 0x1, -R10.reuse ;  /* 0x000000010e0eb824 */ /* 0x100fe200078e0a0a */
[----:B------:R-:W-:Y:S01]  /*45f0*/  IABS R109, R170 ;  /* 0x000000aa006d7213 */ /* 0x000fe20000000000 */
[----:B------:R-:W-:Y:S01]  /*4600*/  @!P5 IMAD.IADD R12, R12, 0x1, -R10 ;  /* 0x000000010c0cd824 */ /* 0x000fe200078e0a0a */
[C---:B------:R-:W-:Y:S01]  /*4610*/  ISETP.GT.U32.AND P3, PT, R10.reuse, R29, PT ;  /* 0x0000001d0a00720c */ /* 0x040fe20003f64070 */
[----:B------:R-:W-:Y:S01]  /*4620*/  IMAD.HI.U32 R65, R7, R85, RZ ;  /* 0x0000005507417227 */ /* 0x000fe200078e00ff */
[----:B------:R-:W-:-:S02]  /*4630*/  ISETP.GT.U32.AND P5, PT, R10, R33, PT ;  /* 0x000000210a00720c */ /* 0x000fc40003fa4070 */
[----:B------:R-:W-:Y:S01]  /*4640*/  IABS R101, R171 ;  /* 0x000000ab00657213 */ /* 0x000fe20000000000 */
[--C-:B------:R-:W-:Y:S01]  /*4650*/  @!P2 IMAD.IADD R13, R13, 0x1, -R10.reuse ;  /* 0x000000010d0da824 */ /* 0x100fe200078e0a0a */
[C---:B------:R-:W-:Y:S01]  /*4660*/  ISETP.GT.U32.AND P2, PT, R10.reuse, R37, PT ;  /* 0x000000250a00720c */ /* 0x040fe20003f44070 */
[----:B------:R-:W-:Y:S01]  /*4670*/  @!P0 IMAD.IADD R25, R25, 0x1, -R10 ;  /* 0x0000000119198824 */ /* 0x000fe200078e0a0a */
[----:B------:R-:W-:Y:S01]  /*4680*/  STL [R1+0x6e8], R248 ;  /* 0x0006e8f801007387 */ /* 0x000fe20000100800 */
[C---:B------:R-:W-:Y:S01]  /*4690*/  IMAD.HI.U32 R11, R7.reuse, R81, RZ ;  /* 0x00000051070b7227 */ /* 0x040fe200078e00ff */
[C---:B------:R-:W-:Y:S02]  /*46a0*/  ISETP.GT.U32.AND P0, PT, R10.reuse, R53, PT ;  /* 0x000000350a00720c */ /* 0x040fe40003f04070 */
[----:B------:R1:W-:Y:S01]  /*46b0*/  STL [R1+0xa4c], R249 ;  /* 0x000a4cf901007387 */ /* 0x0003e20000100800 */
[----:B------:R-:W-:Y:S01]  /*46c0*/  IMAD.HI.U32 R69, R7, R93, RZ ;  /* 0x0000005d07457227 */ /* 0x000fe200078e00ff */
[----:B------:R-:W-:-:S02]  /*46d0*/  ISETP.GT.U32.AND P1, PT, R10, R45, PT ;  /* 0x0000002d0a00720c */ /* 0x000fc40003f24070 */
[C---:B------:R-:W-:Y:S01]  /*46e0*/  LOP3.LUT R169, R2.reuse, 0xdc, RZ, 0xfc, !PT ;  /* 0x000000dc02a97812 */ /* 0x040fe200078efcff */
[----:B------:R-:W-:Y:S01]  /*46f0*/  IMAD.HI.U32 R77, R7, R109, RZ ;  /* 0x0000006d074d7227 */ /* 0x000fe200078e00ff */
[----:B------:R-:W-:-:S03]  /*4700*/  LOP3.LUT R168, R2, 0xde, RZ, 0xfc, !PT ;  /* 0x000000de02a87812 */ /* 0x000fc600078efcff */
[----:B------:R-:W-:Y:S01]  /*4710*/  IMAD.MOV R89, RZ, RZ, -R65 ;  /* 0x000000ffff597224 */ /* 0x000fe200078e0a41 */
[----:B-1----:R-:W2:Y:S01]  /*4720*/  LDL R249, [R1+0x584] ;  /* 0x0005840001f97983 */ /* 0x002ea20000100800 */
[----:B------:R-:W-:Y:S01]  /*4730*/  IMAD.HI.U32 R73, R7, R101, RZ ;  /* 0x0000006507497227 */ /* 0x000fe200078e00ff */
[----:B------:R-:W-:Y:S02]  /*4740*/  LOP3.LUT R167, R2, 0xe0, RZ, 0xfc, !PT ;  /* 0x000000e002a77812 */ /* 0x000fe400078efcff */
[----:B------:R-:W-:Y:S01]  /*4750*/  STL [R1+0x74c], R247 ;  /* 0x00074cf701007387 */ /* 0x000fe20000100800 */
[----:B------:R-:W-:Y:S01]  /*4760*/  IMAD.MOV R11, RZ, RZ, -R11 ;  /* 0x000000ffff0b7224 */ /* 0x000fe200078e0a0b */
[----:B------:R-:W-:Y:S01]  /*4770*/  ISETP.GT.U32.AND P6, PT, R10, R15, PT ;  /* 0x0000000f0a00720c */ /* 0x000fe20003fc4070 */
[----:B------:R-:W-:Y:S01]  /*4780*/  IMAD.MOV R97, RZ, RZ, -R69 ;  /* 0x000000ffff617224 */ /* 0x000fe200078e0a45 */
[----:B------:R-:W-:Y:S01]  /*4790*/  STL [R1+0x758], R246 ;  /* 0x000758f601007387 */ /* 0x000fe20000100800 */
[----:B------:R-:W-:-:S02]  /*47a0*/  IMAD.MOV R113, RZ, RZ, -R77 ;  /* 0x000000ffff717224 */ /* 0x000fc400078e0a4d */
[C---:B------:R-:W-:Y:S01]  /*47b0*/  IMAD R69, R10.reuse, R89, R85 ;  /* 0x000000590a457224 */ /* 0x040fe200078e0255 */
[----:B------:R-:W-:Y:S01]  /*47c0*/  STL [R1+0x754], R245 ;  /* 0x000754f501007387 */ /* 0x000fe20000100800 */
[----:B------:R-:W-:Y:S01]  /*47d0*/  IABS R85, R169 ;  /* 0x000000a900557213 */ /* 0x000fe20000000000 */
[----:B------:R-:W-:Y:S01]  /*47e0*/  IMAD.MOV R105, RZ, RZ, -R73 ;  /* 0x000000ffff697224 */ /* 0x000fe200078e0a49 */
[----:B------:R-:W-:Y:S01]  /*47f0*/  IABS R89, R168 ;  /* 0x000000a800597213 */ /* 0x000fe20000000000 */
[----:B------:R-:W-:Y:S01]  /*4800*/  STL [R1+0x764], R244 ;  /* 0x000764f401007387 */ /* 0x000fe20000100800 */
[C---:B------:R-:W-:Y:S02]  /*4810*/  IMAD R65, R10.reuse, R11, R81 ;  /* 0x0000000b0a417224 */ /* 0x040fe400078e0251 */
[C---:B------:R-:W-:Y:S01]  /*4820*/  IMAD R73, R10.reuse, R97, R93 ;  /* 0x000000610a497224 */ /* 0x040fe200078e025d */
[----:B------:R-:W-:Y:S01]  /*4830*/  STL [R1+0x760], R243 ;  /* 0x000760f301007387 */ /* 0x000fe20000100800 */
[--C-:B------:R-:W-:Y:S01]  /*4840*/  @!P4 IMAD.IADD R17, R17, 0x1, -R10.reuse ;  /* 0x000000011111c824 */ /* 0x100fe200078e0a0a */
[----:B------:R-:W-:Y:S01]  /*4850*/  IABS R93, R167 ;  /* 0x000000a7005d7213 */ /* 0x000fe20000000000 */
[C---:B------:R-:W-:Y:S01]  /*4860*/  IMAD R81, R10.reuse, R113, R109 ;  /* 0x000000710a517224 */ /* 0x040fe200078e026d */
[----:B------:R-:W-:Y:S01]  /*4870*/  STL [R1+0x770], R242 ;  /* 0x000770f201007387 */ /* 0x000fe20000100800 */
[C---:B------:R-:W-:Y:S01]  /*4880*/  ISETP.GT.U32.AND P4, PT, R10.reuse, R41, PT ;  /* 0x000000290a00720c */ /* 0x040fe20003f84070 */
[--C-:B------:R-:W-:Y:S01]  /*4890*/  @!P3 IMAD.IADD R29, R29, 0x1, -R10.reuse ;  /* 0x000000011d1db824 */ /* 0x100fe200078e0a0a */
[C---:B------:R-:W-:Y:S01]  /*48a0*/  ISETP.GT.U32.AND P3, PT, R10.reuse, R57, PT ;  /* 0x000000390a00720c */ /* 0x040fe20003f64070 */
[----:B------:R-:W-:Y:S01]  /*48b0*/  STL [R1+0x76c], R241 ;  /* 0x00076cf101007387 */ /* 0x000fe20000100800 */
[--C-:B------:R-:W-:Y:S01]  /*48c0*/  @!P5 IMAD.IADD R33, R33, 0x1, -R10.reuse ;  /* 0x000000012121d824 */ /* 0x100fe200078e0a0a */
[C---:B------:R-:W-:Y:S01]  /*48d0*/  ISETP.GT.U32.AND P5, PT, R10.reuse, R61, PT ;  /* 0x0000003d0a00720c */ /* 0x040fe20003fa4070 */
[C---:B------:R-:W-:Y:S01]  /*48e0*/  IMAD.HI.U32 R117, R7.reuse, R85, RZ ;  /* 0x0000005507757227 */ /* 0x040fe200078e00ff */
[----:B------:R-:W-:Y:S03]  /*48f0*/  STL [R1+0x77c], R240 ;  /* 0x00077cf001007387 */ /* 0x000fe60000100800 */
[----:B------:R-:W-:Y:S01]  /*4900*/  IMAD.HI.U32 R113, R7, R89, RZ ;  /* 0x0000005907717227 */ /* 0x000fe200078e00ff */
[----:B------:R-:W-:Y:S03]  /*4910*/  STL [R1+0x778], R239 ;  /* 0x000778ef01007387 */ /* 0x000fe60000100800 */
[--C-:B------:R-:W-:Y:S01]  /*4920*/  @!P2 IMAD.IADD R37, R37, 0x1, -R10.reuse ;  /* 0x000000012525a824 */ /* 0x100fe200078e0a0a */
[----:B------:R-:W-:Y:S01]  /*4930*/  STL [R1+0x788], R238 ;  /* 0x000788ee01007387 */ /* 0x000fe20000100800 */
[C---:B------:R-:W-:Y:S01]  /*4940*/  ISETP.GT.U32.AND P2, PT, R10.reuse, R65, PT ;  /* 0x000000410a00720c */ /* 0x040fe20003f44070 */
[----:B------:R-:W-:Y:S01]  /*4950*/  @!P0 IMAD.IADD R53, R53, 0x1, -R10 ;  /* 0x0000000135358824 */ /* 0x000fe200078e0a0a */
[----:B------:R-:W-:Y:S01]  /*4960*/  ISETP.GT.U32.AND P0, PT, R10, R81, PT ;  /* 0x000000510a00720c */ /* 0x000fe20003f04070 */
[----:B------:R-:W-:Y:S01]  /*4970*/  STL [R1+0x784], R237 ;  /* 0x000784ed01007387 */ /* 0x000fe20000100800 */
[----:B------:R-:W-:Y:S01]  /*4980*/  IMAD.HI.U32 R109, R7, R93, RZ ;  /* 0x0000005d076d7227 */ /* 0x000fe200078e00ff */
[----:B------:R-:W-:-:S02]  /*4990*/  LOP3.LUT R166, R2, 0xe2, RZ, 0xfc, !PT ;  /* 0x000000e202a67812 */ /* 0x000fc400078efcff */
[----:B------:R-:W-:Y:S01]  /*49a0*/  STL [R1+0x794], R236 ;  /* 0x000794ec01007387 */ /* 0x000fe20000100800 */
[----:B------:R-:W-:Y:S02]  /*49b0*/  @!P1 IMAD.IADD R45, R45, 0x1, -R10 ;  /* 0x000000012d2d9824 */ /* 0x000fe400078e0a0a */
[----:B------:R-:W-:Y:S01]  /*49c0*/  IMAD.MOV R117, RZ, RZ, -R117 ;  /* 0x000000ffff757224 */ /* 0x000fe200078e0a75 */
[----:B------:R-:W-:Y:S01]  /*49d0*/  STL [R1+0x790], R235 ;  /* 0x000790eb01007387 */ /* 0x000fe20000100800 */
[----:B------:R-:W-:-:S03]  /*49e0*/  IMAD.MOV R113, RZ, RZ, -R113 ;  /* 0x000000ffff717224 */ /* 0x000fc600078e0a71 */
[----:B------:R-:W-:Y:S01]  /*49f0*/  STL [R1+0x79c], R234 ;  /* 0x00079cea01007387 */ /* 0x000fe20000100800 */
[----:B------:R-:W-:Y:S01]  /*4a00*/  IMAD.MOV R109, RZ, RZ, -R109 ;  /* 0x000000ffff6d7224 */ /* 0x000fe200078e0a6d */
[----:B------:R-:W-:Y:S01]  /*4a10*/  IABS R97, R166 ;  /* 0x000000a600617213 */ /* 0x000fe20000000000 */
[----:B------:R-:W-:Y:S01]  /*4a20*/  @!P6 IMAD.IADD R15, R15, 0x1, -R10 ;  /* 0x000000010f0fe824 */ /* 0x000fe200078e0a0a */
[----:B------:R-:W-:Y:S01]  /*4a30*/  STL [R1+0x798], R233 ;  /* 0x000798e901007387 */ /* 0x000fe20000100800 */
[C---:B------:R-:W-:Y:S01]  /*4a40*/  IMAD R85, R10.reuse, R117, R85 ;  /* 0x000000750a557224 */ /* 0x040fe200078e0255 */
[C---:B------:R-:W-:Y:S01]  /*4a50*/  ISETP.GT.U32.AND P6, PT, R10.reuse, R45, PT ;  /* 0x0000002d0a00720c */ /* 0x040fe20003fc4070 */
[C---:B------:R-:W-:Y:S01]  /*4a60*/  IMAD R89, R10.reuse, R113, R89 ;  /* 0x000000710a597224 */ /* 0x040fe200078e0259 */
[----:B------:R-:W-:Y:S01]  /*4a70*/  STL [R1+0x78c], R232 ;  /* 0x00078ce801007387 */ /* 0x000fe20000100800 */
[----:B------:R-:W-:-:S03]  /*4a80*/  IMAD R93, R10, R109, R93 ;  /* 0x0000006d0a5d7224 */ /* 0x000fc600078e025d */
[----:B------:R-:W-:Y:S01]  /*4a90*/  STL [R1+0x780], R231 ;  /* 0x000780e701007387 */ /* 0x000fe20000100800 */
[----:B------:R-:W-:-:S03]  /*4aa0*/  @!P4 IMAD.IADD R41, R41, 0x1, -R10 ;  /* 0x000000012929c824 */ /* 0x000fc600078e0a0a */
[----:B------:R-:W-:Y:S01]  /*4ab0*/  STL [R1+0x774], R230 ;  /* 0x000774e601007387 */ /* 0x000fe20000100800 */
[C---:B------:R-:W-:Y:S01]  /*4ac0*/  IMAD R77, R10.reuse, R105, R101 ;  /* 0x000000690a4d7224 */ /* 0x040fe200078e0265 */
[C---:B------:R-:W-:Y:S02]  /*4ad0*/  ISETP.GT.U32.AND P4, PT, R10.reuse, R69, PT ;  /* 0x000000450a00720c */ /* 0x040fe40003f84070 */
[----:B------:R-:W-:Y:S01]  /*4ae0*/  STL [R1+0x768], R229 ;  /* 0x000768e501007387 */ /* 0x000fe20000100800 */
[--C-:B------:R-:W-:Y:S01]  /*4af0*/  @!P3 IMAD.IADD R57, R57, 0x1, -R10.reuse ;  /* 0x000000013939b824 */ /* 0x100fe200078e0a0a */
[C---:B------:R-:W-:Y:S01]  /*4b00*/  ISETP.GT.U32.AND P3, PT, R10.reuse, R85, PT ;  /* 0x000000550a00720c */ /* 0x040fe20003f64070 */
[----:B------:R-:W-:Y:S01]  /*4b10*/  @!P5 IMAD.IADD R61, R61, 0x1, -R10 ;  /* 0x000000013d3dd824 */ /* 0x000fe200078e0a0a */
[----:B------:R-:W-:Y:S01]  /*4b20*/  STL [R1+0x75c], R228 ;  /* 0x00075ce401007387 */ /* 0x000fe20000100800 */
[----:B------:R-:W-:Y:S01]  /*4b30*/  IMAD.HI.U32 R105, R7, R97, RZ ;  /* 0x0000006107697227 */ /* 0x000fe200078e00ff */
[----:B------:R-:W-:-:S02]  /*4b40*/  ISETP.GT.U32.AND P5, PT, R10, R89, PT ;  /* 0x000000590a00720c */ /* 0x000fc40003fa4070 */
[----:B------:R-:W-:Y:S01]  /*4b50*/  STL [R1+0x750], R227 ;  /* 0x000750e301007387 */ /* 0x000fe20000100800 */
[----:B------:R-:W-:Y:S01]  /*4b60*/  LOP3.LUT R165, R2, 0xe4, RZ, 0xfc, !PT ;  /* 0x000000e402a57812 */ /* 0x000fe200078efcff */
[--C-:B------:R-:W-:Y:S02]  /*4b70*/  @!P2 IMAD.IADD R65, R65, 0x1, -R10.reuse ;  /* 0x000000014141a824 */ /* 0x100fe400078e0a0a */
[----:B------:R-:W-:Y:S01]  /*4b80*/  STL [R1+0x748], R226 ;  /* 0x000748e201007387 */ /* 0x000fe20000100800 */
[C---:B------:R-:W-:Y:S01]  /*4b90*/  ISETP.GT.U32.AND P2, PT, R10.reuse, R93, PT ;  /* 0x0000005d0a00720c */ /* 0x040fe20003f44070 */
[----:B------:R-:W-:Y:S02]  /*4ba0*/  @!P0 IMAD.IADD R81, R81, 0x1, -R10 ;  /* 0x0000000151518824 */ /* 0x000fe400078e0a0a */
[----:B------:R-:W-:Y:S01]  /*4bb0*/  STL [R1+0x744], R225 ;  /* 0x000744e101007387 */ /* 0x000fe20000100800 */
[----:B------:R-:W-:Y:S01]  /*4bc0*/  IMAD.MOV R105, RZ, RZ, -R105 ;  /* 0x000000ffff697224 */ /* 0x000fe200078e0a69 */
[----:B------:R-:W-:-:S02]  /*4bd0*/  ISETP.GT.U32.AND P0, PT, R10, R57, PT ;  /* 0x000000390a00720c */ /* 0x000fc40003f04070 */
[----:B------:R-:W-:Y:S01]  /*4be0*/  STL [R1+0x740], R224 ;  /* 0x000740e001007387 */ /* 0x000fe20000100800 */
[----:B------:R-:W-:-:S03]  /*4bf0*/  IABS R101, R165 ;  /* 0x000000a500657213 */ /* 0x000fc60000000000 */
[----:B------:R-:W-:Y:S04]  /*4c00*/  STL [R1+0x73c], R223 ;  /* 0x00073cdf01007387 */ /* 0x000fe80000100800 */
[----:B------:R-:W-:Y:S01]  /*4c10*/  STL [R1+0x738], R222 ;  /* 0x000738de01007387 */ /* 0x000fe20000100800 */
[----:B------:R-:W-:-:S03]  /*4c20*/  IMAD R97, R10, R105, R97 ;  /* 0x000000690a617224 */ /* 0x000fc600078e0261 */
[----:B------:R-:W-:Y:S01]  /*4c30*/  STL [R1+0x734], R221 ;  /* 0x000734dd01007387 */ /* 0x000fe20000100800 */
[----:B------:R-:W-:-:S03]  /*4c40*/  @!P6 IMAD.IADD R45, R45, 0x1, -R10 ;  /* 0x000000012d2de824 */ /* 0x000fc600078e0a0a */
[----:B------:R-:W-:Y:S01]  /*4c50*/  STL [R1+0x730], R220 ;  /* 0x000730dc01007387 */ /* 0x000fe20000100800 */
[----:B------:R-:W-:-:S03]  /*4c60*/  ISETP.GT.U32.AND P6, PT, R10, R73, PT ;  /* 0x000000490a00720c */ /* 0x000fc60003fc4070 */
[----:B------:R-:W-:Y:S01]  /*4c70*/  STL [R1+0x72c], R219 ;  /* 0x00072cdb01007387 */ /* 0x000fe20000100800 */
[----:B------:R-:W-:Y:S01]  /*4c80*/  IMAD.HI.U32 R11, R7, R101, RZ ;  /* 0x00000065070b7227 */ /* 0x000fe200078e00ff */
[----:B------:R-:W-:Y:S02]  /*4c90*/  LOP3.LUT R163, R2, 0xe8, RZ, 0xfc, !PT ;  /* 0x000000e802a37812 */ /* 0x000fe400078efcff */
[----:B------:R-:W-:Y:S01]  /*4ca0*/  STL [R1+0x728], R218 ;  /* 0x000728da01007387 */ /* 0x000fe20000100800 */
[----:B------:R-:W-:-:S03]  /*4cb0*/  @!P4 IMAD.IADD R69, R69, 0x1, -R10 ;  /* 0x000000014545c824 */ /* 0x000fc600078e0a0a */
[----:B------:R-:W-:Y:S01]  /*4cc0*/  STL [R1+0x724], R217 ;  /* 0x000724d901007387 */ /* 0x000fe20000100800 */
[----:B------:R-:W-:-:S03]  /*4cd0*/  ISETP.GT.U32.AND P4, PT, R10, R97, PT ;  /* 0x000000610a00720c */ /* 0x000fc60003f84070 */
[----:B------:R-:W-:Y:S01]  /*4ce0*/  STL [R1+0x720], R216 ;  /* 0x000720d801007387 */ /* 0x000fe20000100800 */
[----:B------:R-:W-:-:S03]  /*4cf0*/  @!P3 IMAD.IADD R85, R85, 0x1, -R10 ;  /* 0x000000015555b824 */ /* 0x000fc600078e0a0a */
[----:B------:R-:W-:Y:S01]  /*4d00*/  STL [R1+0x71c], R215 ;  /* 0x00071cd701007387 */ /* 0x000fe20000100800 */
[--C-:B------:R-:W-:Y:S01]  /*4d10*/  @!P5 IMAD.IADD R89, R89, 0x1, -R10.reuse ;  /* 0x000000015959d824 */ /* 0x100fe200078e0a0a */
[----:B------:R-:W-:Y:S02]  /*4d20*/  IABS R109, R163 ;  /* 0x000000a3006d7213 */ /* 0x000fe40000000000 */
[----:B------:R-:W-:Y:S01]  /*4d30*/  STL [R1+0x718], R214 ;  /* 0x000718d601007387 */ /* 0x000fe20000100800 */
[----:B------:R-:W-:Y:S01]  /*4d40*/  IMAD.MOV R11, RZ, RZ, -R11 ;  /* 0x000000ffff0b7224 */ /* 0x000fe200078e0a0b */
[----:B------:R-:W-:Y:S02]  /*4d50*/  LOP3.LUT R155, R2, 0xf8, RZ, 0xfc, !PT ;  /* 0x000000f8029b7812 */ /* 0x000fe400078efcff */
[----:B------:R-:W-:Y:S01]  /*4d60*/  STL [R1+0x714], R213 ;  /* 0x000714d501007387 */ /* 0x000fe20000100800 */
[C---:B------:R-:W-:Y:S02]  /*4d70*/  ISETP.GT.U32.AND P3, PT, R10.reuse, R61, PT ;  /* 0x0000003d0a00720c */ /* 0x040fe40003f64070 */
[----:B------:R-:W-:Y:S01]  /*4d80*/  ISETP.GT.U32.AND P5, PT, R10, R65, PT ;  /* 0x000000410a00720c */ /* 0x000fe20003fa4070 */
[----:B------:R-:W-:Y:S01]  /*4d90*/  STL [R1+0x710], R212 ;  /* 0x000710d401007387 */ /* 0x000fe20000100800 */
[----:B------:R-:W-:Y:S01]  /*4da0*/  LOP3.LUT R160, R2, 0xee, RZ, 0xfc, !PT ;  /* 0x000000ee02a07812 */ /* 0x000fe200078efcff */
[----:B------:R-:W-:-:S02]  /*4db0*/  @!P2 IMAD.IADD R93, R93, 0x1, -R10 ;  /* 0x000000015d5da824 */ /* 0x000fc400078e0a0a */
[----:B------:R-:W-:Y:S01]  /*4dc0*/  STL [R1+0x70c], R211 ;  /* 0x00070cd301007387 */ /* 0x000fe20000100800 */
[----:B------:R-:W-:Y:S01]  /*4dd0*/  LOP3.LUT R161, R2, 0xec, RZ, 0xfc, !PT ;  /* 0x000000ec02a17812 */ /* 0x000fe200078efcff */
[----:B------:R-:W-:Y:S01]  /*4de0*/  @!P0 IMAD.IADD R57, R57, 0x1, -R10 ;  /* 0x0000000139398824 */ /* 0x000fe200078e0a0a */
[C---:B------:R-:W-:Y:S01]  /*4df0*/  ISETP.GT.U32.AND P2, PT, R10.reuse, R69, PT ;  /* 0x000000450a00720c */ /* 0x040fe20003f44070 */
[----:B------:R-:W-:Y:S01]  /*4e00*/  STL [R1+0x708], R210 ;  /* 0x000708d201007387 */ /* 0x000fe20000100800 */
[C---:B------:R-:W-:Y:S01]  /*4e10*/  IMAD R101, R10.reuse, R11, R101 ;  /* 0x0000000b0a657224 */ /* 0x040fe200078e0265 */
[----:B------:R-:W-:Y:S02]  /*4e20*/  IABS R141, R155 ;  /* 0x0000009b008d7213 */ /* 0x000fe40000000000 */
[----:B------:R-:W-:Y:S01]  /*4e30*/  STL [R1+0x704], R209 ;  /* 0x000704d101007387 */ /* 0x000fe20000100800 */
[----:B------:R-:W-:Y:S01]  /*4e40*/  ISETP.GT.U32.AND P0, PT, R10, R81, PT ;  /* 0x000000510a00720c */ /* 0x000fe20003f04070 */
[----:B------:R-:W-:Y:S01]  /*4e50*/  IMAD.HI.U32 R133, R7, R109, RZ ;  /* 0x0000006d07857227 */ /* 0x000fe200078e00ff */
[----:B------:R-:W-:Y:S01]  /*4e60*/  LOP3.LUT R162, R2, 0xea, RZ, 0xfc, !PT ;  /* 0x000000ea02a27812 */ /* 0x000fe200078efcff */
[----:B------:R-:W-:Y:S01]  /*4e70*/  STL [R1+0x700], R207 ;  /* 0x000700cf01007387 */ /* 0x000fe20000100800 */
[----:B------:R-:W-:-:S03]  /*4e80*/  IABS R121, R160 ;  /* 0x000000a000797213 */ /* 0x000fc60000000000 */
[----:B------:R-:W-:Y:S01]  /*4e90*/  STL [R1+0x6fc], R206 ;  /* 0x0006fcce01007387 */ /* 0x000fe20000100800 */
[----:B------:R-:W-:Y:S01]  /*4ea0*/  IABS R117, R161 ;  /* 0x000000a100757213 */ /* 0x000fe20000000000 */
[----:B------:R-:W-:Y:S02]  /*4eb0*/  @!P6 IMAD.IADD R73, R73, 0x1, -R10 ;  /* 0x000000014949e824 */ /* 0x000fe400078e0a0a */
[----:B------:R-:W-:Y:S01]  /*4ec0*/  STL [R1+0x6f8], R205 ;  /* 0x0006f8cd01007387 */ /* 0x000fe20000100800 */
[----:B------:R-:W-:Y:S01]  /*4ed0*/  IABS R113, R162 ;  /* 0x000000a200717213 */ /* 0x000fe20000000000 */
[----:B------:R-:W-:Y:S02]  /*4ee0*/  IMAD.MOV R133, RZ, RZ, -R133 ;  /* 0x000000ffff857224 */ /* 0x000fe400078e0a85 */
[----:B------:R-:W-:Y:S01]  /*4ef0*/  STL [R1+0x6f4], R204 ;  /* 0x0006f4cc01007387 */ /* 0x000fe20000100800 */
[----:B------:R-:W-:Y:S01]  /*4f00*/  IMAD.HI.U32 R9, R7, R141, RZ ;  /* 0x0000008d07097227 */ /* 0x000fe200078e00ff */
[----:B------:R-:W-:-:S02]  /*4f10*/  LOP3.LUT R154, R2, 0xfa, RZ, 0xfc, !PT ;  /* 0x000000fa029a7812 */ /* 0x000fc400078efcff */
[----:B------:R-:W-:Y:S01]  /*4f20*/  STL [R1+0x6f0], R203 ;  /* 0x0006f0cb01007387 */ /* 0x000fe20000100800 */
[----:B------:R-:W-:Y:S01]  /*4f30*/  ISETP.GT.U32.AND P6, PT, R10, R101, PT ;  /* 0x000000650a00720c */ /* 0x000fe20003fc4070 */
[C---:B------:R-:W-:Y:S01]  /*4f40*/  IMAD.HI.U32 R11, R7.reuse, R121, RZ ;  /* 0x00000079070b7227 */ /* 0x040fe200078e00ff */
[C---:B------:R-:W-:Y:S01]  /*4f50*/  LOP3.LUT R156, R2.reuse, 0xf6, RZ, 0xfc, !PT ;  /* 0x000000f6029c7812 */ /* 0x040fe200078efcff */
[----:B------:R-:W-:Y:S01]  /*4f60*/  STL [R1+0x6e4], R202 ;  /* 0x0006e4ca01007387 */ /* 0x000fe20000100800 */
[----:B------:R-:W-:Y:S01]  /*4f70*/  LOP3.LUT R164, R2, 0xe6, RZ, 0xfc, !PT ;  /* 0x000000e602a47812 */ /* 0x000fe200078efcff */
[----:B------:R-:W-:Y:S02]  /*4f80*/  IMAD.HI.U32 R125, R7, R117, RZ ;  /* 0x00000075077d7227 */ /* 0x000fe400078e00ff */
[----:B------:R-:W-:Y:S01]  /*4f90*/  STL [R1+0x6e0], R201 ;  /* 0x0006e0c901007387 */ /* 0x000fe20000100800 */
[----:B------:R-:W-:Y:S01]  /*4fa0*/  IABS R145, R154 ;  /* 0x0000009a00917213 */ /* 0x000fe20000000000 */
[----:B------:R-:W-:-:S02]  /*4fb0*/  @!P4 IMAD.IADD R97, R97, 0x1, -R10 ;  /* 0x000000016161c824 */ /* 0x000fc400078e0a0a */
[----:B------:R-:W-:Y:S01]  /*4fc0*/  STL [R1+0x6dc], R200 ;  /* 0x0006dcc801007387 */ /* 0x000fe20000100800 */
[C---:B------:R-:W-:Y:S01]  /*4fd0*/  IMAD R109, R10.reuse, R133, R109 ;  /* 0x000000850a6d7224 */ /* 0x040fe200078e026d */
[C---:B------:R-:W-:Y:S01]  /*4fe0*/  ISETP.GT.U32.AND P4, PT, R10.reuse, R73, PT ;  /* 0x000000490a00720c */ /* 0x040fe20003f84070 */
[----:B------:R-:W-:Y:S01]  /*4ff0*/  IMAD.MOV R9, RZ, RZ, -R9 ;  /* 0x000000ffff097224 */ /* 0x000fe200078e0a09 */
[----:B------:R-:W-:Y:S01]  /*5000*/  STL [R1+0x6d8], R199 ;  /* 0x0006d8c701007387 */ /* 0x000fe20000100800 */
[--C-:B------:R-:W-:Y:S01]  /*5010*/  @!P3 IMAD.IADD R61, R61, 0x1, -R10.reuse ;  /* 0x000000013d3db824 */ /* 0x100fe200078e0a0a */
[----:B------:R-:W-:Y:S01]  /*5020*/  IABS R137, R156 ;  /* 0x0000009c00897213 */ /* 0x000fe20000000000 */
[----:B------:R-:W-:Y:S01]  /*5030*/  @!P5 IMAD.IADD R65, R65, 0x1, -R10 ;  /* 0x000000014141d824 */ /* 0x000fe200078e0a0a */
[----:B------:R-:W-:Y:S01]  /*5040*/  STL [R1+0x6d4], R198 ;  /* 0x0006d4c601007387 */ /* 0x000fe20000100800 */
[----:B------:R-:W-:Y:S01]  /*5050*/  IMAD.HI.U32 R129, R7, R113, RZ ;  /* 0x0000007107817227 */ /* 0x000fe200078e00ff */
[----:B------:R-:W-:-:S02]  /*5060*/  ISETP.GT.U32.AND P3, PT, R10, R85, PT ;  /* 0x000000550a00720c */ /* 0x000fc40003f64070 */
[----:B------:R-:W-:Y:S01]  /*5070*/  STL [R1+0x6d0], R197 ;  /* 0x0006d0c501007387 */ /* 0x000fe20000100800 */
[----:B------:R-:W-:Y:S01]  /*5080*/  IMAD.MOV R11, RZ, RZ, -R11 ;  /* 0x000000ffff0b7224 */ /* 0x000fe200078e0a0b */
[C---:B------:R-:W-:Y:S01]  /*5090*/  ISETP.GT.U32.AND P5, PT, R10.reuse, R89, PT ;  /* 0x000000590a00720c */ /* 0x040fe20003fa4070 */
[----:B------:R-:W-:Y:S01]  /*50a0*/  IMAD.MOV R125, RZ, RZ, -R125 ;  /* 0x000000ffff7d7224 */ /* 0x000fe200078e0a7d */
[----:B------:R-:W-:Y:S01]  /*50b0*/  STL [R1+0x6cc], R196 ;  /* 0x0006ccc401007387 */ /* 0x000fe20000100800 */
[--C-:B------:R-:W-:Y:S01]  /*50c0*/  @!P2 IMAD.IADD R69, R69, 0x1, -R10.reuse ;  /* 0x000000014545a824 */ /* 0x100fe200078e0a0a */
[----:B------:R-:W-:Y:S01]  /*50d0*/  IABS R105, R164 ;  /* 0x000000a400697213 */ /* 0x000fe20000000000 */
[----:B------:R-:W-:Y:S01]  /*50e0*/  IMAD R141, R10, R9, R141 ;  /* 0x000000090a8d7224 */ /* 0x000fe200078e028d */
[----:B------:R-:W-:Y:S01]  /*50f0*/  STL [R1+0x6c8], R195 ;  /* 0x0006c8c301007387 */ /* 0x000fe20000100800 */
[----:B------:R-:W-:Y:S01]  /*5100*/  LOP3.LUT R159, R2, 0xf0, RZ, 0xfc, !PT ;  /* 0x000000f0029f7812 */ /* 0x000fe200078efcff */
[----:B------:R-:W-:Y:S01]  /*5110*/  @!P0 IMAD.IADD R81, R81, 0x1, -R10 ;  /* 0x0000000151518824 */ /* 0x000fe200078e0a0a */
[C---:B------:R-:W-:Y:S01]  /*5120*/  ISETP.GT.U32.AND P2, PT, R10.reuse, R93, PT ;  /* 0x0000005d0a00720c */ /* 0x040fe20003f44070 */
[----:B------:R-:W-:Y:S01]  /*5130*/  STL [R1+0x6c4], R194 ;  /* 0x0006c4c201007387 */ /* 0x000fe20000100800 */
[----:B------:R-:W-:Y:S01]  /*5140*/  IMAD.MOV R129, RZ, RZ, -R129 ;  /* 0x000000ffff817224 */ /* 0x000fe200078e0a81 */
[C---:B------:R-:W-:Y:S01]  /*5150*/  ISETP.GT.U32.AND P0, PT, R10.reuse, R109, PT ;  /* 0x0000006d0a00720c */ /* 0x040fe20003f04070 */
[----:B------:R-:W-:Y:S01]  /*5160*/  IMAD R121, R10, R11, R121 ;  /* 0x0000000b0a797224 */ /* 0x000fe200078e0279 */
[----:B------:R-:W-:Y:S01]  /*5170*/  STL [R1+0x6c0], R193 ;  /* 0x0006c0c101007387 */ /* 0x000fe20000100800 */
[----:B------:R-:W-:Y:S01]  /*5180*/  IMAD.HI.U32 R9, R7, R145, RZ ;  /* 0x0000009107097227 */ /* 0x000fe200078e00ff */
[----:B------:R-:W-:-:S02]  /*5190*/  LOP3.LUT R158, R2, 0xf2, RZ, 0xfc, !PT ;  /* 0x000000f2029e7812 */ /* 0x000fc400078efcff */
[----:B------:R-:W-:Y:S01]  /*51a0*/  STL [R1+0x6bc], R192 ;  /* 0x0006bcc001007387 */ /* 0x000fe20000100800 */
[C---:B------:R-:W-:Y:S01]  /*51b0*/  IMAD.HI.U32 R11, R7.reuse, R137, RZ ;  /* 0x00000089070b7227 */ /* 0x040fe200078e00ff */
[----:B------:R-:W-:Y:S02]  /*51c0*/  LOP3.LUT R157, R2, 0xf4, RZ, 0xfc, !PT ;  /* 0x000000f4029d7812 */ /* 0x000fe400078efcff */
[----:B------:R-:W-:Y:S01]  /*51d0*/  STL [R1+0x6b8], R191 ;  /* 0x0006b8bf01007387 */ /* 0x000fe20000100800 */
[----:B------:R-:W-:Y:S01]  /*51e0*/  IMAD R117, R10, R125, R117 ;  /* 0x0000007d0a757224 */ /* 0x000fe200078e0275 */
[----:B------:R-:W-:Y:S01]  /*51f0*/  IABS R125, R159 ;  /* 0x0000009f007d7213 */ /* 0x000fe20000000000 */
[----:B------:R-:W-:Y:S01]  /*5200*/  IMAD.HI.U32 R136, R7, R105, RZ ;  /* 0x0000006907887227 */ /* 0x000fe200078e00ff */
[----:B------:R-:W-:Y:S01]  /*5210*/  STL [R1+0x6b4], R190 ;  /* 0x0006b4be01007387 */ /* 0x000fe20000100800 */
[----:B------:R-:W-:Y:S02]  /*5220*/  LOP3.LUT R153, R2, 0xfc, RZ, 0xfc, !PT ;  /* 0x000000fc02997812 */ /* 0x000fe400078efcff */
[C---:B------:R-:W-:Y:S01]  /*5230*/  IMAD R113, R10.reuse, R129, R113 ;  /* 0x000000810a717224 */ /* 0x040fe200078e0271 */
[----:B------:R-:W-:Y:S01]  /*5240*/  STL [R1+0x6b0], R187 ;  /* 0x0006b0bb01007387 */ /* 0x000fe20000100800 */
[----:B------:R-:W-:Y:S01]  /*5250*/  IMAD.MOV R9, RZ, RZ, -R9 ;  /* 0x000000ffff097224 */ /* 0x000fe200078e0a09 */
[----:B------:R-:W-:Y:S01]  /*5260*/  IABS R129, R158 ;  /* 0x0000009e00817213 */ /* 0x000fe20000000000 */
[----:B------:R-:W-:Y:S01]  /*5270*/  @!P6 IMAD.IADD R101, R101, 0x1, -R10 ;  /* 0x000000016565e824 */ /* 0x000fe200078e0a0a */
[----:B------:R-:W-:Y:S01]  /*5280*/  STL [R1+0x6ac], R186 ;  /* 0x0006acba01007387 */ /* 0x000fe20000100800 */
[----:B------:R-:W-:Y:S01]  /*5290*/  IMAD.MOV R11, RZ, RZ, -R11 ;  /* 0x000000ffff0b7224 */ /* 0x000fe200078e0a0b */
[----:B------:R-:W-:-:S02]  /*52a0*/  ISETP.GT.U32.AND P6, PT, R10, R97, PT ;  /* 0x000000610a00720c */ /* 0x000fc40003fc4070 */
[----:B------:R-:W-:Y:S01]  /*52b0*/  STL [R1+0x6a8], R185 ;  /* 0x0006a8b901007387 */ /* 0x000fe20000100800 */
[----:B------:R-:W-:Y:S01]  /*52c0*/  IMAD.MOV R136, RZ, RZ, -R136 ;  /* 0x000000ffff887224 */ /* 0x000fe200078e0a88 */
[----:B------:R-:W-:Y:S01]  /*52d0*/  IABS R133, R157 ;  /* 0x0000009d00857213 */ /* 0x000fe20000000000 */
[----:B------:R-:W-:Y:S01]  /*52e0*/  IMAD.HI.U32 R139, R7, R125, RZ ;  /* 0x0000007d078b7227 */ /* 0x000fe200078e00ff */
[----:B------:R-:W-:Y:S03]  /*52f0*/  STL [R1+0x6a4], R184 ;  /* 0x0006a4b801007387 */ /* 0x000fe60000100800 */
        /* <DEDUP_REMOVED lines=9> */
[----:B------:R-:W-:Y:S01]  /*5390*/  @!P5 IMAD.IADD R89, R89, 0x1, -R10 ;  /* 0x000000015959d824 */ /* 0x000fe200078e0a0a */
[----:B------:R-:W-:Y:S01]  /*53a0*/  STL [R1+0x698], R181 ;  /* 0x000698b501007387 */ /* 0x000fe20000100800 */
[----:B------:R-:W-:Y:S01]  /*53b0*/  IMAD.HI.U32 R138, R7, R129, RZ ;  /* 0x00000081078a7227 */ /* 0x000fe200078e00ff */
[----:B------:R-:W-:-:S02]  /*53c0*/  ISETP.GT.U32.AND P5, PT, R10, R117, PT ;  /* 0x000000750a00720c */ /* 0x000fc40003fa4070 */
[----:B------:R-:W-:Y:S01]  /*53d0*/  STL [R1+0x694], R180 ;  /* 0x000694b401007387 */ /* 0x000fe20000100800 */
[C---:B------:R-:W-:Y:S02]  /*53e0*/  IMAD R105, R10.reuse, R136, R105 ;  /* 0x000000880a697224 */ /* 0x040fe400078e0269 */
[----:B------:R-:W-:Y:S01]  /*53f0*/  IMAD.MOV R139, RZ, RZ, -R139 ;  /* 0x000000ffff8b7224 */ /* 0x000fe200078e0a8b */
[----:B------:R-:W-:Y:S01]  /*5400*/  STL [R1+0x690], R179 ;  /* 0x000690b301007387 */ /* 0x000fe20000100800 */
[--C-:B------:R-:W-:Y:S01]  /*5410*/  @!P2 IMAD.IADD R93, R93, 0x1, -R10.reuse ;  /* 0x000000015d5da824 */ /* 0x100fe200078e0a0a */
[C---:B------:R-:W-:Y:S01]  /*5420*/  ISETP.GT.U32.AND P2, PT, R10.reuse, R121, PT ;  /* 0x000000790a00720c */ /* 0x040fe20003f44070 */
[----:B------:R-:W-:Y:S01]  /*5430*/  IMAD.HI.U32 R136, R7, R133, RZ ;  /* 0x0000008507887227 */ /* 0x000fe200078e00ff */
[----:B------:R-:W-:Y:S03]  /*5440*/  STL [R1+0x68c], R178 ;  /* 0x00068cb201007387 */ /* 0x000fe60000100800 */
[----:B------:R-:W-:Y:S01]  /*5450*/  @!P0 IMAD.IADD R109, R109, 0x1, -R10 ;  /* 0x000000016d6d8824 */ /* 0x000fe200078e0a0a */
[----:B------:R-:W-:Y:S01]  /*5460*/  STL [R1+0x688], R177 ;  /* 0x000688b101007387 */ /* 0x000fe20000100800 */
[----:B------:R-:W-:Y:S01]  /*5470*/  IMAD.MOV R138, RZ, RZ, -R138 ;  /* 0x000000ffff8a7224 */ /* 0x000fe200078e0a8a */
[C---:B------:R-:W-:Y:S01]  /*5480*/  ISETP.GT.U32.AND P0, PT, R10.reuse, R137, PT ;  /* 0x000000890a00720c */ /* 0x040fe20003f04070 */
[----:B------:R-:W-:Y:S01]  /*5490*/  IMAD.HI.U32 R7, R7, R9, RZ ;  /* 0x0000000907077227 */ /* 0x000fe200078e00ff */
[----:B------:R-:W-:Y:S03]  /*54a0*/  STL [R1+0x684], R176 ;  /* 0x000684b001007387 */ /* 0x000fe60000100800 */
[C---:B------:R-:W-:Y:S01]  /*54b0*/  IMAD R125, R10.reuse, R139, R125 ;  /* 0x0000008b0a7d7224 */ /* 0x040fe200078e027d */
[----:B------:R-:W-:Y:S01]  /*54c0*/  STL [R1+0x680], R175 ;  /* 0x000680af01007387 */ /* 0x000fe20000100800 */
[----:B------:R-:W-:-:S02]  /*54d0*/  IMAD R129, R10, R138, R129 ;  /* 0x0000008a0a817224 */ /* 0x000fc400078e0281 */
[----:B------:R-:W-:Y:S01]  /*54e0*/  IMAD.MOV R7, RZ, RZ, -R7 ;  /* 0x000000ffff077224 */ /* 0x000fe200078e0a07 */
[----:B------:R-:W-:Y:S01]  /*54f0*/  STL [R1+0x67c], R174 ;  /* 0x00067cae01007387 */ /* 0x000fe20000100800 */
[----:B------:R-:W-:-:S03]  /*5500*/  @!P6 IMAD.IADD R97, R97, 0x1, -R10 ;  /* 0x000000016161e824 */ /* 0x000fc600078e0a0a */
[----:B------:R-:W-:Y:S01]  /*5510*/  STL [R1+0x678], R173 ;  /* 0x000678ad01007387 */ /* 0x000fe20000100800 */
[----:B------:R-:W-:-:S03]  /*5520*/  ISETP.GT.U32.AND P6, PT, R10, R125, PT ;  /* 0x0000007d0a00720c */ /* 0x000fc60003fc4070 */
[----:B------:R-:W-:Y:S01]  /*5530*/  STL [R1+0x674], R172 ;  /* 0x000674ac01007387 */ /* 0x000fe20000100800 */
[----:B------:R-:W-:-:S03]  /*5540*/  IMAD R7, R10, R7, R9 ;  /* 0x000000070a077224 */ /* 0x000fc600078e0209 */
[----:B------:R-:W-:Y:S01]  /*5550*/  STL [R1+0x670], R171 ;  /* 0x000670ab01007387 */ /* 0x000fe20000100800 */
[--C-:B------:R-:W-:Y:S01]  /*5560*/  @!P4 IMAD.IADD R101, R101, 0x1, -R10.reuse ;  /* 0x000000016565c824 */ /* 0x100fe200078e0a0a */
[C---:B------:R-:W-:Y:S02]  /*5570*/  ISETP.GT.U32.AND P4, PT, R10.reuse, R129, PT ;  /* 0x000000810a00720c */ /* 0x040fe40003f84070 */
[----:B------:R-:W-:Y:S01]  /*5580*/  STL [R1+0x66c], R170 ;  /* 0x00066caa01007387 */ /* 0x000fe20000100800 */
[--C-:B------:R-:W-:Y:S01]  /*5590*/  @!P3 IMAD.IADD R113, R113, 0x1, -R10.reuse ;  /* 0x000000017171b824 */ /* 0x100fe200078e0a0a */
[C---:B------:R-:W-:Y:S01]  /*55a0*/  ISETP.GT.U32.AND P3, PT, R10.reuse, R141, PT ;  /* 0x0000008d0a00720c */ /* 0x040fe20003f64070 */
[----:B------:R-:W-:Y:S01]  /*55b0*/  @!P5 IMAD.IADD R117, R117, 0x1, -R10 ;  /* 0x000000017575d824 */ /* 0x000fe200078e0a0a */
[----:B------:R-:W-:Y:S01]  /*55c0*/  STL [R1+0x668], R169 ;  /* 0x000668a901007387 */ /* 0x000fe20000100800 */
[----:B------:R-:W-:-:S03]  /*55d0*/  ISETP.GT.U32.AND P5, PT, R10, R145, PT ;  /* 0x000000910a00720c */ /* 0x000fc60003fa4070 */
[----:B------:R-:W-:Y:S01]  /*55e0*/  STL [R1+0x664], R168 ;  /* 0x000664a801007387 */ /* 0x000fe20000100800 */
[----:B------:R-:W-:-:S03]  /*55f0*/  @!P2 IMAD.IADD R121, R121, 0x1, -R10 ;  /* 0x000000017979a824 */ /* 0x000fc600078e0a0a */
[----:B------:R-:W-:Y:S01]  /*5600*/  STL [R1+0x660], R167 ;  /* 0x000660a701007387 */ /* 0x000fe20000100800 */
[C---:B------:R-:W-:Y:S01]  /*5610*/  ISETP.GT.U32.AND P2, PT, R10.reuse, R7, PT ;  /* 0x000000070a00720c */ /* 0x040fe20003f44070 */
[----:B------:R-:W-:Y:S02]  /*5620*/  @!P0 IMAD.IADD R137, R137, 0x1, -R10 ;  /* 0x0000000189898824 */ /* 0x000fe400078e0a0a */
[----:B------:R-:W-:Y:S01]  /*5630*/  STL [R1+0x65c], R166 ;  /* 0x00065ca601007387 */ /* 0x000fe20000100800 */
[----:B------:R-:W-:-:S03]  /*5640*/  ISETP.GT.U32.AND P0, PT, R10, R117, PT ;  /* 0x000000750a00720c */ /* 0x000fc60003f04070 */
[----:B------:R-:W-:Y:S01]  /*5650*/  STL [R1+0x658], R165 ;  /* 0x000658a501007387 */ /* 0x000fe20000100800 */
[----:B------:R-:W-:-:S03]  /*5660*/  IMAD.SHL.U32 R9, R140, 0x10, RZ ;  /* 0x000000108c097824 */ /* 0x000fc600078e00ff */
[----:B------:R-:W-:Y:S01]  /*5670*/  STL [R1+0x654], R164 ;  /* 0x000654a401007387 */ /* 0x000fe20000100800 */
[----:B------:R-:W-:-:S03]  /*5680*/  IMAD.SHL.U32 R140, R140, 0x400, RZ ;  /* 0x000004008c8c7824 */ /* 0x000fc600078e00ff */
[----:B------:R-:W-:Y:S04]  /*5690*/  STL [R1+0x650], R163 ;  /* 0x000650a301007387 */ /* 0x000fe80000100800 */
[----:B------:R-:W-:Y:S04]  /*56a0*/  STL [R1+0x64c], R162 ;  /* 0x00064ca201007387 */ /* 0x000fe80000100800 */
[----:B------:R-:W-:Y:S01]  /*56b0*/  STL [R1+0x648], R161 ;  /* 0x000648a101007387 */ /* 0x000fe20000100800 */
[----:B------:R-:W-:-:S03]  /*56c0*/  @!P6 IMAD.IADD R125, R125, 0x1, -R10 ;  /* 0x000000017d7de824 */ /* 0x000fc600078e0a0a */
[----:B------:R-:W-:Y:S04]  /*56d0*/  STL [R1+0x644], R160 ;  /* 0x000644a001007387 */ /* 0x000fe80000100800 */
[----:B------:R-:W-:Y:S01]  /*56e0*/  STL [R1+0x640], R159 ;  /* 0x0006409f01007387 */ /* 0x000fe20000100800 */
[----:B------:R-:W-:-:S03]  /*56f0*/  @!P4 IMAD.IADD R129, R129, 0x1, -R10 ;  /* 0x000000018181c824 */ /* 0x000fc600078e0a0a */
[----:B------:R-:W-:Y:S01]  /*5700*/  STL [R1+0x63c], R158 ;  /* 0x00063c9e01007387 */ /* 0x000fe20000100800 */
[----:B------:R-:W-:-:S03]  /*5710*/  LOP3.LUT R4, R4, 0x8000, R140, 0xf8, !PT ;  /* 0x0000800004047812 */ /* 0x000fc600078ef88c */
[----:B------:R-:W-:Y:S01]  /*5720*/  STL [R1+0x638], R157 ;  /* 0x0006389d01007387 */ /* 0x000fe20000100800 */
[----:B------:R-:W-:-:S03]  /*5730*/  @!P3 IMAD.IADD R141, R141, 0x1, -R10 ;  /* 0x000000018d8db824 */ /* 0x000fc600078e0a0a */
[----:B------:R-:W-:Y:S01]  /*5740*/  STL [R1+0x634], R156 ;  /* 0x0006349c01007387 */ /* 0x000fe20000100800 */
[----:B------:R-:W-:-:S03]  /*5750*/  @!P5 IMAD.IADD R145, R145, 0x1, -R10 ;  /* 0x000000019191d824 */ /* 0x000fc600078e0a0a */
[----:B------:R-:W-:Y:S01]  /*5760*/  STL [R1+0x588], R152 ;  /* 0x0005889801007387 */ /* 0x000fe20000100800 */
[----:B------:R-:W-:-:S03]  /*5770*/  ISETP.GT.U32.AND P5, PT, R10, R125, PT ;  /* 0x0000007d0a00720c */ /* 0x000fc60003fa4070 */
[----:B------:R-:W2:Y:S01]  /*5780*/  LDL R11, [R1+0x58c] ;  /* 0x00058c00010b7983 */ /* 0x000ea20000100800 */
[C---:B------:R-:W-:Y:S01]  /*5790*/  ISETP.GT.U32.AND P3, PT, R10.reuse, R121, PT ;  /* 0x000000790a00720c */ /* 0x040fe20003f64070 */
[--C-:B------:R-:W-:Y:S02]  /*57a0*/  @!P2 IMAD.IADD R7, R7, 0x1, -R10.reuse ;  /* 0x000000010707a824 */ /* 0x100fe400078e0a0a */
[----:B------:R-:W-:Y:S01]  /*57b0*/  STL [R1+0x630], R155 ;  /* 0x0006309b01007387 */ /* 0x000fe20000100800 */
[C---:B------:R-:W-:Y:S01]  /*57c0*/  ISETP.GT.U32.AND P2, PT, R10.reuse, R129, PT ;  /* 0x000000810a00720c */ /* 0x040fe20003f44070 */
[----:B------:R-:W-:Y:S02]  /*57d0*/  @!P0 IMAD.IADD R117, R117, 0x1, -R10 ;  /* 0x0000000175758824 */ /* 0x000fe400078e0a0a */
[----:B------:R-:W-:Y:S01]  /*57e0*/  STL [R1+0x62c], R154 ;  /* 0x00062c9a01007387 */ /* 0x000fe20000100800 */
[----:B------:R-:W-:-:S03]  /*57f0*/  ISETP.GT.U32.AND P0, PT, R10, R141, PT ;  /* 0x0000008d0a00720c */ /* 0x000fc60003f04070 */
[----:B------:R-:W-:Y:S04]  /*5800*/  STL [R1+0x628], R153 ;  /* 0x0006289901007387 */ /* 0x000fe80000100800 */
[----:B------:R1:W-:Y:S04]  /*5810*/  STL [R1+0xa28], R4 ;  /* 0x000a280401007387 */ /* 0x0003e80000100800 */
[----:B-1----:R-:W2:Y:S01]  /*5820*/  LDL R4, [R1+0x5a4] ;  /* 0x0005a40001047983 */ /* 0x002ea20000100800 */
[--C-:B------:R-:W-:Y:S01]  /*5830*/  @!P5 IMAD.IADD R125, R125, 0x1, -R10.reuse ;  /* 0x000000017d7dd824 */ /* 0x100fe200078e0a0a */
[----:B------:R-:W-:Y:S01]  /*5840*/  ISETP.GT.U32.AND P5, PT, R8, R5, PT ;  /* 0x000000050800720c */ /* 0x000fe20003fa4070 */
[--C-:B------:R-:W-:Y:S01]  /*5850*/  @!P3 IMAD.IADD R121, R121, 0x1, -R10.reuse ;  /* 0x000000017979b824 */ /* 0x100fe200078e0a0a */
[----:B------:R-:W-:Y:S01]  /*5860*/  ISETP.GT.U32.AND P3, PT, R10, R7, PT ;  /* 0x000000070a00720c */ /* 0x000fe20003f64070 */
[--C-:B------:R-:W-:Y:S01]  /*5870*/  @!P2 IMAD.IADD R129, R129, 0x1, -R10.reuse ;  /* 0x000000018181a824 */ /* 0x100fe200078e0a0a */
[----:B------:R-:W-:Y:S01]  /*5880*/  ISETP.GE.AND P2, PT, R2, RZ, PT ;  /* 0x000000ff0200720c */ /* 0x000fe20003f46270 */
[----:B------:R-:W-:Y:S01]  /*5890*/  @!P0 IMAD.IADD R141, R141, 0x1, -R10 ;  /* 0x000000018d8d8824 */ /* 0x000fe200078e0a0a */
[----:B----4-:R-:W-:Y:S01]  /*58a0*/  ISETP.GE.AND P0, PT, R250, RZ, PT ;  /* 0x000000fffa00720c */ /* 0x010fe20003f06270 */
[----:B------:R1:W-:Y:S04]  /*58b0*/  STL [R1+0xa2c], R2 ;  /* 0x000a2c0201007387 */ /* 0x0003e80000100800 */
[----:B------:R-:W4:Y:S02]  /*58c0*/  LDL R250, [R1+0x580] ;  /* 0x0005800001fa7983 */ /* 0x000f240000100800 */
[----:B------:R-:W-:Y:S01]  /*58d0*/  @!P5 IMAD.IADD R5, R5, 0x1, -R8 ;  /* 0x000000010505d824 */ /* 0x000fe200078e0a08 */
[----:B---3--:R-:W-:Y:S01]  /*58e0*/  ISETP.GE.AND P5, PT, R251, RZ, PT ;  /* 0x000000fffb00720c */ /* 0x008fe20003fa6270 */
[----:B------:R-:W-:Y:S01]  /*58f0*/  @!P3 IMAD.IADD R7, R7, 0x1, -R10 ;  /* 0x000000010707b824 */ /* 0x000fe200078e0a0a */
[----:B------:R-:W3:Y:S01]  /*5900*/  LDL R251, [R1+0x57c] ;  /* 0x00057c0001fb7983 */ /* 0x000ee20000100800 */
[----:B--2---:R-:W-:Y:S01]  /*5910*/  ISETP.GE.AND P3, PT, R252, RZ, PT ;  /* 0x000000fffc00720c */ /* 0x004fe20003f66270 */
[----:B------:R-:W-:Y:S01]  /*5920*/  @!P2 IMAD.MOV R46, RZ, RZ, -R46 ;  /* 0x000000ffff2ea224 */ /* 0x000fe200078e0a2e */
[----:B------:R-:W-:Y:S01]  /*5930*/  ISETP.GE.AND P2, PT, R6, RZ, PT ;  /* 0x000000ff0600720c */ /* 0x000fe20003f46270 */
[----:B------:R-:W2:Y:S01]  /*5940*/  LDL R252, [R1+0x578] ;  /* 0x0005780001fc7983 */ /* 0x000ea20000100800 */
[----:B------:R-:W-:Y:S01]  /*5950*/  @!P0 IMAD.MOV R47, RZ, RZ, -R47 ;  /* 0x000000ffff2f8224 */ /* 0x000fe200078e0a2f */
[----:B------:R-:W-:-:S02]  /*5960*/  ISETP.GE.AND P0, PT, R188, RZ, PT ;  /* 0x000000ffbc00720c */ /* 0x000fc40003f06270 */
[----:B------:R-:W2:Y:S04]  /*5970*/  LDL R6, [R1+0x574] ;  /* 0x0005740001067983 */ /* 0x000ea80000100800 */
[----:B------:R-:W2:Y:S01]  /*5980*/  LDL R188, [R1+0x570] ;  /* 0x0005700001bc7983 */ /* 0x000ea20000100800 */
[C---:B------:R-:W-:Y:S01]  /*5990*/  ISETP.GT.U32.AND P1, PT, R10.reuse, R21, PT ;  /* 0x000000150a00720c */ /* 0x040fe20003f24070 */
[----:B------:R-:W-:Y:S01]  /*59a0*/  IMAD.MOV R136, RZ, RZ, -R136 ;  /* 0x000000ffff887224 */ /* 0x000fe200078e0a88 */
[C---:B------:R-:W-:Y:S01]  /*59b0*/  ISETP.GT.U32.AND P4, PT, R10.reuse, R109, PT ;  /* 0x0000006d0a00720c */ /* 0x040fe20003f84070 */
[----:B-1----:R-:W2:Y:S10]  /*59c0*/  LDL R2, [R1+0x540] ;  /* 0x0005400001027983 */ /* 0x002eb40000100800 */
[----:B------:R-:W-:Y:S01]  /*59d0*/  @!P1 IMAD.IADD R21, R21, 0x1, -R10 ;  /* 0x0000000115159824 */ /* 0x000fe200078e0a0a */
[----:B------:R-:W-:-:S13]  /*59e0*/  ISETP.GT.U32.AND P1, PT, R10, R49, PT ;  /* 0x000000310a00720c */ /* 0x000fda0003f24070 */
[----:B------:R-:W-:Y:S01]  /*59f0*/  @!P1 IMAD.IADD R49, R49, 0x1, -R10 ;  /* 0x0000000131319824 */ /* 0x000fe200078e0a0a */
[----:B------:R-:W-:-:S13]  /*5a00*/  ISETP.GT.U32.AND P1, PT, R10, R77, PT ;  /* 0x0000004d0a00720c */ /* 0x000fda0003f24070 */
[----:B------:R-:W-:Y:S01]  /*5a10*/  @!P1 IMAD.IADD R77, R77, 0x1, -R10 ;  /* 0x000000014d4d9824 */ /* 0x000fe200078e0a0a */
[----:B------:R-:W-:-:S13]  /*5a20*/  ISETP.GT.U32.AND P1, PT, R10, R53, PT ;  /* 0x000000350a00720c */ /* 0x000fda0003f24070 */
[----:B------:R-:W-:Y:S01]  /*5a30*/  @!P1 IMAD.IADD R53, R53, 0x1, -R10 ;  /* 0x0000000135359824 */ /* 0x000fe200078e0a0a */
[C---:B------:R-:W-:Y:S01]  /*5a40*/  ISETP.GT.U32.AND P1, PT, R10.reuse, R77, PT ;  /* 0x0000004d0a00720c */ /* 0x040fe20003f24070 */
[----:B------:R-:W-:-:S12]  /*5a50*/  IMAD R133, R10, R136, R133 ;  /* 0x000000880a857224 */ /* 0x000fd800078e0285 */
[----:B------:R-:W-:Y:S01]  /*5a60*/  @!P1 IMAD.IADD R77, R77, 0x1, -R10 ;  /* 0x000000014d4d9824 */ /* 0x000fe200078e0a0a */
[----:B------:R-:W-:-:S13]  /*5a70*/  ISETP.GT.U32.AND P1, PT, R10, R105, PT ;  /* 0x000000690a00720c */ /* 0x000fda0003f24070 */
[--C-:B------:R-:W-:Y:S01]  /*5a80*/  @!P1 IMAD.IADD R105, R105, 0x1, -R10.reuse ;  /* 0x0000000169699824 */ /* 0x100fe200078e0a0a */
[----:B------:R-:W-:Y:S01]  /*5a90*/  ISETP.GT.U32.AND P1, PT, R10, R133, PT ;  /* 0x000000850a00720c */ /* 0x000fe20003f24070 */
[----:B------:R-:W-:-:S12]  /*5aa0*/  @!P4 IMAD.IADD R109, R109, 0x1, -R10 ;  /* 0x000000016d6dc824 */ /* 0x000fd800078e0a0a */
[----:B------:R-:W-:-:S05]  /*5ab0*/  @!P1 IMAD.IADD R133, R133, 0x1, -R10 ;  /* 0x0000000185859824 */ /* 0x000fca00078e0a0a */
[----:B------:R-:W-:Y:S01]  /*5ac0*/  ISETP.GT.U32.AND P4, PT, R10, R133, PT ;  /* 0x000000850a00720c */ /* 0x000fe20003f84070 */
[----:B------:R-:W-:-:S12]  /*5ad0*/  @!P5 IMAD.MOV R48, RZ, RZ, -R48 ;  /* 0x000000ffff30d224 */ /* 0x000fd800078e0a30 */
[----:B------:R-:W-:Y:S01]  /*5ae0*/  @!P4 IMAD.IADD R133, R133, 0x1, -R10 ;  /* 0x000000018585c824 */ /* 0x000fe200078e0a0a */
[----:B------:R-:W-:Y:S01]  /*5af0*/  ISETP.GE.AND P5, PT, R0, RZ, PT ;  /* 0x000000ff0000720c */ /* 0x000fe20003fa6270 */
[----:B------:R-:W-:Y:S01]  /*5b00*/  @!P3 IMAD.MOV R51, RZ, RZ, -R51 ;  /* 0x000000ffff33b224 */ /* 0x000fe200078e0a33 */
[----:B------:R-:W2:Y:S01]  /*5b10*/  LDL R0, [R1+0x56c] ;  /* 0x00056c0001007983 */ /* 0x000ea20000100800 */
[----:B------:R-:W-:-:S03]  /*5b20*/  ISETP.GE.AND P3, PT, R249, RZ, PT ;  /* 0x000000fff900720c */ /* 0x000fc60003f66270 */
[----:B------:R-:W2:Y:S01]  /*5b30*/  LDL R249, [R1+0x560] ;  /* 0x0005600001f97983 */ /* 0x000ea20000100800 */
[----:B------:R-:W-:Y:S02]  /*5b40*/  @!P2 IMAD.MOV R52, RZ, RZ, -R52 ;  /* 0x000000ffff34a224 */ /* 0x000fe400078e0a34 */
[----:B------:R-:W-:-:S04]  /*5b50*/  @!P0 IMAD.MOV R54, RZ, RZ, -R54 ;  /* 0x000000ffff368224 */ /* 0x000fc800078e0a36 */
[----:B------:R-:W-:-:S03]  /*5b60*/  @!P5 IMAD.MOV R55, RZ, RZ, -R55 ;  /* 0x000000ffff37d224 */ /* 0x000fc600078e0a37 */
[----:B------:R-:W-:Y:S01]  /*5b70*/  @!P3 IMAD.MOV R58, RZ, RZ, -R58 ;  /* 0x000000ffff3ab224 */ /* 0x000fe200078e0a3a */
[----:B------:R-:W-:Y:S02]  /*5b80*/  ISETP.GE.AND P4, PT, R4, RZ, PT ;  /* 0x000000ff0400720c */ /* 0x000fe40003f86270 */
[----:B------:R-:W2:Y:S11]  /*5b90*/  LDL R4, [R1+0x568] ;  /* 0x0005680001047983 */ /* 0x000eb60000100800 */
[----:B------:R-:W-:Y:S01]  /*5ba0*/  @!P4 IMAD.MOV R50, RZ, RZ, -R50 ;  /* 0x000000ffff32c224 */ /* 0x000fe200078e0a32 */
[----:B------:R-:W-:-:S02]  /*5bb0*/  ISETP.GE.AND P4, PT, R11, RZ, PT ;  /* 0x000000ff0b00720c */ /* 0x000fc40003f86270 */
[----:B------:R-:W2:Y:S01]  /*5bc0*/  LDL R11, [R1+0x564] ;  /* 0x00056400010b7983 */ /* 0x000ea20000100800 */
[----:B----4-:R-:W-:Y:S02]  /*5bd0*/  ISETP.GE.AND P2, PT, R250, RZ, PT ;  /* 0x000000fffa00720c */ /* 0x010fe40003f46270 */
[----:B---3--:R-:W-:Y:S01]  /*5be0*/  ISETP.GE.AND P0, PT, R251, RZ, PT ;  /* 0x000000fffb00720c */ /* 0x008fe20003f06270 */
[----:B------:R-:W3:Y:S01]  /*5bf0*/  LDL R250, [R1+0x55c] ;  /* 0x00055c0001fa7983 */ /* 0x000ee20000100800 */
[----:B--2---:R-:W-:-:S03]  /*5c00*/  ISETP.GE.AND P5, PT, R252, RZ, PT ;  /* 0x000000fffc00720c */ /* 0x004fc60003fa6270 */
[----:B------:R-:W2:Y:S03]  /*5c10*/  LDL R251, [R1+0x558] ;  /* 0x0005580001fb7983 */ /* 0x000ea60000100800 */
[----:B------:R-:W-:Y:S01]  /*5c20*/  @!P4 IMAD.MOV R56, RZ, RZ, -R56 ;  /* 0x000000ffff38c224 */ /* 0x000fe200078e0a38 */
[----:B------:R-:W-:Y:S01]  /*5c30*/  ISETP.GE.AND P4, PT, R6, RZ, PT ;  /* 0x000000ff0600720c */ /* 0x000fe20003f86270 */
[----:B------:R-:W4:Y:S01]  /*5c40*/  LDL R252, [R1+0x554] ;  /* 0x0005540001fc7983 */ /* 0x000f220000100800 */
[----:B------:R-:W-:-:S03]  /*5c50*/  ISETP.GE.AND P3, PT, R188, RZ, PT ;  /* 0x000000ffbc00720c */ /* 0x000fc60003f66270 */
[----:B------:R-:W4:Y:S04]  /*5c60*/  LDL R6, [R1+0x550] ;  /* 0x0005500001067983 */ /* 0x000f280000100800 */
[----:B------:R-:W4:Y:S01]  /*5c70*/  LDL R188, [R1+0x54c] ;  /* 0x00054c0001bc7983 */ /* 0x000f220000100800 */
[C---:B------:R-:W-:Y:S02]  /*5c80*/  ISETP.GT.U32.AND P6, PT, R10.reuse, R105, PT ;  /* 0x000000690a00720c */ /* 0x040fe40003fc4070 */
[----:B------:R-:W-:Y:S01]  /*5c90*/  ISETP.GT.U32.AND P1, PT, R10, R113, PT ;  /* 0x000000710a00720c */ /* 0x000fe20003f24070 */
[----:B------:R-:W-:Y:S02]  /*5ca0*/  @!P2 IMAD.MOV R59, RZ, RZ, -R59 ;  /* 0x000000ffff3ba224 */ /* 0x000fe400078e0a3b */
[----:B------:R-:W-:-:S02]  /*5cb0*/  @!P0 IMAD.MOV R60, RZ, RZ, -R60 ;  /* 0x000000ffff3c8224 */ /* 0x000fc400078e0a3c */
[----:B------:R-:W-:-:S06]  /*5cc0*/  @!P5 IMAD.MOV R62, RZ, RZ, -R62 ;  /* 0x000000ffff3ed224 */ /* 0x000fcc00078e0a3e */
[--C-:B------:R-:W-:Y:S01]  /*5cd0*/  @!P6 IMAD.IADD R105, R105, 0x1, -R10.reuse ;  /* 0x000000016969e824 */ /* 0x100fe200078e0a0a */
[C---:B------:R-:W-:Y:S01]  /*5ce0*/  ISETP.GT.U32.AND P6, PT, R10.reuse, R145, PT ;  /* 0x000000910a00720c */ /* 0x040fe20003fc4070 */
[----:B------:R-:W-:Y:S01]  /*5cf0*/  @!P1 IMAD.IADD R113, R113, 0x1, -R10 ;  /* 0x0000000171719824 */ /* 0x000fe200078e0a0a */
[----:B------:R-:W-:Y:S01]  /*5d00*/  ISETP.GT.U32.AND P1, PT, R10, R137, PT ;  /* 0x000000890a00720c */ /* 0x000fe20003f24070 */
[----:B------:R-:W-:Y:S02]  /*5d10*/  @!P4 IMAD.MOV R63, RZ, RZ, -R63 ;  /* 0x000000ffff3fc224 */ /* 0x000fe400078e0a3f */
[----:B------:R-:W-:-:S08]  /*5d20*/  @!P3 IMAD.MOV R64, RZ, RZ, -R64 ;  /* 0x000000ffff40b224 */ /* 0x000fd000078e0a40 */
[--C-:B------:R-:W-:Y:S02]  /*5d30*/  @!P6 IMAD.IADD R145, R145, 0x1, -R10.reuse ;  /* 0x000000019191e824 */ /* 0x100fe400078e0a0a */
[----:B------:R-:W-:Y:S02]  /*5d40*/  @!P1 IMAD.IADD R137, R137, 0x1, -R10 ;  /* 0x0000000189899824 */ /* 0x000fe400078e0a0a */
[----:B------:R-:W4:Y:S01]  /*5d50*/  LDL R10, [R1+0x544] ;  /* 0x00054400010a7983 */ /* 0x000f220000100800 */
[----:B------:R-:W-:-:S03]  /*5d60*/  ISETP.GE.AND P2, PT, R0, RZ, PT ;  /* 0x000000ff0000720c */ /* 0x000fc60003f46270 */
[----:B------:R-:W4:Y:S01]  /*5d70*/  LDL R0, [R1+0x548] ;  /* 0x0005480001007983 */ /* 0x000f220000100800 */
[----:B------:R-:W-:-:S09]  /*5d80*/  ISETP.GE.AND P4, PT, R249, RZ, PT ;  /* 0x000000fff900720c */ /* 0x000fd20003f86270 */
[----:B------:R-:W-:-:S04]  /*5d90*/  @!P2 IMAD.MOV R66, RZ, RZ, -R66 ;  /* 0x000000ffff42a224 */ /* 0x000fc800078e0a42 */
[----:B------:R-:W-:Y:S01]  /*5da0*/  @!P4 IMAD.MOV R70, RZ, RZ, -R70 ;  /* 0x000000ffff46c224 */ /* 0x000fe200078e0a46 */
[----:B------:R-:W-:Y:S02]  /*5db0*/  ISETP.GE.AND P0, PT, R4, RZ, PT ;  /* 0x000000ff0400720c */ /* 0x000fe40003f06270 */
[----:B------:R-:W4:Y:S01]  /*5dc0*/  LDL R4, [R1+0x53c] ;  /* 0x00053c0001047983 */ /* 0x000f220000100800 */
[----:B------:R-:W-:-:S03]  /*5dd0*/  ISETP.GE.AND P5, PT, R11, RZ, PT ;  /* 0x000000ff0b00720c */ /* 0x000fc60003fa6270 */
[----:B------:R-:W4:Y:S07]  /*5de0*/  LDL R11, [R1+0x538] ;  /* 0x00053800010b7983 */ /* 0x000f2e0000100800 */
[----:B------:R-:W-:Y:S01]  /*5df0*/  @!P0 IMAD.MOV R67, RZ, RZ, -R67 ;  /* 0x000000ffff438224 */ /* 0x000fe200078e0a43 */
[----:B---3--:R-:W-:Y:S01]  /*5e00*/  ISETP.GE.AND P3, PT, R250, RZ, PT ;  /* 0x000000fffa00720c */ /* 0x008fe20003f66270 */
[----:B------:R-:W3:Y:S01]  /*5e10*/  LDL.LU R249, [R1+0xa4c] ;  /* 0x000a4c0001f97983 */ /* 0x000ee20000300800 */
[----:B--2---:R-:W-:-:S03]  /*5e20*/  ISETP.GE.AND P2, PT, R251, RZ, PT ;  /* 0x000000fffb00720c */ /* 0x004fc60003f46270 */
[----:B------:R-:W2:Y:S01]  /*5e30*/  LDL.LU R250, [R1+0xa48] ;  /* 0x000a480001fa7983 */ /* 0x000ea20000300800 */
[----:B----4-:R-:W-:-:S03]  /*5e40*/  ISETP.GE.AND P0, PT, R252, RZ, PT ;  /* 0x000000fffc00720c */ /* 0x010fc60003f06270 */
[----:B------:R-:W4:Y:S01]  /*5e50*/  LDL.LU R251, [R1+0xa44] ;  /* 0x000a440001fb7983 */ /* 0x000f220000300800 */
[----:B------:R-:W-:Y:S01]  /*5e60*/  @!P5 IMAD.MOV R68, RZ, RZ, -R68 ;  /* 0x000000ffff44d224 */ /* 0x000fe200078e0a44 */
[----:B------:R-:W-:Y:S02]  /*5e70*/  ISETP.GE.AND P5, PT, R6, RZ, PT ;  /* 0x000000ff0600720c */ /* 0x000fe40003fa6270 */
[----:B------:R-:W3:Y:S01]  /*5e80*/  LDL.LU R252, [R1+0xa40] ;  /* 0x000a400001fc7983 */ /* 0x000ee20000300800 */
[----:B------:R-:W-:-:S03]  /*5e90*/  ISETP.GE.AND P4, PT, R188, RZ, PT ;  /* 0x000000ffbc00720c */ /* 0x000fc60003f86270 */
[----:B------:R-:W2:Y:S04]  /*5ea0*/  LDL.LU R6, [R1+0xa3c] ;  /* 0x000a3c0001067983 */ /* 0x000ea80000300800 */
[----:B------:R-:W4:Y:S01]  /*5eb0*/  LDL.LU R188, [R1+0xa38] ;  /* 0x000a380001bc7983 */ /* 0x000f220000300800 */
[----:B------:R-:W-:Y:S02]  /*5ec0*/  @!P3 IMAD.MOV R71, RZ, RZ, -R71 ;  /* 0x000000ffff47b224 */ /* 0x000fe400078e0a47 */
[----:B------:R-:W-:Y:S02]  /*5ed0*/  @!P2 IMAD.MOV R72, RZ, RZ, -R72 ;  /* 0x000000ffff48a224 */ /* 0x000fe400078e0a48 */
[----:B------:R-:W-:Y:S01]  /*5ee0*/  @!P0 IMAD.MOV R74, RZ, RZ, -R74 ;  /* 0x000000ffff4a8224 */ /* 0x000fe200078e0a4a */
[----:B------:R-:W-:Y:S01]  /*5ef0*/  ISETP.GE.AND P0, PT, R2, RZ, PT ;  /* 0x000000ff0200720c */ /* 0x000fe20003f06270 */
[----:B------:R-:W-:-:S02]  /*5f00*/  @!P5 IMAD.MOV R75, RZ, RZ, -R75 ;  /* 0x000000ffff4bd224 */ /* 0x000fc400078e0a4b */
[----:B------:R-:W-:Y:S01]  /*5f10*/  @!P4 IMAD.MOV R76, RZ, RZ, -R76 ;  /* 0x000000ffff4cc224 */ /* 0x000fe200078e0a4c */
[----:B------:R-:W-:-:S09]  /*5f20*/  ISETP.GE.AND P2, PT, R10, RZ, PT ;  /* 0x000000ff0a00720c */ /* 0x000fd20003f46270 */
[----:B------:R-:W-:-:S04]  /*5f30*/  @!P0 IMAD.MOV R80, RZ, RZ, -R80 ;  /* 0x000000ffff508224 */ /* 0x000fc800078e0a50 */
[----:B------:R-:W-:Y:S01]  /*5f40*/  @!P2 IMAD.MOV R79, RZ, RZ, -R79 ;  /* 0x000000ffff4fa224 */ /* 0x000fe200078e0a4f */
[----:B------:R-:W-:-:S13]  /*5f50*/  ISETP.GE.AND P3, PT, R0, RZ, PT ;  /* 0x000000ff0000720c */ /* 0x000fda0003f66270 */
[----:B------:R-:W-:Y:S01]  /*5f60*/  @!P3 IMAD.MOV R78, RZ, RZ, -R78 ;  /* 0x000000ffff4eb224 */ /* 0x000fe200078e0a4e */
[----:B------:R-:W-:Y:S02]  /*5f70*/  ISETP.GE.AND P5, PT, R4, RZ, PT ;  /* 0x000000ff0400720c */ /* 0x000fe40003fa6270 */
[----:B------:R-:W-:Y:S02]  /*5f80*/  ISETP.GE.AND P4, PT, R11, RZ, PT ;  /* 0x000000ff0b00720c */ /* 0x000fe40003f86270 */
[----:B----4-:R-:W-:-:S09]  /*5f90*/  ISETP.GE.AND P3, PT, R188, RZ, PT ;  /* 0x000000ffbc00720c */ /* 0x010fd20003f66270 */
[----:B------:R-:W-:Y:S01]  /*5fa0*/  @!P5 IMAD.MOV R82, RZ, RZ, -R82 ;  /* 0x000000ffff52d224 */ /* 0x000fe200078e0a52 */
[----:B------:R-:W4:Y:S01]  /*5fb0*/  LDL.LU R188, [R1+0xa34] ;  /* 0x000a340001bc7983 */ /* 0x000f220000300800 */
[----:B--2---:R-:W-:Y:S01]  /*5fc0*/  ISETP.GE.AND P2, PT, R6, RZ, PT ;  /* 0x000000ff0600720c */ /* 0x004fe20003f46270 */
[----:B------:R-:W1:Y:S01]  /*5fd0*/  LDC.64 R10, c[0x0][0x238] ;  /* 0x00008e00ff0a7b82 */ /* 0x000e620000000a00 */
[----:B---3--:R-:W-:Y:S01]  /*5fe0*/  ISETP.GE.AND P0, PT, R252, RZ, PT ;  /* 0x000000fffc00720c */ /* 0x008fe20003f06270 */
[----:B------:R-:W-:Y:S01]  /*5ff0*/  @!P4 IMAD.MOV R83, RZ, RZ, -R83 ;  /* 0x000000ffff53c224 */ /* 0x000fe200078e0a53 */
[----:B------:R-:W-:Y:S01]  /*6000*/  ISETP.GE.AND P5, PT, R251, RZ, PT ;  /* 0x000000fffb00720c */ /* 0x000fe20003fa6270 */
[----:B------:R-:W2:Y:S01]  /*6010*/  S2R R0, SR_TID.X ;  /* 0x0000000000007919 */ /* 0x000ea20000002100 */
[----:B------:R-:W-:Y:S02]  /*6020*/  ISETP.GE.AND P4, PT, R250, RZ, PT ;  /* 0x000000fffa00720c */ /* 0x000fe40003f86270 */
[----:B------:R-:W-:-:S02]  /*6030*/  LOP3.LUT R9, R9, 0x70, RZ, 0xc0, !PT ;  /* 0x0000007009097812 */ /* 0x000fc400078ec0ff */
[----:B------:R-:W-:Y:S01]  /*6040*/  LOP3.LUT R149, RZ, R189, RZ, 0x33, !PT ;  /* 0x000000bdff957212 */ /* 0x000fe200078e33ff */
[----:B------:R-:W-:Y:S01]  /*6050*/  @!P3 IMAD.MOV R84, RZ, RZ, -R84 ;  /* 0x000000ffff54b224 */ /* 0x000fe200078e0a54 */
[----:B------:R-:W-:Y:S01]  /*6060*/  ISETP.GE.AND P3, PT, R249, RZ, PT ;  /* 0x000000fff900720c */ /* 0x000fe20003f66270 */
        /* <DEDUP_REMOVED lines=8> */
[----:B------:R-:W-:Y:S01]  /*60f0*/  UIADD3 UR4, UR4, -0x40, URZ ;  /* 0xffffffc004047890 */ /* 0x000fe2000fffe03f */
[----:B------:R-:W-:Y:S01]  /*6100*/  ISETP.GE.AND P6, PT, R152, RZ, PT ;  /* 0x000000ff9800720c */ /* 0x000fe20003fc6270 */
[----:B------:R-:W3:Y:S02]  /*6110*/  LDL.LU R6, [R1+0xa30] ;  /* 0x000a300001067983 */ /* 0x000ee40000300800 */
        /* <DEDUP_REMOVED lines=9> */
[----:B------:R-:W-:-:S05]  /*61b0*/  ISETP.GE.AND P4, PT, R240, RZ, PT ;  /* 0x000000fff000720c */ /* 0x000fca0003f86270 */
        /* <DEDUP_REMOVED lines=160> */
[----:B------:R-:W-:-:S02]  /*6bc0*/  IMAD.IADD R3, R9, 0x1, R3 ;  /* 0x0000000109037824 */ /* 0x000fc400078e0203 */
[----:B------:R-:W2:Y:S02]  /*6bd0*/  LDC.64 R8, c[0x0][0x230] ;  /* 0x00008c00ff087b82 */ /* 0x000ea40000000a00 */
        /* <DEDUP_REMOVED lines=9> */
[----:B------:R-:W-:-:S05]  /*6c70*/  ISETP.NE.AND P1, PT, R189, RZ, PT ;  /* 0x000000ffbd00720c */ /* 0x000fca0003f25270 */
[----:B------:R-:W-:Y:S02]  /*6c80*/  @!P3 IMAD.MOV R137, RZ, RZ, -R137 ;  /* 0x000000ffff89b224 */ /* 0x000fe400078e0a89 */
[----:B------:R-:W-:Y:S02]  /*6c90*/  @!P2 IMAD.MOV R141, RZ, RZ, -R141 ;  /* 0x000000ffff8da224 */ /* 0x000fe400078e0a8d */
[----:B------:R-:W-:Y:S02]  /*6ca0*/  @!P0 IMAD.MOV R145, RZ, RZ, -R145 ;  /* 0x000000ffff918224 */ /* 0x000fe400078e0a91 */
[----:B------:R-:W-:Y:S01]  /*6cb0*/  @!P5 IMAD.MOV R7, RZ, RZ, -R7 ;  /* 0x000000ffff07d224 */ /* 0x000fe200078e0a07 */
[C---:B------:R-:W-:Y:S02]  /*6cc0*/  SEL R46, R149.reuse, R46, !P1 ;  /* 0x0000002e952e7207 */ /* 0x040fe40004800000 */
[C---:B------:R-:W-:Y:S02]  /*6cd0*/  SEL R47, R149.reuse, R47, !P1 ;  /* 0x0000002f952f7207 */ /* 0x040fe40004800000 */
[----:B------:R-:W-:-:S02]  /*6ce0*/  SEL R48, R149, R48, !P1 ;  /* 0x0000003095307207 */ /* 0x000fc40004800000 */
[C---:B------:R-:W-:Y:S02]  /*6cf0*/  SEL R50, R149.reuse, R50, !P1 ;  /* 0x0000003295327207 */ /* 0x040fe40004800000 */
[----:B----4-:R-:W-:Y:S02]  /*6d00*/  ISETP.NE.AND P4, PT, R188, RZ, PT ;  /* 0x000000ffbc00720c */ /* 0x010fe40003f85270 */
[C---:B------:R-:W-:Y:S02]  /*6d10*/  SEL R51, R149.reuse, R51, !P1 ;  /* 0x0000003395337207 */ /* 0x040fe40004800000 */
[C---:B------:R-:W-:Y:S02]  /*6d20*/  SEL R52, R149.reuse, R52, !P1 ;  /* 0x0000003495347207 */ /* 0x040fe40004800000 */
[C---:B------:R-:W-:Y:S02]  /*6d30*/  SEL R54, R149.reuse, R54, !P1 ;  /* 0x0000003695367207 */ /* 0x040fe40004800000 */
[----:B------:R-:W-:-:S02]  /*6d40*/  SEL R55, R149, R55, !P1 ;  /* 0x0000003795377207 */ /* 0x000fc40004800000 */
[C---:B------:R-:W-:Y:S02]  /*6d50*/  SEL R56, R149.reuse, R56, !P1 ;  /* 0x0000003895387207 */ /* 0x040fe40004800000 */
[C---:B------:R-:W-:Y:S02]  /*6d60*/  SEL R58, R149.reuse, R58, !P1 ;  /* 0x0000003a953a7207 */ /* 0x040fe40004800000 */
        /* <DEDUP_REMOVED lines=117> */
[----:B------:R-:W-:Y:S01]  /*74c0*/  SEL R149, R149, R7, !P1 ;  /* 0x0000000795957207 */ /* 0x000fe20004800000 */
[----:B--2---:R-:W-:Y:S01]  /*74d0*/  VIADD R7, R8, 0x3f ;  /* 0x0000003f08077836 */ /* 0x004fe20000000000 */
[----:B------:R-:W-:Y:S01]  /*74e0*/  SHF.R.U32.HI R0, RZ, 0x6, R0 ;  /* 0x00000006ff007819 */ /* 0x000fe20000011600 */
[----:B------:R-:W-:Y:S01]  /*74f0*/  @!P6 IMAD.MOV R5, RZ, RZ, -R5 ;  /* 0x000000ffff05e224 */ /* 0x000fe200078e0a05 */
[----:B------:R-:W-:-:S02]  /*7500*/  @!P4 LOP3.LUT R5, RZ, R188, RZ, 0x33, !PT ;  /* 0x000000bcff05c212 */ /* 0x000fc400078e33ff */
[----:B------:R-:W-:Y:S02]  /*7510*/  ISETP.GE.AND P4, PT, R208, UR4, PT ;  /* 0x00000004d0007c0c */ /* 0x000fe4000bf86270 */
[C---:B------:R-:W-:Y:S02]  /*7520*/  ISETP.GT.AND P0, PT, R7.reuse, 0x3f, PT ;  /* 0x0000003f0700780c */ /* 0x040fe40003f04270 */
[----:B------:R-:W-:Y:S02]  /*7530*/  SGXT.U32 R0, R0, 0x1 ;  /* 0x000000010000781a */ /* 0x000fe40000000000 */
[----:B------:R-:W-:Y:S02]  /*7540*/  ISETP.GT.AND P1, PT, R7, 0x7f, PT ;  /* 0x0000007f0700780c */ /* 0x000fe40003f24270 */
[----:B------:R-:W-:Y:S01]  /*7550*/  SEL R8, RZ, 0x4, P4 ;  /* 0x00000004ff087807 */ /* 0x000fe20002000000 */
[----:B------:R-:W-:Y:S01]  /*7560*/  IMAD R2, R5, R9, RZ ;  /* 0x0000000905027224 */ /* 0x000fe200078e02ff */
[----:B------:R-:W-:Y:S01]  /*7570*/  ISETP.GE.AND P3, PT, R208, UR6, PT ;  /* 0x00000006d0007c0c */ /* 0x000fe2000bf66270 */
[----:B------:R-:W-:Y:S01]  /*7580*/  ULDC.64 UR6, c[0x0][0x210] ;  /* 0x0000840000067ab9 */ /* 0x000fe20000000a00 */
[----:B------:R-:W-:-:S02]  /*7590*/  SEL R202, RZ, 0x4, !P0 ;  /* 0x00000004ffca7807 */ /* 0x000fc40004000000 */
[----:B------:R-:W-:Y:S01]  /*75a0*/  ISETP.GE.AND P2, PT, R0, UR5, PT ;  /* 0x0000000500007c0c */ /* 0x000fe2000bf46270 */
[----:B------:R-:W-:Y:S01]  /*75b0*/  STL.64 [R1+0x808], R188 ;  /* 0x000808bc01007387 */ /* 0x000fe20000100a00 */
[----:B------:R-:W-:Y:S01]  /*75c0*/  SEL R8, R8, RZ, P1 ;  /* 0x000000ff08087207 */ /* 0x000fe20000800000 */
[----:B------:R-:W-:Y:S01]  /*75d0*/  ULDC UR5, c[0x0][0x230] ;  /* 0x00008c0000057ab9 */ /* 0x000fe20000000800 */
[C---:B------:R-:W-:Y:S02]  /*75e0*/  SEL R5, R202.reuse, RZ, !P3 ;  /* 0x000000ffca057207 */ /* 0x040fe40005800000 */
[----:B------:R-:W-:Y:S02]  /*75f0*/  SEL R244, R202, RZ, !P2 ;  /* 0x000000ffcaf47207 */ /* 0x000fe40005000000 */
[----:B------:R-:W-:Y:S02]  /*7600*/  LEA R242, P3, R2, UR6, 0x2 ;  /* 0x0000000602f27c11 */ /* 0x000fe4000f8610ff */
[----:B------:R-:W-:Y:S01]  /*7610*/  ISETP.NE.U32.AND P2, PT, R8, RZ, PT ;  /* 0x000000ff0800720c */ /* 0x000fe20003f45070 */
[----:B-1----:R-:W-:Y:S01]  /*7620*/  IMAD R8, R208, R11, RZ ;  /* 0x0000000bd0087224 */ /* 0x002fe200078e02ff */
[----:B------:R-:W-:-:S02]  /*7630*/  ISETP.NE.U32.AND P0, PT, R5, RZ, PT ;  /* 0x000000ff0500720c */ /* 0x000fc40003f05070 */
[----:B------:R-:W-:Y:S01]  /*7640*/  LEA.HI.X.SX32 R5, R2, UR7, 0x2, P3 ;  /* 0x0000000702057c11 */ /* 0x000fe200098f16ff */
[----:B------:R-:W-:Y:S01]  /*7650*/  ULDC.64 UR6, c[0x0][0x218] ;  /* 0x0000860000067ab9 */ /* 0x000fe20000000a00 */
[----:B------:R-:W-:Y:S02]  /*7660*/  LOP3.LUT R212, R0, 0x2, RZ, 0xfc, !PT ;  /* 0x0000000200d47812 */ /* 0x000fe400078efcff */
[----:B------:R-:W-:Y:S02]  /*7670*/  LEA R11, P3, R8, UR6, 0x2 ;  /* 0x00000006080b7c11 */ /* 0x000fe4000f8610ff */
[C---:B------:R-:W-:Y:S02]  /*7680*/  LOP3.LUT R171, R0.reuse, 0x20, RZ, 0xfc, !PT ;  /* 0x0000002000ab7812 */ /* 0x040fe400078efcff */
[C---:B------:R-:W-:Y:S02]  /*7690*/  LOP3.LUT R170, R0.reuse, 0x22, RZ, 0xfc, !PT ;  /* 0x0000002200aa7812 */ /* 0x040fe400078efcff */
[----:B------:R-:W-:-:S02]  /*76a0*/  LOP3.LUT R169, R0, 0x4, RZ, 0xfc, !PT ;  /* 0x0000000400a97812 */ /* 0x000fc400078efcff */
[C---:B------:R-:W-:Y:S02]  /*76b0*/  LOP3.LUT R168, R0.reuse, 0x6, RZ, 0xfc, !PT ;  /* 0x0000000600a87812 */ /* 0x040fe400078efcff */
[C---:B------:R-:W-:Y:S02]  /*76c0*/  LOP3.LUT R167, R0.reuse, 0x24, RZ, 0xfc, !PT ;  /* 0x0000002400a77812 */ /* 0x040fe400078efcff */
[C---:B------:R-:W-:Y:S02]  /*76d0*/  LOP3.LUT R166, R0.reuse, 0x26, RZ, 0xfc, !PT ;  /* 0x0000002600a67812 */ /* 0x040fe400078efcff */
[C---:B------:R-:W-:Y:S02]  /*76e0*/  LOP3.LUT R165, R0.reuse, 0x8, RZ, 0xfc, !PT ;  /* 0x0000000800a57812 */ /* 0x040fe400078efcff */
[----:B------:R-:W-:Y:S01]  /*76f0*/  LOP3.LUT R164, R0, 0xa, RZ, 0xfc, !PT ;  /* 0x0000000a00a47812 */ /* 0x000fe200078efcff */
[----:B------:R1:W-:Y:S01]  /*7700*/  STL [R1+0x2b4], R2 ;  /* 0x0002b40201007387 */ /* 0x0003e20000100800 */
[----:B------:R-:W-:Y:S01]  /*7710*/  LEA.HI.X.SX32 R9, R8, UR7, 0x2, P3 ;  /* 0x0000000708097c11 */ /* 0x000fe200098f16ff */
[----:B------:R-:W-:Y:S01]  /*7720*/  ULDC UR6, c[0x0][0x230] ;  /* 0x00008c0000067ab9 */ /* 0x000fe20000000800 */
[----:B------:R-:W-:-:S02]  /*7730*/  ISETP.GE.AND P3, PT, R212, UR8, PT ;  /* 0x00000008d4007c0c */ /* 0x000fc4000bf66270 */
[----:B------:R-:W-:Y:S02]  /*7740*/  ISETP.GE.AND P4, PT, R171, UR23, PT ;  /* 0x00000017ab007c0c */ /* 0x000fe4000bf86270 */
[C---:B------:R-:W-:Y:S02]  /*7750*/  SEL R136, R202.reuse, RZ, !P3 ;  /* 0x000000ffca887207 */ /* 0x040fe40005800000 */
[----:B------:R-:W-:Y:S02]  /*7760*/  SEL R179, R202, RZ, !P4 ;  /* 0x000000ffcab37207 */ /* 0x000fe40006000000 */
[----:B------:R-:W-:Y:S02]  /*7770*/  ISETP.GE.AND P3, PT, R170, UR24, PT ;  /* 0x00000018aa007c0c */ /* 0x000fe4000bf66270 */
[----:B------:R-:W-:Y:S02]  /*7780*/  ISETP.GE.AND P4, PT, R169, UR9, PT ;  /* 0x00000009a9007c0c */ /* 0x000fe4000bf86270 */
[----:B------:R-:W-:-:S02]  /*7790*/  SEL R178, R202, RZ, !P3 ;  /* 0x000000ffcab27207 */ /* 0x000fc40005800000 */
[----:B------:R-:W-:Y:S02]  /*77a0*/  SEL R248, R202, RZ, !P4 ;  /* 0x000000ffcaf87207 */ /* 0x000fe40006000000 */
[----:B------:R-:W-:Y:S02]  /*77b0*/  ISETP.GE.AND P3, PT, R168, UR10, PT ;  /* 0x0000000aa8007c0c */ /* 0x000fe4000bf66270 */
[----:B------:R-:W-:Y:S02]  /*77c0*/  ISETP.GE.AND P4, PT, R167, UR25, PT ;  /* 0x00000019a7007c0c */ /* 0x000fe4000bf86270 */
[C---:B------:R-:W-:Y:S02]  /*77d0*/  SEL R247, R202.reuse, RZ, !P3 ;  /* 0x000000ffcaf77207 */ /* 0x040fe40005800000 */
[----:B------:R-:W-:Y:S02]  /*77e0*/  SEL R246, R202, RZ, !P4 ;  /* 0x000000ffcaf67207 */ /* 0x000fe40006000000 */
[----:B------:R-:W-:-:S02]  /*77f0*/  ISETP.GE.AND P3, PT, R166, UR26, PT ;  /* 0x0000001aa6007c0c */ /* 0x000fc4000bf66270 */
[----:B------:R-:W-:Y:S02]  /*7800*/  ISETP.GE.AND P4, PT, R165, UR11, PT ;  /* 0x0000000ba5007c0c */ /* 0x000fe4000bf86270 */
[----:B------:R-:W-:Y:S02]  /*7810*/  LOP3.LUT R163, R0, 0x28, RZ, 0xfc, !PT ;  /* 0x0000002800a37812 */ /* 0x000fe400078efcff */
[C---:B------:R-:W-:Y:S02]  /*7820*/  SEL R245, R202.reuse, RZ, !P3 ;  /* 0x000000ffcaf57207 */ /* 0x040fe40005800000 */
[----:B-1----:R-:W-:Y:S02]  /*7830*/  SEL R2, R202, RZ, !P4 ;  /* 0x000000ffca027207 */ /* 0x002fe40006000000 */
[----:B------:R-:W-:Y:S02]  /*7840*/  ISETP.GE.AND P3, PT, R164, UR12, PT ;  /* 0x0000000ca4007c0c */ /* 0x000fe4000bf66270 */
[----:B------:R-:W-:Y:S01]  /*7850*/  ISETP.GE.AND P4, PT, R163, UR27, PT ;  /* 0x0000001ba3007c0c */ /* 0x000fe2000bf86270 */
[----:B------:R-:W-:Y:S01]  /*7860*/  STL [R1+0x818], R8 ;  /* 0x0008180801007387 */ /* 0x000fe20000100800 */
[----:B------:R-:W-:-:S02]  /*7870*/  LOP3.LUT R162, R0, 0x2a, RZ, 0xfc, !PT ;  /* 0x0000002a00a27812 */ /* 0x000fc400078efcff */
[----:B------:R-:W-:Y:S01]  /*7880*/  LOP3.LUT R161, R0, 0xc, RZ, 0xfc, !PT ;  /* 0x0000000c00a17812 */ /* 0x000fe200078efcff */
[----:B------:R1:W-:Y:S01]  /*7890*/  STL [R1+0x170], R2 ;  /* 0x0001700201007387 */ /* 0x0003e20000100800 */
[----:B------:R-:W-:Y:S02]  /*78a0*/  SEL R4, R202, RZ, !P3 ;  /* 0x000000ffca047207 */ /* 0x000fe40005800000 */
[----:B------:R-:W-:Y:S02]  /*78b0*/  ISETP.GE.AND P3, PT, R162, UR28, PT ;  /* 0x0000001ca2007c0c */ /* 0x000fe4000bf66270 */
[----:B------:R-:W-:Y:S01]  /*78c0*/  LOP3.LUT R160, R0, 0xe, RZ, 0xfc, !PT ;  /* 0x0000000e00a07812 */ /* 0x000fe200078efcff */
[----:B------:R-:W-:Y:S01]  /*78d0*/  STL [R1+0x16c], R4 ;  /* 0x00016c0401007387 */ /* 0x000fe20000100800 */
[----:B-1----:R-:W-:Y:S02]  /*78e0*/  SEL R2, R202, RZ, !P4 ;  /* 0x000000ffca027207 */ /* 0x002fe40006000000 */
[----:B------:R-:W-:-:S02]  /*78f0*/  ISETP.GE.AND P4, PT, R161, UR13, PT ;  /* 0x0000000da1007c0c */ /* 0x000fc4000bf86270 */
[----:B------:R-:W-:Y:S01]  /*7900*/  LOP3.LUT R159, R0, 0x2c, RZ, 0xfc, !PT ;  /* 0x0000002c009f7812 */ /* 0x000fe200078efcff */
[----:B------:R1:W-:Y:S01]  /*7910*/  STL [R1+0x168], R2 ;  /* 0x0001680201007387 */ /* 0x0003e20000100800 */
[----:B------:R-:W-:Y:S02]  /*7920*/  SEL R249, R202, RZ, !P3 ;  /* 0x000000ffcaf97207 */ /* 0x000fe40005800000 */
[----:B------:R-:W-:Y:S02]  /*7930*/  ISETP.GE.AND P3, PT, R160, UR14, PT ;  /* 0x0000000ea0007c0c */ /* 0x000fe4000bf66270 */
[----:B------:R-:W-:Y:S02]  /*7940*/  LOP3.LUT R158, R0, 0x2e, RZ, 0xfc, !PT ;  /* 0x0000002e009e7812 */ /* 0x000fe400078efcff */
[----:B-1----:R-:W-:Y:S02]  /*7950*/  SEL R2, R202, RZ, !P4 ;  /* 0x000000ffca027207 */ /* 0x002fe40006000000 */
[----:B------:R-:W-:-:S02]  /*7960*/  ISETP.GE.AND P4, PT, R159, UR29, PT ;  /* 0x0000001d9f007c0c */ /* 0x000fc4000bf86270 */
[----:B------:R-:W-:Y:S01]  /*7970*/  LOP3.LUT R157, R0, 0x10, RZ, 0xfc, !PT ;  /* 0x00000010009d7812 */ /* 0x000fe200078efcff */
[----:B------:R1:W-:Y:S01]  /*7980*/  STL [R1+0x180], R2 ;  /* 0x0001800201007387 */ /* 0x0003e20000100800 */
[----:B------:R-:W-:Y:S02]  /*7990*/  SEL R4, R202, RZ, !P3 ;  /* 0x000000ffca047207 */ /* 0x000fe40005800000 */
[----:B------:R-:W-:Y:S02]  /*79a0*/  ISETP.GE.AND P3, PT, R158, UR30, PT ;  /* 0x0000001e9e007c0c */ /* 0x000fe4000bf66270 */
[----:B------:R-:W-:Y:S01]  /*79b0*/  LOP3.LUT R156, R0, 0x12, RZ, 0xfc, !PT ;  /* 0x00000012009c7812 */ /* 0x000fe200078efcff */
[----:B------:R2:W-:Y:S01]  /*79c0*/  STL [R1+0x17c], R4 ;  /* 0x00017c0401007387 */ /* 0x0005e20000100800 */
[----:B-1----:R-:W-:Y:S02]  /*79d0*/  SEL R2, R202, RZ, !P4 ;  /* 0x000000ffca027207 */ /* 0x002fe40006000000 */
[----:B------:R-:W-:-:S02]  /*79e0*/  ISETP.GE.AND P4, PT, R157, UR15, PT ;  /* 0x0000000f9d007c0c */ /* 0x000fc4000bf86270 */
[----:B------:R-:W-:Y:S01]  /*79f0*/  LOP3.LUT R155, R0, 0x30, RZ, 0xfc, !PT ;  /* 0x00000030009b7812 */ /* 0x000fe200078efcff */
[----:B------:R1:W-:Y:S01]  /*7a00*/  STL [R1+0x178], R2 ;  /* 0x0001780201007387 */ /* 0x0003e20000100800 */
[----:B--2---:R-:W-:Y:S02]  /*7a10*/  SEL R4, R202, RZ, !P3 ;  /* 0x000000ffca047207 */ /* 0x004fe40005800000 */
        /* <DEDUP_REMOVED lines=25> */
[C---:B------:R-:W-:Y:S01]  /*7bb0*/  LOP3.LUT R189, R0.reuse, 0x1a, RZ, 0xfc, !PT ;  /* 0x0000001a00bd7812 */ /* 0x040fe200078efcff */
[----:B------:R2:W-:Y:S01]  /*7bc0*/  STL [R1+0x19c], R4 ;  /* 0x00019c0401007387 */ /* 0x0005e20000100800 */
[----:B------:R-:W-:Y:S02]  /*7bd0*/  LOP3.LUT R8, R0, 0x38, RZ, 0xfc, !PT ;  /* 0x0000003800087812 */ /* 0x000fe400078efcff */
[----:B-1----:R-:W-:-:S02]  /*7be0*/  SEL R2, R202, RZ, !P4 ;  /* 0x000000ffca027207 */ /* 0x002fc40006000000 */
[----:B------:R-:W-:-:S03]  /*7bf0*/  ISETP.GE.AND P4, PT, R209, UR19, PT ;  /* 0x00000013d1007c0c */ /* 0x000fc6000bf86270 */
[----:B------:R1:W-:Y:S01]  /*7c00*/  STL [R1+0x198], R2 ;  /* 0x0001980201007387 */ /* 0x0003e20000100800 */
[----:B--2---:R-:W-:Y:S02]  /*7c10*/  SEL R4, R202, RZ, !P3 ;  /* 0x000000ffca047207 */ /* 0x004fe40005800000 */
[----:B------:R-:W-:Y:S02]  /*7c20*/  ISETP.GE.AND P3, PT, R189, UR20, PT ;  /* 0x00000014bd007c0c */ /* 0x000fe4000bf66270 */
[----:B------:R-:W-:Y:S01]  /*7c30*/  LOP3.LUT R188, R0, 0x3a, RZ, 0xfc, !PT ;  /* 0x0000003a00bc7812 */ /* 0x000fe200078efcff */
[----:B------:R2:W-:Y:S01]  /*7c40*/  STL [R1+0x194], R4 ;  /* 0x0001940401007387 */ /* 0x0005e20000100800 */
[----:B-1----:R-:W-:Y:S02]  /*7c50*/  SEL R2, R202, RZ, !P4 ;  /* 0x000000ffca027207 */ /* 0x002fe40006000000 */
[----:B------:R-:W-:Y:S02]  /*7c60*/  ISETP.GE.AND P4, PT, R8, UR35, PT ;  /* 0x0000002308007c0c */ /* 0x000fe4000bf86270 */
[----:B------:R-:W-:-:S02]  /*7c70*/  LOP3.LUT R207, R0, 0x1c, RZ, 0xfc, !PT ;  /* 0x0000001c00cf7812 */ /* 0x000fc400078efcff */
[C---:B------:R-:W-:Y:S02]  /*7c80*/  SEL R172, R202.reuse, RZ, !P3 ;  /* 0x000000ffcaac7207 */ /* 0x040fe40005800000 */
[----:B--2---:R-:W-:Y:S02]  /*7c90*/  SEL R4, R202, RZ, !P4 ;  /* 0x000000ffca047207 */ /* 0x004fe40006000000 */
[----:B------:R-:W-:Y:S01]  /*7ca0*/  ISETP.GE.AND P3, PT, R188, UR36, PT ;  /* 0x00000024bc007c0c */ /* 0x000fe2000bf66270 */
[----:B------:R1:W-:Y:S01]  /*7cb0*/  STL [R1+0x1ac], R172 ;  /* 0x0001acac01007387 */ /* 0x0003e20000100800 */
[C---:B------:R-:W-:Y:S02]  /*7cc0*/  LOP3.LUT R206, R0.reuse, 0x1e, RZ, 0xfc, !PT ;  /* 0x0000001e00ce7812 */ /* 0x040fe400078efcff */
[----:B------:R-:W-:Y:S01]  /*7cd0*/  ISETP.GE.AND P4, PT, R207, UR21, PT ;  /* 0x00000015cf007c0c */ /* 0x000fe2000bf86270 */
[----:B------:R2:W-:Y:S01]  /*7ce0*/  STL [R1+0x1a8], R4 ;  /* 0x0001a80401007387 */ /* 0x0005e20000100800 */
[----:B------:R-:W-:-:S02]  /*7cf0*/  LOP3.LUT R205, R0, 0x3c, RZ, 0xfc, !PT ;  /* 0x0000003c00cd7812 */ /* 0x000fc400078efcff */
[C---:B-1----:R-:W-:Y:S02]  /*7d00*/  SEL R172, R202.reuse, RZ, !P4 ;  /* 0x000000ffcaac7207 */ /* 0x042fe40006000000 */
[----:B--2---:R-:W-:Y:S02]  /*7d10*/  SEL R4, R202, RZ, !P3 ;  /* 0x000000ffca047207 */ /* 0x004fe40005800000 */
[----:B------:R-:W-:Y:S02]  /*7d20*/  ISETP.GE.AND P3, PT, R206, UR22, PT ;  /* 0x00000016ce007c0c */ /* 0x000fe4000bf66270 */
[----:B------:R-:W-:Y:S01]  /*7d30*/  ISETP.GE.AND P4, PT, R205, UR6, PT ;  /* 0x00000006cd007c0c */ /* 0x000fe2000bf86270 */
[----:B------:R1:W-:Y:S01]  /*7d40*/  STL [R1+0x1c0], R172 ;  /* 0x0001c0ac01007387 */ /* 0x0003e20000100800 */
[----:B------:R-:W-:Y:S02]  /*7d50*/  ISETP.GE.AND P5, PT, R0, UR4, PT ;  /* 0x0000000400007c0c */ /* 0x000fe4000bfa6270 */
[----:B------:R-:W-:-:S02]  /*7d60*/  SEL R173, R202, RZ, !P3 ;  /* 0x000000ffcaad7207 */ /* 0x000fc40005800000 */
[----:B------:R-:W-:Y:S02]  /*7d70*/  ISETP.GE.AND P3, PT, R212, UR4, PT ;  /* 0x00000004d4007c0c */ /* 0x000fe4000bf66270 */
[----:B------:R-:W-:Y:S02]  /*7d80*/  SEL R203, RZ, 0x4, P5 ;  /* 0x00000004ffcb7807 */ /* 0x000fe40002800000 */
[----:B-1----:R-:W-:Y:S02]  /*7d90*/  SEL R172, R202, RZ, !P4 ;  /* 0x000000ffcaac7207 */ /* 0x002fe40006000000 */
[----:B------:R-:W-:Y:S02]  /*7da0*/  ISETP.GE.AND P4, PT, R171, UR4, PT ;  /* 0x00000004ab007c0c */ /* 0x000fe4000bf86270 */
[----:B------:R-:W-:Y:S02]  /*7db0*/  ISETP.GE.AND P5, PT, R170, UR4, PT ;  /* 0x00000004aa007c0c */ /* 0x000fe4000bfa6270 */
[----:B------:R-:W-:-:S02]  /*7dc0*/  SEL R201, RZ, 0x4, P3 ;  /* 0x00000004ffc97807 */ /* 0x000fc40001800000 */
[----:B------:R-:W-:Y:S02]  /*7dd0*/  ISETP.GE.AND P3, PT, R169, UR4, PT ;  /* 0x00000004a9007c0c */ /* 0x000fe4000bf66270 */
[----:B------:R-:W-:Y:S02]  /*7de0*/  SEL R200, RZ, 0x4, P4 ;  /* 0x00000004ffc87807 */ /* 0x000fe40002000000 */
[----:B------:R-:W-:Y:S02]  /*7df0*/  ISETP.GE.AND P4, PT, R168, UR4, PT ;  /* 0x00000004a8007c0c */ /* 0x000fe4000bf86270 */
[----:B------:R-:W-:Y:S02]  /*7e00*/  SEL R199, RZ, 0x4, P5 ;  /* 0x00000004ffc77807 */ /* 0x000fe40002800000 */
        /* <DEDUP_REMOVED lines=39> */
[----:B------:R-:W-:Y:S01]  /*8080*/  SEL R175, RZ, 0x4, P4 ;  /* 0x00000004ffaf7807 */ /* 0x000fe20002000000 */
[----:B------:R1:W-:Y:S01]  /*8090*/  STL [R1+0x1bc], R173 ;  /* 0x0001bcad01007387 */ /* 0x0003e20000100800 */
[----:B------:R-:W-:Y:S02]  /*80a0*/  ISETP.GE.AND P4, PT, R8, UR4, PT ;  /* 0x0000000408007c0c */ /* 0x000fe4000bf86270 */
[----:B------:R-:W-:Y:S01]  /*80b0*/  SEL R174, RZ, 0x4, P5 ;  /* 0x00000004ffae7807 */ /* 0x000fe20002800000 */
[----:B------:R2:W-:Y:S01]  /*80c0*/  STL [R1+0x1b8], R172 ;  /* 0x0001b8ac01007387 */ /* 0x0005e20000100800 */
[----:B------:R-:W-:Y:S01]  /*80d0*/  ISETP.GE.AND P5, PT, R188, UR4, PT ;  /* 0x00000004bc007c0c */ /* 0x000fe2000bfa6270 */
[----:B------:R-:W-:Y:S01]  /*80e0*/  UIADD3 UR5, UR5, -0x80, URZ ;  /* 0xffffff8005057890 */ /* 0x000fe2000fffe03f */
[----:B------:R-:W-:-:S02]  /*80f0*/  LOP3.LUT R204, R0, 0x3e, RZ, 0xfc, !PT ;  /* 0x0000003e00cc7812 */ /* 0x000fc400078efcff */
[----:B-1----:R-:W-:Y:S02]  /*8100*/  SEL R173, RZ, 0x4, P3 ;  /* 0x00000004ffad7807 */ /* 0x002fe40001800000 */
[----:B------:R-:W-:Y:S02]  /*8110*/  ISETP.GE.AND P3, PT, R207, UR4, PT ;  /* 0x00000004cf007c0c */ /* 0x000fe4000bf66270 */
[----:B--2---:R-:W-:Y:S02]  /*8120*/  SEL R172, RZ, 0x4, P4 ;  /* 0x00000004ffac7807 */ /* 0x004fe40002000000 */
[----:B------:R-:W-:Y:S02]  /*8130*/  ISETP.GE.AND P4, PT, R206, UR4, PT ;  /* 0x00000004ce007c0c */ /* 0x000fe4000bf86270 */
[----:B------:R-:W-:Y:S02]  /*8140*/  SEL R142, RZ, 0x4, P5 ;  /* 0x00000004ff8e7807 */ /* 0x000fe40002800000 */
[----:B------:R-:W-:-:S02]  /*8150*/  ISETP.GE.AND P5, PT, R205, UR4, PT ;  /* 0x00000004cd007c0c */ /* 0x000fc4000bfa6270 */
[----:B------:R-:W-:Y:S02]  /*8160*/  SEL R236, RZ, 0x4, P3 ;  /* 0x00000004ffec7807 */ /* 0x000fe40001800000 */
[----:B------:R-:W-:Y:S01]  /*8170*/  ISETP.GE.AND P3, PT, R204, UR4, PT ;  /* 0x00000004cc007c0c */ /* 0x000fe2000bf66270 */
[----:B------:R1:W-:Y:S01]  /*8180*/  STL [R1+0x9f0], R8 ;  /* 0x0009f00801007387 */ /* 0x0003e20000100800 */
[----:B------:R-:W-:Y:S01]  /*8190*/  SEL R140, RZ, 0x4, P4 ;  /* 0x00000004ff8c7807 */ /* 0x000fe20002000000 */
[----:B------:R-:W-:Y:S01]  /*81a0*/  ULDC UR4, c[0x0][0x240] ;  /* 0x0000900000047ab9 */ /* 0x000fe20000000800 */
[----:B------:R-:W-:Y:S02]  /*81b0*/  ISETP.GE.AND P4, PT, R0, UR5, PT ;  /* 0x0000000500007c0c */ /* 0x000fe4000bf86270 */
[----:B------:R-:W-:Y:S02]  /*81c0*/  SEL R238, RZ, 0x4, P5 ;  /* 0x00000004ffee7807 */ /* 0x000fe40002800000 */
[----:B------:R-:W-:-:S02]  /*81d0*/  ISETP.GE.AND P5, PT, R212, UR5, PT ;  /* 0x00000005d4007c0c */ /* 0x000fc4000bfa6270 */
[----:B------:R-:W-:Y:S02]  /*81e0*/  SEL R139, RZ, 0x4, P3 ;  /* 0x00000004ff8b7807 */ /* 0x000fe40001800000 */
[----:B------:R-:W-:Y:S02]  /*81f0*/  ISETP.GE.AND P3, PT, R171, UR5, PT ;  /* 0x00000005ab007c0c */ /* 0x000fe4000bf66270 */
[----:B------:R-:W-:Y:S02]  /*8200*/  SEL R171, RZ, 0x4, P4 ;  /* 0x00000004ffab7807 */ /* 0x000fe40002000000 */
        /* <DEDUP_REMOVED lines=46> */
[----:B------:R-:W-:Y:S01]  /*84f0*/  ISETP.GE.AND P5, PT, R204, UR37, PT ;  /* 0x00000025cc007c0c */ /* 0x000fe2000bfa6270 */
[----:B------:R2:W-:Y:S01]  /*8500*/  STL [R1+0x8e0], R7 ;  /* 0x0008e00701007387 */ /* 0x0005e20000100800 */
[----:B------:R-:W-:Y:S02]  /*8510*/  SEL R143, RZ, 0x4, P3 ;  /* 0x00000004ff8f7807 */ /* 0x000fe40001800000 */
[----:B------:R-:W-:Y:S02]  /*8520*/  ISETP.GT.AND P3, PT, R7, 0xbf, PT ;  /* 0x000000bf0700780c */ /* 0x000fe40003f64270 */
[----:B-1----:R-:W-:Y:S02]  /*8530*/  SEL R8, R203, RZ, P1 ;  /* 0x000000ffcb087207 */ /* 0x002fe40000800000 */
[----:B--2---:R-:W-:-:S05]  /*8540*/  SEL R7, R202, RZ, !P5 ;  /* 0x000000ffca077207 */ /* 0x004fca0006800000 */
[----:B------:R1:W-:Y:S01]  /*8550*/  STL [R1+0x1b4], R7 ;  /* 0x0001b40701007387 */ /* 0x0003e20000100800 */
[----:B------:R-:W-:Y:S02]  /*8560*/  ISETP.GE.AND P5, PT, R188, UR5, PT ;  /* 0x00000005bc007c0c */ /* 0x000fe4000bfa6270 */
[----:B------:R-:W-:Y:S01]  /*8570*/  SEL R188, R200, RZ, P1 ;  /* 0x000000ffc8bc7207 */ /* 0x000fe20000800000 */
[----:B------:R2:W-:Y:S01]  /*8580*/  STL [R1+0x1d8], R8 ;  /* 0x0001d80801007387 */ /* 0x0005e20000100800 */
[----:B-1----:R-:W-:Y:S02]  /*8590*/  SEL R7, R201, RZ, P1 ;  /* 0x000000ffc9077207 */ /* 0x002fe40000800000 */
[----:B--2---:R-:W-:-:S03]  /*85a0*/  SEL R8, R199, RZ, P1 ;  /* 0x000000ffc7087207 */ /* 0x004fc60000800000 */
[----:B------:R1:W-:Y:S04]  /*85b0*/  STL [R1+0x1d4], R7 ;  /* 0x0001d40701007387 */ /* 0x0003e80000100800 */
[----:B------:R2:W-:Y:S01]  /*85c0*/  STL [R1+0x1dc], R188 ;  /* 0x0001dcbc01007387 */ /* 0x0005e20000100800 */
[----:B-1----:R-:W-:-:S03]  /*85d0*/  SEL R7, R198, RZ, P1 ;  /* 0x000000ffc6077207 */ /* 0x002fc60000800000 */
[----:B------:R1:W-:Y:S01]  /*85e0*/  STL [R1+0x1e0], R8 ;  /* 0x0001e00801007387 */ /* 0x0003e20000100800 */
[----:B--2---:R-:W-:-:S03]  /*85f0*/  SEL R188, R197, RZ, P1 ;  /* 0x000000ffc5bc7207 */ /* 0x004fc60000800000 */
[----:B------:R2:W-:Y:S01]  /*8600*/  STL [R1+0x1e4], R7 ;  /* 0x0001e40701007387 */ /* 0x0005e20000100800 */
[----:B-1----:R-:W-:-:S03]  /*8610*/  SEL R8, R196, RZ, P1 ;  /* 0x000000ffc4087207 */ /* 0x002fc60000800000 */
[----:B------:R1:W-:Y:S01]  /*8620*/  STL [R1+0x1e8], R188 ;  /* 0x0001e8bc01007387 */ /* 0x0003e20000100800 */
[----:B--2---:R-:W-:-:S03]  /*8630*/  SEL R7, R195, RZ, P1 ;  /* 0x000000ffc3077207 */ /* 0x004fc60000800000 */
[----:B------:R2:W-:Y:S04]  /*8640*/  STL [R1+0x1ec], R8 ;  /* 0x0001ec0801007387 */ /* 0x0005e80000100800 */
[----:B------:R4:W-:Y:S01]  /*8650*/  STL [R1+0x1f0], R7 ;  /* 0x0001f00701007387 */ /* 0x0009e20000100800 */
[----:B-1----:R-:W-:Y:S02]  /*8660*/  SEL R188, R194, RZ, P1 ;  /* 0x000000ffc2bc7207 */ /* 0x002fe40000800000 */
[----:B--2---:R-:W-:-:S03]  /*8670*/  SEL R8, R193, RZ, P1 ;  /* 0x000000ffc1087207 */ /* 0x004fc60000800000 */
[----:B------:R1:W-:Y:S01]  /*8680*/  STL [R1+0x1f4], R188 ;  /* 0x0001f4bc01007387 */ /* 0x0003e20000100800 */
[----:B----4-:R-:W-:-:S03]  /*8690*/  SEL R7, R192, RZ, P1 ;  /* 0x000000ffc0077207 */ /* 0x010fc60000800000 */
[----:B------:R2:W-:Y:S04]  /*86a0*/  STL [R1+0x1f8], R8 ;  /* 0x0001f80801007387 */ /* 0x0005e80000100800 */
[----:B------:R4:W-:Y:S01]  /*86b0*/  STL [R1+0x1fc], R7 ;  /* 0x0001fc0701007387 */ /* 0x0009e20000100800 */
[----:B-1----:R-:W-:Y:S02]  /*86c0*/  SEL R188, R191, RZ, P1 ;  /* 0x000000ffbfbc7207 */ /* 0x002fe40000800000 */
[----:B--2---:R-:W-:-:S03]  /*86d0*/  SEL R8, R190, RZ, P1 ;  /* 0x000000ffbe087207 */ /* 0x004fc60000800000 */
[----:B------:R-:W-:Y:S01]  /*86e0*/  STL [R1+0x200], R188 ;  /* 0x000200bc01007387 */ /* 0x000fe20000100800 */
[----:B----4-:R-:W-:-:S03]  /*86f0*/  SEL R7, R187, RZ, P1 ;  /* 0x000000ffbb077207 */ /* 0x010fc60000800000 */
[----:B------:R1:W-:Y:S01]  /*8700*/  STL [R1+0x204], R8 ;  /* 0x0002040801007387 */ /* 0x0003e20000100800 */
[----:B------:R-:W-:-:S03]  /*8710*/  SEL R186, R186, RZ, P1 ;  /* 0x000000ffbaba7207 */ /* 0x000fc60000800000 */
[----:B------:R2:W-:Y:S01]  /*8720*/  STL [R1+0x270], R7 ;  /* 0x0002700701007387 */ /* 0x0005e20000100800 */
[----:B------:R-:W-:Y:S02]  /*8730*/  SEL R183, R183, RZ, P1 ;  /* 0x000000ffb7b77207 */ /* 0x000fe40000800000 */
[----:B-1----:R-:W-:Y:S01]  /*8740*/  SEL R8, R185, RZ, P1 ;  /* 0x000000ffb9087207 */ /* 0x002fe20000800000 */
[----:B------:R-:W-:Y:S01]  /*8750*/  STL [R1+0x274], R186 ;  /* 0x000274ba01007387 */ /* 0x000fe20000100800 */
[----:B--2---:R-:W-:-:S03]  /*8760*/  SEL R7, R184, RZ, P1 ;  /* 0x000000ffb8077207 */ /* 0x004fc60000800000 */
[----:B------:R1:W-:Y:S04]  /*8770*/  STL [R1+0x278], R8 ;  /* 0x0002780801007387 */ /* 0x0003e80000100800 */
[----:B------:R2:W-:Y:S01]  /*8780*/  STL [R1+0x27c], R7 ;  /* 0x00027c0701007387 */ /* 0x0005e20000100800 */
[----:B------:R-:W-:Y:S02]  /*8790*/  SEL R189, R180, RZ, P1 ;  /* 0x000000ffb4bd7207 */ /* 0x000fe40000800000 */
[----:B-1----:R-:W-:Y:S01]  /*87a0*/  SEL R8, R182, RZ, P1 ;  /* 0x000000ffb6087207 */ /* 0x002fe20000800000 */
[----:B------:R-:W-:Y:S01]  /*87b0*/  STL [R1+0x280], R183 ;  /* 0x000280b701007387 */ /* 0x000fe20000100800 */
[----:B--2---:R-:W-:-:S03]  /*87c0*/  SEL R7, R181, RZ, P1 ;  /* 0x000000ffb5077207 */ /* 0x004fc60000800000 */
[----:B------:R1:W-:Y:S01]  /*87d0*/  STL [R1+0x284], R8 ;  /* 0x0002840801007387 */ /* 0x0003e20000100800 */
[----:B------:R-:W-:Y:S02]  /*87e0*/  SEL R188, R177, RZ, P1 ;  /* 0x000000ffb1bc7207 */ /* 0x000fe40000800000 */
[----:B------:R-:W-:Y:S01]  /*87f0*/  SEL R176, R176, RZ, P1 ;  /* 0x000000ffb0b07207 */ /* 0x000fe20000800000 */
[----:B------:R2:W-:Y:S01]  /*8800*/  STL [R1+0x288], R7 ;  /* 0x0002880701007387 */ /* 0x0005e20000100800 */
[----:B------:R-:W-:Y:S02]  /*8810*/  SEL R173, R173, RZ, P1 ;  /* 0x000000ffadad7207 */ /* 0x000fe40000800000 */
[----:B-1----:R-:W-:Y:S01]  /*8820*/  SEL R8, R175, RZ, P1 ;  /* 0x000000ffaf087207 */ /* 0x002fe20000800000 */
[----:B------:R-:W-:Y:S01]  /*8830*/  STL.64 [R1+0x9b8], R188 ;  /* 0x0009b8bc01007387 */ /* 0x000fe20000100a00 */
[----:B--2---:R-:W-:-:S03]  /*8840*/  SEL R7, R174, RZ, P1 ;  /* 0x000000ffae077207 */ /* 0x004fc60000800000 */
[----:B------:R-:W-:Y:S04]  /*8850*/  STL [R1+0x294], R176 ;  /* 0x000294b001007387 */ /* 0x000fe80000100800 */
[----:B------:R1:W-:Y:S04]  /*8860*/  STL [R1+0x298], R8 ;  /* 0x0002980801007387 */ /* 0x0003e80000100800 */
[----:B------:R2:W-:Y:S01]  /*8870*/  STL [R1+0x29c], R7 ;  /* 0x00029c0701007387 */ /* 0x0005e20000100800 */
[----:B-1----:R-:W-:-:S03]  /*8880*/  SEL R8, R172, RZ, P1 ;  /* 0x000000ffac087207 */ /* 0x002fc60000800000 */
[----:B------:R-:W-:Y:S01]  /*8890*/  STL [R1+0x2a0], R173 ;  /* 0x0002a0ad01007387 */ /* 0x000fe20000100800 */
[----:B--2---:R-:W-:-:S03]  /*88a0*/  SEL R7, R142, RZ, P1 ;  /* 0x000000ff8e077207 */ /* 0x004fc60000800000 */
[----:B------:R1:W-:Y:S04]  /*88b0*/  STL [R1+0x2a8], R8 ;  /* 0x0002a80801007387 */ /* 0x0003e80000100800 */
[----:B------:R2:W-:Y:S01]  /*88c0*/  STL [R1+0x2a4], R7 ;  /* 0x0002a40701007387 */ /* 0x0005e20000100800 */
[----:B-1----:R-:W-:Y:S02]  /*88d0*/  SEL R8, R140, RZ, P1 ;  /* 0x000000ff8c087207 */ /* 0x002fe40000800000 */
[----:B--2---:R-:W-:-:S03]  /*88e0*/  SEL R7, R139, RZ, P1 ;  /* 0x000000ff8b077207 */ /* 0x004fc60000800000 */
[----:B------:R-:W-:Y:S04]  /*88f0*/  STL [R1+0x2ac], R8 ;  /* 0x0002ac0801007387 */ /* 0x000fe80000100800 */
[----:B------:R1:W-:Y:S01]  /*8900*/  STL [R1+0x2b0], R7 ;  /* 0x0002b00701007387 */ /* 0x0003e20000100800 */
[----:B------:R-:W-:Y:S02]  /*8910*/  SEL R170, R170, RZ, P3 ;  /* 0x000000ffaaaa7207 */ /* 0x000fe40001800000 */
[----:B-1----:R-:W-:Y:S02]  /*8920*/  SEL R7, R171, RZ, P3 ;  /* 0x000000ffab077207 */ /* 0x002fe40001800000 */
[----:B------:R-:W-:-:S03]  /*8930*/  SEL R8, R169, RZ, P3 ;  /* 0x000000ffa9087207 */ /* 0x000fc60001800000 */
[----:B------:R1:W-:Y:S01]  /*8940*/  STL [R1+0x2bc], R7 ;  /* 0x0002bc0701007387 */ /* 0x0003e20000100800 */
[----:B------:R-:W-:-:S03]  /*8950*/  SEL R167, R167, RZ, P3 ;  /* 0x000000ffa7a77207 */ /* 0x000fc60001800000 */
[----:B------:R-:W-:Y:S01]  /*8960*/  STL [R1+0x2b8], R170 ;  /* 0x0002b8aa01007387 */ /* 0x000fe20000100800 */
[----:B-1----:R-:W-:-:S03]  /*8970*/  SEL R7, R168, RZ, P3 ;  /* 0x000000ffa8077207 */ /* 0x002fc60001800000 */
[----:B------:R1:W-:Y:S04]  /*8980*/  STL [R1+0x2c0], R8 ;  /* 0x0002c00801007387 */ /* 0x0003e80000100800 */
        /* <DEDUP_REMOVED lines=19> */
[----:B------:R-:W-:Y:S02]  /*8ac0*/  SEL R150, RZ, 0x4, P4 ;  /* 0x00000004ff967807 */ /* 0x000fe40002000000 */
[----:B-1----:R-:W-:Y:S01]  /*8ad0*/  SEL R8, R157, RZ, P3 ;  /* 0x000000ff9d087207 */ /* 0x002fe20001800000 */
[----:B------:R-:W-:Y:S01]  /*8ae0*/  STL [R1+0x2ec], R158 ;  /* 0x0002ec9e01007387 */ /* 0x000fe20000100800 */
[----:B--2---:R-:W-:-:S03]  /*8af0*/  SEL R7, R156, RZ, P3 ;  /* 0x000000ff9c077207 */ /* 0x004fc60001800000 */
[----:B------:R-:W-:Y:S01]  /*8b00*/  STL [R1+0x2f0], R8 ;  /* 0x0002f00801007387 */ /* 0x000fe20000100800 */
[----:B------:R-:W-:Y:S02]  /*8b10*/  ISETP.GE.AND P4, PT, R209, UR5, PT ;  /* 0x00000005d1007c0c */ /* 0x000fe4000bf86270 */
[----:B------:R-:W-:Y:S01]  /*8b20*/  SEL R155, R155, RZ, P3 ;  /* 0x000000ff9b9b7207 */ /* 0x000fe20001800000 */
[----:B------:R1:W-:Y:S01]  /*8b30*/  STL [R1+0x2f4], R7 ;  /* 0x0002f40701007387 */ /* 0x0003e20000100800 */
[----:B------:R-:W-:Y:S02]  /*8b40*/  SEL R146, RZ, 0x4, P4 ;  /* 0x00000004ff927807 */ /* 0x000fe40002000000 */
[----:B------:R-:W-:Y:S01]  /*8b50*/  ISETP.GE.AND P4, PT, R208, UR5, PT ;  /* 0x00000005d0007c0c */ /* 0x000fe2000bf86270 */
[----:B------:R-:W-:Y:S01]  /*8b60*/  STL [R1+0x2f8], R155 ;  /* 0x0002f89b01007387 */ /* 0x000fe20000100800 */
[----:B-1----:R-:W-:Y:S02]  /*8b70*/  SEL R7, R153, RZ, P3 ;  /* 0x000000ff99077207 */ /* 0x002fe40001800000 */
[----:B------:R-:W-:-:S03]  /*8b80*/  SEL R8, R154, RZ, P3 ;  /* 0x000000ff9a087207 */ /* 0x000fc60001800000 */
[----:B------:R1:W-:Y:S01]  /*8b90*/  STL [R1+0x8f0], R7 ;  /* 0x0008f00701007387 */ /* 0x0003e20000100800 */
[----:B------:R-:W-:Y:S02]  /*8ba0*/  SEL R138, RZ, 0x4, P4 ;  /* 0x00000004ff8a7807 */ /* 0x000fe40002000000 */
[----:B------:R-:W-:Y:S01]  /*8bb0*/  SEL R154, R147, RZ, P3 ;  /* 0x000000ff939a7207 */ /* 0x000fe20001800000 */
[----:B------:R-:W-:Y:S01]  /*8bc0*/  STL [R1+0x300], R8 ;  /* 0x0003000801007387 */ /* 0x000fe20000100800 */
[----:B------:R-:W-:Y:S02]  /*8bd0*/  SEL R153, R146, RZ, P3 ;  /* 0x000000ff92997207 */ /* 0x000fe40001800000 */
[----:B-1----:R-:W-:Y:S02]  /*8be0*/  SEL R7, R152, RZ, P3 ;  /* 0x000000ff98077207 */ /* 0x002fe40001800000 */
[----:B------:R-:W-:Y:S02]  /*8bf0*/  SEL R152, R151, RZ, P3 ;  /* 0x000000ff97987207 */ /* 0x000fe40001800000 */
[----:B------:R-:W-:Y:S01]  /*8c00*/  SEL R236, R236, RZ, P1 ;  /* 0x000000ffecec7207 */ /* 0x000fe20000800000 */
[----:B------:R-:W-:Y:S01]  /*8c10*/  STL [R1+0x1c4], R7 ;  /* 0x0001c40701007387 */ /* 0x000fe20000100800 */
[----:B------:R-:W-:-:S02]  /*8c20*/  SEL R238, R238, RZ, P1 ;  /* 0x000000ffeeee7207 */ /* 0x000fc40000800000 */
[----:B------:R-:W-:Y:S01]  /*8c30*/  ISETP.GE.AND P1, PT, R207, UR5, PT ;  /* 0x00000005cf007c0c */ /* 0x000fe2000bf26270 */
[----:B------:R1:W-:Y:S01]  /*8c40*/  STL [R1+0x1cc], R152 ;  /* 0x0001cc9801007387 */ /* 0x0003e20000100800 */
[----:B------:R-:W-:Y:S02]  /*8c50*/  SEL R142, RZ, 0x4, P5 ;  /* 0x00000004ff8e7807 */ /* 0x000fe40002800000 */
[----:B------:R-:W-:Y:S01]  /*8c60*/  ISETP.GE.AND P4, PT, R206, UR5, PT ;  /* 0x00000005ce007c0c */ /* 0x000fe2000bf86270 */
[----:B------:R2:W-:Y:S01]  /*8c70*/  STL [R1+0x308], R154 ;  /* 0x0003089a01007387 */ /* 0x0005e20000100800 */
[----:B------:R-:W-:Y:S02]  /*8c80*/  SEL R138, R138, RZ, P3 ;  /* 0x000000ff8a8a7207 */ /* 0x000fe40001800000 */
[----:B------:R-:W-:Y:S01]  /*8c90*/  ISETP.GE.AND P5, PT, R205, UR5, PT ;  /* 0x00000005cd007c0c */ /* 0x000fe2000bfa6270 */
[----:B------:R4:W-:Y:S01]  /*8ca0*/  STL [R1+0x30c], R153 ;  /* 0x00030c9901007387 */ /* 0x0009e20000100800 */
[----:B-1----:R-:W-:-:S02]  /*8cb0*/  SEL R152, R144, RZ, P3 ;  /* 0x000000ff90987207 */ /* 0x002fc40001800000 */
[----:B------:R-:W-:Y:S02]  /*8cc0*/  SEL R140, RZ, 0x4, P1 ;  /* 0x00000004ff8c7807 */ /* 0x000fe40000800000 */
[----:B--2---:R-:W-:Y:S02]  /*8cd0*/  SEL R154, R143, RZ, P3 ;  /* 0x000000ff8f9a7207 */ /* 0x004fe40001800000 */
[----:B------:R-:W-:Y:S02]  /*8ce0*/  ISETP.NE.U32.AND P1, PT, R138, RZ, PT ;  /* 0x000000ff8a00720c */ /* 0x000fe40003f25070 */
[----:B----4-:R-:W-:Y:S02]  /*8cf0*/  SEL R153, R142, RZ, P3 ;  /* 0x000000ff8e997207 */ /* 0x010fe40001800000 */
[----:B------:R-:W-:Y:S01]  /*8d00*/  SEL R139, RZ, 0x4, P4 ;  /* 0x00000004ff8b7807 */ /* 0x000fe20002000000 */
[----:B------:R1:W-:Y:S01]  /*8d10*/  STL [R1+0x310], R152 ;  /* 0x0003109801007387 */ /* 0x0003e20000100800 */
[----:B------:R-:W-:-:S02]  /*8d20*/  ISETP.GE.AND P4, PT, R204, UR5, PT ;  /* 0x00000005cc007c0c */ /* 0x000fc4000bf86270 */
[----:B------:R-:W-:Y:S01]  /*8d30*/  SEL R138, RZ, 0x4, P5 ;  /* 0x00000004ff8a7807 */ /* 0x000fe20002800000 */
[----:B------:R2:W-:Y:S01]  /*8d40*/  STL [R1+0x31c], R154 ;  /* 0x00031c9a01007387 */ /* 0x0005e20000100800 */
[----:B------:R-:W-:Y:S02]  /*8d50*/  ISETP.NE.U32.AND P5, PT, R136, RZ, PT ;  /* 0x000000ff8800720c */ /* 0x000fe40003fa5070 */
[----:B------:R-:W-:Y:S01]  /*8d60*/  SEL R136, RZ, 0x4, P4 ;  /* 0x00000004ff887807 */ /* 0x000fe20002000000 */
[----:B------:R4:W-:Y:S01]  /*8d70*/  STL [R1+0x304], R153 ;  /* 0x0003049901007387 */ /* 0x0009e20000100800 */
[----:B-1----:R-:W-:Y:S02]  /*8d80*/  SEL R152, R140, RZ, P3 ;  /* 0x000000ff8c987207 */ /* 0x002fe40001800000 */
[----:B--2---:R-:W-:-:S03]  /*8d90*/  SEL R154, R139, RZ, P3 ;  /* 0x000000ff8b9a7207 */ /* 0x004fc60001800000 */
[----:B------:R1:W-:Y:S01]  /*8da0*/  STL [R1+0x318], R152 ;  /* 0x0003189801007387 */ /* 0x0003e20000100800 */
[----:B----4-:R-:W-:-:S03]  /*8db0*/  SEL R153, R138, RZ, P3 ;  /* 0x000000ff8a997207 */ /* 0x010fc60001800000 */
[----:B------:R-:W-:Y:S01]  /*8dc0*/  STL [R1+0x314], R154 ;  /* 0x0003149a01007387 */ /* 0x000fe20000100800 */
[----:B------:R-:W-:-:S03]  /*8dd0*/  IMAD R183, R46, UR4, RZ ;  /* 0x000000042eb77c24 */ /* 0x000fc6000f8e02ff */
[----:B------:R2:W-:Y:S01]  /*8de0*/  STL [R1+0x320], R153 ;  /* 0x0003209901007387 */ /* 0x0005e20000100800 */
[----:B-1----:R-:W-:Y:S01]  /*8df0*/  SEL R152, R136, RZ, P3 ;  /* 0x000000ff88987207 */ /* 0x002fe20001800000 */
[----:B------:R-:W-:Y:S02]  /*8e00*/  IMAD R229, R48, UR4, RZ ;  /* 0x0000000430e57c24 */ /* 0x000fe4000f8e02ff */
[----:B------:R-:W-:Y:S02]  /*8e10*/  IMAD R182, R50, UR4, RZ ;  /* 0x0000000432b67c24 */ /* 0x000fe4000f8e02ff */
[----:B------:R1:W-:Y:S01]  /*8e20*/  STL [R1+0x324], R152 ;  /* 0x0003249801007387 */ /* 0x0003e20000100800 */
[----:B--2---:R-:W-:-:S03]  /*8e30*/  IMAD R153, R47, UR4, RZ ;  /* 0x000000042f997c24 */ /* 0x004fc6000f8e02ff */
[----:B------:R-:W-:Y:S01]  /*8e40*/  STL [R1+0x400], R183 ;  /* 0x000400b701007387 */ /* 0x000fe20000100800 */
[----:B------:R-:W-:Y:S02]  /*8e50*/  IMAD R228, R51, UR4, RZ ;  /* 0x0000000433e47c24 */ /* 0x000fe4000f8e02ff */
[----:B------:R-:W-:Y:S01]  /*8e60*/  IMAD R227, R54, UR4, RZ ;  /* 0x0000000436e37c24 */ /* 0x000fe2000f8e02ff */
[----:B------:R2:W-:Y:S01]  /*8e70*/  STL [R1+0x404], R153 ;  /* 0x0004049901007387 */ /* 0x0005e20000100800 */
[----:B-1----:R-:W-:-:S03]  /*8e80*/  IMAD R152, R52, UR4, RZ ;  /* 0x0000000434987c24 */ /* 0x002fc6000f8e02ff */
[----:B------:R-:W-:Y:S01]  /*8e90*/  STL [R1+0x7d4], R229 ;  /* 0x0007d4e501007387 */ /* 0x000fe20000100800 */
[----:B------:R-:W-:Y:S02]  /*8ea0*/  IMAD R181, R55, UR4, RZ ;  /* 0x0000000437b57c24 */ /* 0x000fe4000f8e02ff */
[----:B------:R-:W-:Y:S01]  /*8eb0*/  IMAD R226, R56, UR4, RZ ;  /* 0x0000000438e27c24 */ /* 0x000fe2000f8e02ff */
[----:B------:R-:W-:Y:S01]  /*8ec0*/  STL [R1+0x7d0], R182 ;  /* 0x0007d0b601007387 */ /* 0x000fe20000100800 */
[----:B------:R-:W-:Y:S02]  /*8ed0*/  IMAD R154, R58, UR4, RZ ;  /* 0x000000043a9a7c24 */ /* 0x000fe4000f8e02ff */
[----:B------:R-:W-:Y:S01]  /*8ee0*/  IMAD R225, R59, UR4, RZ ;  /* 0x000000043be17c24 */ /* 0x000fe2000f8e02ff */
[----:B------:R-:W-:Y:S01]  /*8ef0*/  STL [R1+0x7cc], R228 ;  /* 0x0007cce401007387 */ /* 0x000fe20000100800 */
[----:B------:R-:W-:-:S03]  /*8f00*/  IMAD R180, R60, UR4, RZ ;  /* 0x000000043cb47c24 */ /* 0x000fc6000f8e02ff */
        /* <DEDUP_REMOVED lines=105> */
[----:B------:R-:W-:Y:S01]  /*95a0*/  IMAD R192, R131, UR4, RZ ;  /* 0x0000000483c07c24 */ /* 0x000fe2000f8e02ff */
[----:B------:R-:W-:Y:S02]  /*95b0*/  SEL R8, R150, RZ, P3 ;  /* 0x000000ff96087207 */ /* 0x000fe40001800000 */
[----:B------:R-:W-:Y:S01]  /*95c0*/  STL [R1+0x474], R196 ;  /* 0x000474c401007387 */ /* 0x000fe20000100800 */
[----:B------:R-:W-:Y:S01]  /*95d0*/  SEL R7, R148, RZ, P3 ;  /* 0x000000ff94077207 */ /* 0x000fe20001800000 */
[----:B------:R-:W-:Y:S02]  /*95e0*/  IMAD R191, R132, UR4, RZ ;  /* 0x0000000484bf7c24 */ /* 0x000fe4000f8e02ff */
[----:B------:R-:W-:Y:S01]  /*95f0*/  STL [R1+0x470], R159 ;  /* 0x0004709f01007387 */ /* 0x000fe20000100800 */
[----:B------:R-:W-:Y:S01]  /*9600*/  IMAD R190, R134, UR4, RZ ;  /* 0x0000000486be7c24 */ /* 0x000fe2000f8e02ff */
[----:B------:R-:W-:-:S02]  /*9610*/  LEA R188, P3, R153, R11, 0x2 ;  /* 0x0000000b99bc7211 */ /* 0x000fc400078610ff */
[----:B------:R-:W-:Y:S01]  /*9620*/  STL [R1+0x46c], R195 ;  /* 0x00046cc301007387 */ /* 0x000fe20000100800 */
[----:B------:R-:W-:-:S03]  /*9630*/  IMAD R155, R135, UR4, RZ ;  /* 0x00000004879b7c24 */ /* 0x000fc6000f8e02ff */
[----:B------:R-:W-:Y:S01]  /*9640*/  STL [R1+0x468], R194 ;  /* 0x000468c201007387 */ /* 0x000fe20000100800 */
[----:B------:R-:W-:-:S03]  /*9650*/  IMAD R187, R42, UR4, RZ ;  /* 0x000000042abb7c24 */ /* 0x000fc6000f8e02ff */
[----:B------:R-:W-:Y:S01]  /*9660*/  STL [R1+0x464], R193 ;  /* 0x000464c101007387 */ /* 0x000fe20000100800 */
[----:B------:R-:W-:Y:S01]  /*9670*/  IMAD R186, R43, UR4, RZ ;  /* 0x000000042bba7c24 */ /* 0x000fe2000f8e02ff */
[----:B------:R-:W-:Y:S02]  /*9680*/  LEA.HI.X.SX32 R189, R153, R9, 0x2, P3 ;  /* 0x0000000999bd7211 */ /* 0x000fe400018f16ff */
[----:B------:R-:W-:Y:S01]  /*9690*/  STL [R1+0x460], R157 ;  /* 0x0004609d01007387 */ /* 0x000fe20000100800 */
[----:B------:R-:W-:Y:S01]  /*96a0*/  IMAD R185, R44, UR4, RZ ;  /* 0x000000042cb97c24 */ /* 0x000fe2000f8e02ff */
[----:B------:R-:W-:Y:S02]  /*96b0*/  LEA R216, P3, R183, R11, 0x2 ;  /* 0x0000000bb7d87211 */ /* 0x000fe400078610ff */
[----:B------:R-:W-:Y:S01]  /*96c0*/  STL [R1+0x45c], R192 ;  /* 0x00045cc001007387 */ /* 0x000fe20000100800 */
[----:B--2---:R-:W-:-:S03]  /*96d0*/  IMAD R153, R39, UR4, RZ ;  /* 0x0000000427997c24 */ /* 0x004fc6000f8e02ff */
[----:B------:R-:W-:Y:S01]  /*96e0*/  STL [R1+0x458], R191 ;  /* 0x000458bf01007387 */ /* 0x000fe20000100800 */
[----:B------:R-:W-:-:S03]  /*96f0*/  IMAD R184, R40, UR4, RZ ;  /* 0x0000000428b87c24 */ /* 0x000fc6000f8e02ff */
[----:B------:R-:W-:Y:S01]  /*9700*/  STL [R1+0x454], R190 ;  /* 0x000454be01007387 */ /* 0x000fe20000100800 */
[----:B------:R-:W-:-:S03]  /*9710*/  LEA.HI.X.SX32 R217, R183, R9, 0x2, P3 ;  /* 0x00000009b7d97211 */ /* 0x000fc600018f16ff */
[----:B------:R-:W-:Y:S04]  /*9720*/  STL [R1+0x450], R155 ;  /* 0x0004509b01007387 */ /* 0x000fe80000100800 */
[----:B------:R-:W-:Y:S04]  /*9730*/  STL [R1+0x44c], R187 ;  /* 0x00044cbb01007387 */ /* 0x000fe80000100800 */
[----:B------:R-:W-:Y:S04]  /*9740*/  STL [R1+0x448], R186 ;  /* 0x000448ba01007387 */ /* 0x000fe80000100800 */
[----:B------:R-:W-:Y:S01]  /*9750*/  STL [R1+0x444], R185 ;  /* 0x000444b901007387 */ /* 0x000fe20000100800 */
[----:B------:R-:W-:-:S03]  /*9760*/  LEA R230, P4, R229, R11, 0x2 ;  /* 0x0000000be5e67211 */ /* 0x000fc600078810ff */
[----:B------:R-:W-:Y:S04]  /*9770*/  STL.64 [R1+0x160], R188 ;  /* 0x000160bc01007387 */ /* 0x000fe80000100a00 */
[----:B------:R1:W-:Y:S04]  /*9780*/  STL.64 [R1+0x9c0], R188 ;  /* 0x0009c0bc01007387 */ /* 0x0003e80000100a00 */
[----:B------:R-:W-:Y:S04]  /*9790*/  STL [R1+0x440], R153 ;  /* 0x0004409901007387 */ /* 0x000fe80000100800 */
[----:B------:R-:W-:Y:S01]  /*97a0*/  STL [R1+0x43c], R184 ;  /* 0x00043cb801007387 */ /* 0x000fe20000100800 */
[----:B------:R-:W-:-:S03]  /*97b0*/  IMAD R183, R38, UR4, RZ ;  /* 0x0000000426b77c24 */ /* 0x000fc6000f8e02ff */
[----:B------:R2:W-:Y:S01]  /*97c0*/  STL.64 [R1+0x140], R216 ;  /* 0x000140d801007387 */ /* 0x0005e20000100a00 */
[----:B------:R-:W-:Y:S02]  /*97d0*/  LEA.HI.X.SX32 R231, R229, R9, 0x2, P4 ;  /* 0x00000009e5e77211 */ /* 0x000fe400020f16ff */
[-C--:B-1----:R-:W-:Y:S01]  /*97e0*/  LEA R188, P4, R228, R11.reuse, 0x2 ;  /* 0x0000000be4bc7211 */ /* 0x082fe200078810ff */
[----:B------:R-:W-:Y:S01]  /*97f0*/  STL [R1+0x438], R183 ;  /* 0x000438b701007387 */ /* 0x000fe20000100800 */
[----:B--2---:R-:W-:-:S04]  /*9800*/  LEA R216, P3, R182, R11, 0x2 ;  /* 0x0000000bb6d87211 */ /* 0x004fc800078610ff */
[-C--:B------:R-:W-:Y:S01]  /*9810*/  LEA.HI.X.SX32 R217, R182, R9.reuse, 0x2, P3 ;  /* 0x00000009b6d97211 */ /* 0x080fe200018f16ff */
[----:B------:R-:W-:Y:S01]  /*9820*/  STL.64 [R1+0x138], R230 ;  /* 0x000138e601007387 */ /* 0x000fe20000100a00 */
[----:B------:R-:W-:-:S03]  /*9830*/  LEA.HI.X.SX32 R189, R228, R9, 0x2, P4 ;  /* 0x00000009e4bd7211 */ /* 0x000fc600020f16ff */
[----:B------:R1:W-:Y:S01]  /*9840*/  STL.64 [R1+0x130], R216 ;  /* 0x000130d801007387 */ /* 0x0003e20000100a00 */
[----:B------:R-:W-:-:S03]  /*9850*/  IMAD R182, R36, UR4, RZ ;  /* 0x0000000424b67c24 */ /* 0x000fc6000f8e02ff */
[----:B------:R2:W-:Y:S01]  /*9860*/  STL.64 [R1+0x128], R188 ;  /* 0x000128bc01007387 */ /* 0x0005e20000100a00 */
[CC--:B-1----:R-:W-:Y:S02]  /*9870*/  LEA R216, P3, R152.reuse, R11.reuse, 0x2 ;  /* 0x0000000b98d87211 */ /* 0x0c2fe400078610ff */
[C---:B--2---:R-:W-:Y:S02]  /*9880*/  LEA R188, P4, R227.reuse, R11, 0x2 ;  /* 0x0000000be3bc7211 */ /* 0x044fe400078810ff */
[-C--:B------:R-:W-:Y:S01]  /*9890*/  LEA.HI.X.SX32 R217, R152, R9.reuse, 0x2, P3 ;  /* 0x0000000998d97211 */ /* 0x080fe200018f16ff */
[----:B------:R-:W-:Y:S01]  /*98a0*/  STL [R1+0x434], R182 ;  /* 0x000434b601007387 */ /* 0x000fe20000100800 */
        /* <DEDUP_REMOVED lines=20> */
[-C--:B-1----:R-:W-:Y:S02]  /*99f0*/  LEA R216, P3, R180, R11.reuse, 0x2 ;  /* 0x0000000bb4d87211 */ /* 0x082fe400078610ff */
[----:B--2---:R-:W-:Y:S02]  /*9a00*/  LEA R188, P4, R224, R11, 0x2 ;  /* 0x0000000be0bc7211 */ /* 0x004fe400078810ff */
        /* <DEDUP_REMOVED lines=64> */
[----:B------:R-:W-:Y:S02]  /*9e10*/  LEA.HI.X.SX32 R217, R174, R9, 0x2, P3 ;  /* 0x00000009aed97211 */ /* 0x000fe400018f16ff */
[C---:B------:R-:W-:Y:S01]  /*9e20*/  LEA R22, P3, R173.reuse, R11, 0x2 ;  /* 0x0000000bad167211 */ /* 0x040fe200078610ff */
[----:B------:R-:W-:Y:S01]  /*9e30*/  IMAD R174, R20, UR4, RZ ;  /* 0x0000000414ae7c24 */ /* 0x000fe2000f8e02ff */
[-C--:B------:R-:W-:Y:S01]  /*9e40*/  LEA.HI.X.SX32 R189, R214, R9.reuse, 0x2, P4 ;  /* 0x00000009d6bd7211 */ /* 0x080fe200020f16ff */
[----:B------:R-:W-:Y:S01]  /*9e50*/  STL [R1+0x408], R162 ;  /* 0x000408a201007387 */ /* 0x000fe20000100800 */
[----:B------:R-:W-:-:S03]  /*9e60*/  LEA.HI.X.SX32 R23, R173, R9, 0x2, P3 ;  /* 0x00000009ad177211 */ /* 0x000fc600018f16ff */
[----:B------:R-:W-:Y:S04]  /*9e70*/  STL.64 [R1+0x70], R216 ;  /* 0x000070d801007387 */ /* 0x000fe80000100a00 */
[----:B------:R1:W-:Y:S04]  /*9e80*/  STL.64 [R1+0x68], R188 ;  /* 0x000068bc01007387 */ /* 0x0003e80000100a00 */
[----:B------:R-:W-:Y:S04]  /*9e90*/  STL [R1+0x3fc], R174 ;  /* 0x0003fcae01007387 */ /* 0x000fe80000100800 */
[----:B------:R2:W-:Y:S01]  /*9ea0*/  STL.64 [R1+0x60], R22 ;  /* 0x0000601601007387 */ /* 0x0005e20000100a00 */
[----:B-1----:R-:W-:Y:S01]  /*9eb0*/  LEA R188, P4, R213, R11, 0x2 ;  /* 0x0000000bd5bc7211 */ /* 0x002fe200078810ff */
[----:B------:R-:W-:-:S03]  /*9ec0*/  IMAD R173, R19, UR4, RZ ;  /* 0x0000000413ad7c24 */ /* 0x000fc6000f8e02ff */
[----:B------:R-:W-:Y:S02]  /*9ed0*/  LEA.HI.X.SX32 R189, R213, R9, 0x2, P4 ;  /* 0x00000009d5bd7211 */ /* 0x000fe400020f16ff */
[----:B--2---:R-:W-:-:S03]  /*9ee0*/  LEA R22, P3, R172, R11, 0x2 ;  /* 0x0000000bac167211 */ /* 0x004fc600078610ff */
[----:B------:R1:W-:Y:S01]  /*9ef0*/  STL.64 [R1+0x58], R188 ;  /* 0x000058bc01007387 */ /* 0x0003e20000100a00 */
[----:B------:R-:W-:-:S03]  /*9f00*/  LEA.HI.X.SX32 R23, R172, R9, 0x2, P3 ;  /* 0x00000009ac177211 */ /* 0x000fc600018f16ff */
[----:B------:R-:W-:Y:S01]  /*9f10*/  STL [R1+0x3f8], R173 ;  /* 0x0003f8ad01007387 */ /* 0x000fe20000100800 */
[----:B------:R-:W-:-:S03]  /*9f20*/  IMAD R172, R18, UR4, RZ ;  /* 0x0000000412ac7c24 */ /* 0x000fc6000f8e02ff */
[----:B------:R2:W-:Y:S01]  /*9f30*/  STL.64 [R1+0x50], R22 ;  /* 0x0000501601007387 */ /* 0x0005e20000100a00 */
[----:B-1----:R-:W-:-:S04]  /*9f40*/  LEA R188, P4, R212, R11, 0x2 ;  /* 0x0000000bd4bc7211 */ /* 0x002fc800078810ff */
[----:B------:R-:W-:Y:S02]  /*9f50*/  LEA.HI.X.SX32 R189, R212, R9, 0x2, P4 ;  /* 0x00000009d4bd7211 */ /* 0x000fe400020f16ff */
[-C--:B--2---:R-:W-:Y:S02]  /*9f60*/  LEA R22, P3, R171, R11.reuse, 0x2 ;  /* 0x0000000bab167211 */ /* 0x084fe400078610ff */
[----:B------:R-:W-:Y:S02]  /*9f70*/  LEA R18, P4, R211, R11, 0x2 ;  /* 0x0000000bd3127211 */ /* 0x000fe400078810ff */
[-C--:B------:R-:W-:Y:S01]  /*9f80*/  LEA.HI.X.SX32 R23, R171, R9.reuse, 0x2, P3 ;  /* 0x00000009ab177211 */ /* 0x080fe200018f16ff */
[----:B------:R-:W-:Y:S01]  /*9f90*/  STL [R1+0x3f4], R172 ;  /* 0x0003f4ac01007387 */ /* 0x000fe20000100800 */
[----:B------:R-:W-:-:S03]  /*9fa0*/  LEA.HI.X.SX32 R19, R211, R9, 0x2, P4 ;  /* 0x00000009d3137211 */ /* 0x000fc600020f16ff */
[----:B------:R-:W-:Y:S04]  /*9fb0*/  STL.64 [R1+0x48], R188 ;  /* 0x000048bc01007387 */ /* 0x000fe80000100a00 */
        /* <DEDUP_REMOVED lines=26> */
[----:B------:R-:W-:-:S02]  /*a160*/  LEA.HI.X.SX32 R15, R167, R9, 0x2, P3 ;  /* 0x00000009a70f7211 */ /* 0x000fc400018f16ff */
[----:B------:R-:W-:Y:S01]  /*a170*/  LEA R12, P4, R207, R11, 0x2 ;  /* 0x0000000bcf0c7211 */ /* 0x000fe200078810ff */
[----:B------:R-:W-:Y:S01]  /*a180*/  STL.64 [R1+0x10], R22 ;  /* 0x0000101601007387 */ /* 0x000fe20000100a00 */
[----:B------:R-:W-:-:S03]  /*a190*/  IMAD R167, R13, UR4, RZ ;  /* 0x000000040da77c24 */ /* 0x000fc6000f8e02ff */
[----:B------:R-:W-:Y:S01]  /*a1a0*/  STL [R1+0x3e4], R168 ;  /* 0x0003e4a801007387 */ /* 0x000fe20000100800 */
[----:B------:R-:W-:-:S03]  /*a1b0*/  LEA.HI.X.SX32 R13, R207, R9, 0x2, P4 ;  /* 0x00000009cf0d7211 */ /* 0x000fc600020f16ff */
[----:B------:R-:W-:Y:S01]  /*a1c0*/  STL.64 [R1+0x8], R18 ;  /* 0x0000081201007387 */ /* 0x000fe20000100a00 */
[----:B------:R-:W-:-:S03]  /*a1d0*/  LEA R16, P4, R206, R11, 0x2 ;  /* 0x0000000bce107211 */ /* 0x000fc600078810ff */
[----:B------:R1:W-:Y:S02]  /*a1e0*/  STL.64 [R1], R14 ;  /* 0x0000000e01007387 */ /* 0x0003e40000100a00 */
[----:B-1----:R-:W-:-:S04]  /*a1f0*/  LEA R14, P3, R166, R11, 0x2 ;  /* 0x0000000ba60e7211 */ /* 0x002fc800078610ff */
[----:B------:R-:W-:Y:S01]  /*a200*/  LEA.HI.X.SX32 R15, R166, R9, 0x2, P3 ;  /* 0x00000009a60f7211 */ /* 0x000fe200018f16ff */
[----:B------:R-:W-:Y:S01]  /*a210*/  IMAD R166, R17, UR4, RZ ;  /* 0x0000000411a67c24 */ /* 0x000fe2000f8e02ff */
[----:B------:R-:W-:Y:S02]  /*a220*/  LEA R18, P3, R165, R11, 0x2 ;  /* 0x0000000ba5127211 */ /* 0x000fe400078610ff */
[----:B------:R-:W-:Y:S02]  /*a230*/  LEA.HI.X.SX32 R17, R206, R9, 0x2, P4 ;  /* 0x00000009ce117211 */ /* 0x000fe400020f16ff */
[----:B------:R-:W-:Y:S02]  /*a240*/  LEA R20, P4, R205, R11, 0x2 ;  /* 0x0000000bcd147211 */ /* 0x000fe400078810ff */
[----:B------:R-:W-:Y:S01]  /*a250*/  LEA.HI.X.SX32 R19, R165, R9, 0x2, P3 ;  /* 0x00000009a5137211 */ /* 0x000fe200018f16ff */
[----:B------:R-:W-:Y:S01]  /*a260*/  IMAD R165, R21, UR4, RZ ;  /* 0x0000000415a57c24 */ /* 0x000fe2000f8e02ff */
[----:B------:R-:W-:-:S02]  /*a270*/  LEA R22, P3, R164, R11, 0x2 ;  /* 0x0000000ba4167211 */ /* 0x000fc400078610ff */
[----:B------:R-:W-:Y:S02]  /*a280*/  LEA.HI.X.SX32 R21, R205, R9, 0x2, P4 ;  /* 0x00000009cd157211 */ /* 0x000fe400020f16ff */
[----:B------:R-:W-:Y:S01]  /*a290*/  LEA R24, P4, R204, R11, 0x2 ;  /* 0x0000000bcc187211 */ /* 0x000fe200078810ff */
[----:B------:R-:W-:Y:S01]  /*a2a0*/  STL.64 [R1+0x9f8], R12 ;  /* 0x0009f80c01007387 */ /* 0x000fe20000100a00 */
[----:B------:R-:W-:Y:S01]  /*a2b0*/  LEA.HI.X.SX32 R23, R164, R9, 0x2, P3 ;  /* 0x00000009a4177211 */ /* 0x000fe200018f16ff */
[----:B------:R-:W-:Y:S01]  /*a2c0*/  IMAD R164, R25, UR4, RZ ;  /* 0x0000000419a47c24 */ /* 0x000fe2000f8e02ff */
[C---:B------:R-:W-:Y:S01]  /*a2d0*/  LEA R26, P3, R203.reuse, R11, 0x2 ;  /* 0x0000000bcb1a7211 */ /* 0x040fe200078610ff */
[----:B------:R-:W-:Y:S01]  /*a2e0*/  STL [R1+0x3e0], R167 ;  /* 0x0003e0a701007387 */ /* 0x000fe20000100800 */
[----:B------:R-:W-:Y:S02]  /*a2f0*/  LEA.HI.X.SX32 R25, R204, R9, 0x2, P4 ;  /* 0x00000009cc197211 */ /* 0x000fe400020f16ff */
[----:B------:R-:W-:Y:S01]  /*a300*/  LEA R28, P4, R202, R11, 0x2 ;  /* 0x0000000bca1c7211 */ /* 0x000fe200078810ff */
[----:B------:R-:W-:Y:S01]  /*a310*/  STL.64 [R1+0x9c8], R14 ;  /* 0x0009c80e01007387 */ /* 0x000fe20000100a00 */
[----:B------:R-:W-:-:S03]  /*a320*/  LEA.HI.X.SX32 R27, R203, R9, 0x2, P3 ;  /* 0x00000009cb1b7211 */ /* 0x000fc600018f16ff */
[----:B------:R-:W-:Y:S01]  /*a330*/  STL.64 [R1+0x9d0], R16 ;  /* 0x0009d01001007387 */ /* 0x000fe20000100a00 */
[----:B------:R-:W-:-:S03]  /*a340*/  LEA R30, P3, R163, R11, 0x2 ;  /* 0x0000000ba31e7211 */ /* 0x000fc600078610ff */
[----:B------:R-:W-:Y:S04]  /*a350*/  STL [R1+0x3dc], R166 ;  /* 0x0003dca601007387 */ /* 0x000fe80000100800 */
[----:B------:R1:W-:Y:S01]  /*a360*/  STL.64 [R1+0xa10], R18 ;  /* 0x000a101201007387 */ /* 0x0003e20000100a00 */
[----:B------:R-:W-:Y:S01]  /*a370*/  LEA.HI.X.SX32 R31, R163, R9, 0x2, P3 ;  /* 0x00000009a31f7211 */ /* 0x000fe200018f16ff */
[----:B------:R-:W-:Y:S01]  /*a380*/  IMAD R163, R33, UR4, RZ ;  /* 0x0000000421a37c24 */ /* 0x000fe2000f8e02ff */
[----:B------:R-:W-:Y:S01]  /*a390*/  LEA R34, P3, R200, R11, 0x2 ;  /* 0x0000000bc8227211 */ /* 0x000fe200078610ff */
[----:B-1----:R-:W-:Y:S01]  /*a3a0*/  IMAD R18, R29, UR4, RZ ;  /* 0x000000041d127c24 */ /* 0x002fe2000f8e02ff */
[----:B------:R-:W-:Y:S02]  /*a3b0*/  LEA.HI.X.SX32 R29, R202, R9, 0x2, P4 ;  /* 0x00000009ca1d7211 */ /* 0x000fe400020f16ff */
[----:B------:R-:W-:-:S04]  /*a3c0*/  LEA R32, P4, R201, R11, 0x2 ;  /* 0x0000000bc9207211 */ /* 0x000fc800078810ff */
[----:B------:R-:W-:Y:S02]  /*a3d0*/  LEA.HI.X.SX32 R33, R201, R9, 0x2, P4 ;  /* 0x00000009c9217211 */ /* 0x000fe400020f16ff */
[----:B------:R-:W-:Y:S01]  /*a3e0*/  LEA R36, P4, R199, R11, 0x2 ;  /* 0x0000000bc7247211 */ /* 0x000fe200078810ff */
[----:B------:R-:W-:Y:S01]  /*a3f0*/  IMAD R17, R37, UR4, RZ ;  /* 0x0000000425117c24 */ /* 0x000fe2000f8e02ff */
[----:B------:R-:W-:Y:S02]  /*a400*/  LEA.HI.X.SX32 R35, R200, R9, 0x2, P3 ;  /* 0x00000009c8237211 */ /* 0x000fe400018f16ff */
[----:B------:R-:W-:Y:S02]  /*a410*/  LEA R38, P3, R161, R11, 0x2 ;  /* 0x0000000ba1267211 */ /* 0x000fe400078610ff */
[----:B------:R-:W-:Y:S02]  /*a420*/  LEA.HI.X.SX32 R37, R199, R9, 0x2, P4 ;  /* 0x00000009c7257211 */ /* 0x000fe400020f16ff */
[----:B------:R-:W-:-:S02]  /*a430*/  LEA R40, P4, R198, R11, 0x2 ;  /* 0x0000000bc6287211 */ /* 0x000fc400078810ff */
[----:B------:R-:W-:Y:S01]  /*a440*/  LEA.HI.X.SX32 R39, R161, R9, 0x2, P3 ;  /* 0x00000009a1277211 */ /* 0x000fe200018f16ff */
[----:B------:R-:W-:Y:S01]  /*a450*/  IMAD R161, R41, UR4, RZ ;  /* 0x0000000429a17c24 */ /* 0x000fe2000f8e02ff */
[----:B------:R-:W-:Y:S02]  /*a460*/  LEA R42, P3, R197, R11, 0x2 ;  /* 0x0000000bc52a7211 */ /* 0x000fe400078610ff */
[----:B------:R-:W-:Y:S02]  /*a470*/  LEA.HI.X.SX32 R41, R198, R9, 0x2, P4 ;  /* 0x00000009c6297211 */ /* 0x000fe400020f16ff */
[----:B------:R-:W-:Y:S01]  /*a480*/  LEA R44, P4, R196, R11, 0x2 ;  /* 0x0000000bc42c7211 */ /* 0x000fe200078810ff */
[----:B------:R-:W-:Y:S01]  /*a490*/  IMAD R16, R45, UR4, RZ ;  /* 0x000000042d107c24 */ /* 0x000fe2000f8e02ff */
[----:B------:R-:W-:Y:S02]  /*a4a0*/  LEA.HI.X.SX32 R43, R197, R9, 0x2, P3 ;  /* 0x00000009c52b7211 */ /* 0x000fe400018f16ff */
[----:B------:R-:W-:-:S02]  /*a4b0*/  LEA R46, P3, R159, R11, 0x2 ;  /* 0x0000000b9f2e7211 */ /* 0x000fc400078610ff */
[----:B------:R-:W-:Y:S02]  /*a4c0*/  LEA.HI.X.SX32 R45, R196, R9, 0x2, P4 ;  /* 0x00000009c42d7211 */ /* 0x000fe400020f16ff */
[----:B------:R-:W-:Y:S02]  /*a4d0*/  LEA R48, P4, R195, R11, 0x2 ;  /* 0x0000000bc3307211 */ /* 0x000fe400078810ff */
[----:B------:R-:W-:Y:S01]  /*a4e0*/  LEA.HI.X.SX32 R47, R159, R9, 0x2, P3 ;  /* 0x000000099f2f7211 */ /* 0x000fe200018f16ff */
[----:B------:R-:W-:Y:S01]  /*a4f0*/  IMAD R159, R49, UR4, RZ ;  /* 0x00000004319f7c24 */ /* 0x000fe2000f8e02ff */
[C---:B------:R-:W-:Y:S02]  /*a500*/  LEA R50, P3, R194.reuse, R11, 0x2 ;  /* 0x0000000bc2327211 */ /* 0x040fe400078610ff */
[----:B------:R-:W-:Y:S02]  /*a510*/  LEA.HI.X.SX32 R49, R195, R9, 0x2, P4 ;  /* 0x00000009c3317211 */ /* 0x000fe400020f16ff */
[----:B------:R-:W-:Y:S01]  /*a520*/  LEA R52, P4, R193, R11, 0x2 ;  /* 0x0000000bc1347211 */ /* 0x000fe200078810ff */
[----:B------:R-:W-:Y:S01]  /*a530*/  IMAD R15, R53, UR4, RZ ;  /* 0x00000004350f7c24 */ /* 0x000fe2000f8e02ff */
[----:B------:R-:W-:-:S02]  /*a540*/  LEA.HI.X.SX32 R51, R194, R9, 0x2, P3 ;  /* 0x00000009c2337211 */ /* 0x000fc400018f16ff */
[----:B------:R-:W-:Y:S02]  /*a550*/  LEA R54, P3, R157, R11, 0x2 ;  /* 0x0000000b9d367211 */ /* 0x000fe400078610ff */
[----:B------:R-:W-:Y:S02]  /*a560*/  LEA.HI.X.SX32 R53, R193, R9, 0x2, P4 ;  /* 0x00000009c1357211 */ /* 0x000fe400020f16ff */
[C---:B------:R-:W-:Y:S02]  /*a570*/  LEA R56, P4, R192.reuse, R11, 0x2 ;  /* 0x0000000bc0387211 */ /* 0x040fe400078810ff */
[----:B------:R-:W-:Y:S01]  /*a580*/  LEA.HI.X.SX32 R55, R157, R9, 0x2, P3 ;  /* 0x000000099d377211 */ /* 0x000fe200018f16ff */
[----:B------:R-:W-:Y:S01]  /*a590*/  IMAD R157, R57, UR4, RZ ;  /* 0x00000004399d7c24 */ /* 0x000fe2000f8e02ff */
[----:B------:R-:W-:Y:S02]  /*a5a0*/  LEA R58, P3, R191, R11, 0x2 ;  /* 0x0000000bbf3a7211 */ /* 0x000fe400078610ff */
[----:B------:R-:W-:-:S02]  /*a5b0*/  LEA.HI.X.SX32 R57, R192, R9, 0x2, P4 ;  /* 0x00000009c0397211 */ /* 0x000fc400020f16ff */
[C---:B------:R-:W-:Y:S01]  /*a5c0*/  LEA R60, P4, R190.reuse, R11, 0x2 ;  /* 0x0000000bbe3c7211 */ /* 0x040fe200078810ff */
[----:B------:R-:W-:Y:S01]  /*a5d0*/  IMAD R14, R61, UR4, RZ ;  /* 0x000000043d0e7c24 */ /* 0x000fe2000f8e02ff */
[----:B------:R-:W-:Y:S02]  /*a5e0*/  LEA.HI.X.SX32 R59, R191, R9, 0x2, P3 ;  /* 0x00000009bf3b7211 */ /* 0x000fe400018f16ff */
        /* <DEDUP_REMOVED lines=25> */
[----:B------:R-:W-:Y:S02]  /*a780*/  LEA R82, P3, R154, R11, 0x2 ;  /* 0x0000000b9a527211 */ /* 0x000fe400078610ff */
[----:B------:R-:W-:Y:S02]  /*a790*/  LEA.HI.X.SX32 R81, R181, R9, 0x2, P4 ;  /* 0x00000009b5517211 */ /* 0x000fe400020f16ff */
[----:B------:R-:W-:-:S02]  /*a7a0*/  LEA R84, P4, R180, R11, 0x2 ;  /* 0x0000000bb4547211 */ /* 0x000fc400078810ff */
        /* <DEDUP_REMOVED lines=22> */
[----:B------:R-:W-:Y:S01]  /*a910*/  LEA R102, P3, R173, R11, 0x2 ;  /* 0x0000000bad667211 */ /* 0x000fe200078610ff */
[----:B------:R-:W-:Y:S01]  /*a920*/  STL.64 [R1+0xa00], R20 ;  /* 0x000a001401007387 */ /* 0x000fe20000100a00 */
[----:B------:R-:W-:-:S02]  /*a930*/  LEA.HI.X.SX32 R101, R174, R9, 0x2, P4 ;  /* 0x00000009ae657211 */ /* 0x000fc400020f16ff */
[C---:B------:R-:W-:Y:S01]  /*a940*/  LEA R104, P4, R172.reuse, R11, 0x2 ;  /* 0x0000000bac687211 */ /* 0x040fe200078810ff */
[----:B------:R-:W-:Y:S01]  /*a950*/  STL [R1+0x3d8], R165 ;  /* 0x0003d8a501007387 */ /* 0x000fe20000100800 */
[----:B------:R-:W-:Y:S02]  /*a960*/  LEA.HI.X.SX32 R103, R173, R9, 0x2, P3 ;  /* 0x00000009ad677211 */ /* 0x000fe400018f16ff */
[C---:B------:R-:W-:Y:S01]  /*a970*/  LEA R106, P3, R171.reuse, R11, 0x2 ;  /* 0x0000000bab6a7211 */ /* 0x040fe200078610ff */
[----:B------:R1:W-:Y:S03]  /*a980*/  STL.64 [R1+0x9d8], R22 ;  /* 0x0009d81601007387 */ /* 0x0003e60000100a00 */
[----:B------:R-:W-:Y:S02]  /*a990*/  LEA.HI.X.SX32 R107, R171, R9, 0x2, P3 ;  /* 0x00000009ab6b7211 */ /* 0x000fe400018f16ff */
[----:B------:R-:W-:Y:S01]  /*a9a0*/  LEA R110, P3, R169, R11, 0x2 ;  /* 0x0000000ba96e7211 */ /* 0x000fe200078610ff */
[----:B-1----:R-:W-:Y:S01]  /*a9b0*/  IMAD R23, R105, UR4, RZ ;  /* 0x0000000469177c24 */ /* 0x002fe2000f8e02ff */
[----:B------:R-:W-:-:S02]  /*a9c0*/  LEA.HI.X.SX32 R105, R172, R9, 0x2, P4 ;  /* 0x00000009ac697211 */ /* 0x000fc400020f16ff */
[----:B------:R-:W-:Y:S01]  /*a9d0*/  LEA R108, P4, R170, R11, 0x2 ;  /* 0x0000000baa6c7211 */ /* 0x000fe200078810ff */
[----:B------:R-:W-:-:S03]  /*a9e0*/  IMAD R22, R109, UR4, RZ ;  /* 0x000000046d167c24 */ /* 0x000fc6000f8e02ff */
[----:B------:R-:W-:Y:S02]  /*a9f0*/  LEA.HI.X.SX32 R109, R170, R9, 0x2, P4 ;  /* 0x00000009aa6d7211 */ /* 0x000fe400020f16ff */
[C---:B------:R-:W-:Y:S01]  /*aa00*/  LEA R112, P4, R168.reuse, R11, 0x2 ;  /* 0x0000000ba8707211 */ /* 0x040fe200078810ff */
[----:B------:R-:W-:Y:S01]  /*aa10*/  IMAD R21, R113, UR4, RZ ;  /* 0x0000000471157c24 */ /* 0x000fe2000f8e02ff */
[----:B------:R-:W-:Y:S02]  /*aa20*/  LEA.HI.X.SX32 R111, R169, R9, 0x2, P3 ;  /* 0x00000009a96f7211 */ /* 0x000fe400018f16ff */
[----:B------:R-:W-:Y:S02]  /*aa30*/  LEA R114, P3, R167, R11, 0x2 ;  /* 0x0000000ba7727211 */ /* 0x000fe400078610ff */
[----:B------:R-:W-:Y:S02]  /*aa40*/  LEA.HI.X.SX32 R113, R168, R9, 0x2, P4 ;  /* 0x00000009a8717211 */ /* 0x000fe400020f16ff */
[----:B------:R-:W-:Y:S01]  /*aa50*/  LEA R116, P4, R166, R11, 0x2 ;  /* 0x0000000ba6747211 */ /* 0x000fe200078810ff */
[----:B------:R-:W-:Y:S01]  /*aa60*/  IMAD R20, R117, UR4, RZ ;  /* 0x0000000475147c24 */ /* 0x000fe2000f8e02ff */
[----:B------:R-:W-:-:S02]  /*aa70*/  LEA.HI.X.SX32 R115, R167, R9, 0x2, P3 ;  /* 0x00000009a7737211 */ /* 0x000fc400018f16ff */
[----:B------:R-:W-:Y:S02]  /*aa80*/  LEA R118, P3, R165, R11, 0x2 ;  /* 0x0000000ba5767211 */ /* 0x000fe400078610ff */
[----:B------:R-:W-:Y:S02]  /*aa90*/  LEA.HI.X.SX32 R117, R166, R9, 0x2, P4 ;  /* 0x00000009a6757211 */ /* 0x000fe400020f16ff */
[----:B------:R-:W-:Y:S01]  /*aaa0*/  LEA R120, P4, R164, R11, 0x2 ;  /* 0x0000000ba4787211 */ /* 0x000fe200078810ff */
[----:B------:R-:W-:Y:S01]  /*aab0*/  IMAD R19, R121, UR4, RZ ;  /* 0x0000000479137c24 */ /* 0x000fe2000f8e02ff */
[----:B------:R-:W-:Y:S02]  /*aac0*/  LEA.HI.X.SX32 R119, R165, R9, 0x2, P3 ;  /* 0x00000009a5777211 */ /* 0x000fe400018f16ff */
[----:B------:R-:W-:Y:S02]  /*aad0*/  LEA R122, P3, R18, R11, 0x2 ;  /* 0x0000000b127a7211 */ /* 0x000fe400078610ff */
[----:B------:R-:W-:Y:S01]  /*aae0*/  LEA.HI.X.SX32 R121, R164, R9, 0x2, P4 ;  /* 0x00000009a4797211 */ /* 0x000fe200020f16ff */
[----:B------:R-:W-:Y:S01]  /*aaf0*/  STL [R1+0x3d4], R164 ;  /* 0x0003d4a401007387 */ /* 0x000fe20000100800 */
[----:B------:R-:W-:-:S02]  /*ab00*/  LEA R124, P4, R163, R11, 0x2 ;  /* 0x0000000ba37c7211 */ /* 0x000fc400078810ff */
[----:B------:R-:W-:Y:S01]  /*ab10*/  LEA.HI.X.SX32 R123, R18, R9, 0x2, P3 ;  /* 0x00000009127b7211 */ /* 0x000fe200018f16ff */
[----:B------:R1:W-:Y:S01]  /*ab20*/  STL [R1+0x3d0], R18 ;  /* 0x0003d01201007387 */ /* 0x0003e20000100800 */
[----:B------:R-:W-:-:S03]  /*ab30*/  LEA R126, P3, R17, R11, 0x2 ;  /* 0x0000000b117e7211 */ /* 0x000fc600078610ff */
[----:B------:R-:W-:Y:S01]  /*ab40*/  STL [R1+0x3cc], R163 ;  /* 0x0003cca301007387 */ /* 0x000fe20000100800 */
[-C--:B------:R-:W-:Y:S01]  /*ab50*/  LEA.HI.X.SX32 R127, R17, R9.reuse, 0x2, P3 ;  /* 0x00000009117f7211 */ /* 0x080fe200018f16ff */
[----:B-1----:R-:W-:Y:S01]  /*ab60*/  IMAD R18, R125, UR4, RZ ;  /* 0x000000047d127c24 */ /* 0x002fe2000f8e02ff */
[----:B------:R-:W-:Y:S02]  /*ab70*/  LEA.HI.X.SX32 R125, R163, R9, 0x2, P4 ;  /* 0x00000009a37d7211 */ /* 0x000fe400020f16ff */
[-C--:B------:R-:W-:Y:S01]  /*ab80*/  LEA R128, P4, R161, R11.reuse, 0x2 ;  /* 0x0000000ba1807211 */ /* 0x080fe200078810ff */
        /* <DEDUP_REMOVED lines=37> */
[----:B------:R2:W-:Y:S01]  /*ade0*/  STL [R1+0x39c], R152 ;  /* 0x00039c9801007387 */ /* 0x0005e20000100800 */
[-C--:B------:R-:W-:Y:S01]  /*adf0*/  LEA.HI.X.SX32 R151, R154, R9.reuse, 0x2, P3 ;  /* 0x000000099a977211 */ /* 0x080fe200018f16ff */
[----:B-1----:R-:W-:Y:S01]  /*ae00*/  IMAD R12, R149, UR4, RZ ;  /* 0x00000004950c7c24 */ /* 0x002fe2000f8e02ff */
[----:B------:R-:W-:Y:S02]  /*ae10*/  LEA.HI.X.SX32 R149, R152, R9, 0x2, P4 ;  /* 0x0000000998957211 */ /* 0x000fe400020f16ff */
[C---:B--2---:R-:W-:Y:S01]  /*ae20*/  LEA R152, P4, R156.reuse, R11, 0x2 ;  /* 0x0000000b9c987211 */ /* 0x044fe200078810ff */
[----:B------:R1:W-:Y:S03]  /*ae30*/  STL [R1+0x398], R154 ;  /* 0x0003989a01007387 */ /* 0x0003e60000100800 */
[----:B------:R-:W-:Y:S01]  /*ae40*/  LEA.HI.X.SX32 R153, R156, R9, 0x2, P4 ;  /* 0x000000099c997211 */ /* 0x000fe200020f16ff */
[----:B------:R2:W-:Y:S01]  /*ae50*/  STL [R1+0x394], R156 ;  /* 0x0003949c01007387 */ /* 0x0005e20000100800 */
[----:B-1----:R-:W-:-:S03]  /*ae60*/  LEA R154, P3, R158, R11, 0x2 ;  /* 0x0000000b9e9a7211 */ /* 0x002fc600078610ff */
[----:B------:R1:W-:Y:S01]  /*ae70*/  STL [R1+0x390], R158 ;  /* 0x0003909e01007387 */ /* 0x0003e20000100800 */
[----:B--2---:R-:W-:-:S03]  /*ae80*/  LEA R156, P4, R160, R11, 0x2 ;  /* 0x0000000ba09c7211 */ /* 0x004fc600078810ff */
[----:B------:R2:W-:Y:S01]  /*ae90*/  STL [R1+0x38c], R160 ;  /* 0x00038ca001007387 */ /* 0x0005e20000100800 */
[-C--:B------:R-:W-:Y:S02]  /*aea0*/  LEA.HI.X.SX32 R155, R158, R9.reuse, 0x2, P3 ;  /* 0x000000099e9b7211 */ /* 0x080fe400018f16ff */
[----:B------:R-:W-:Y:S02]  /*aeb0*/  LEA.HI.X.SX32 R157, R160, R9, 0x2, P4 ;  /* 0x00000009a09d7211 */ /* 0x000fe400020f16ff */
[CC--:B-1----:R-:W-:Y:S01]  /*aec0*/  LEA R158, P3, R162.reuse, R11.reuse, 0x2 ;  /* 0x0000000ba29e7211 */ /* 0x0c2fe200078610ff */
[----:B------:R1:W-:Y:S01]  /*aed0*/  STL [R1+0x388], R162 ;  /* 0x000388a201007387 */ /* 0x0003e20000100800 */
[C---:B--2---:R-:W-:Y:S02]  /*aee0*/  LEA R160, P4, R23.reuse, R11, 0x2 ;  /* 0x0000000b17a07211 */ /* 0x044fe400078810ff */
[-C--:B------:R-:W-:Y:S02]  /*aef0*/  LEA.HI.X.SX32 R159, R162, R9.reuse, 0x2, P3 ;  /* 0x00000009a29f7211 */ /* 0x080fe400018f16ff */
[----:B------:R-:W-:Y:S01]  /*af00*/  LEA.HI.X.SX32 R161, R23, R9, 0x2, P4 ;  /* 0x0000000917a17211 */ /* 0x000fe200020f16ff */
[----:B------:R-:W-:Y:S01]  /*af10*/  IMAD R0, R0, R10, RZ ;  /* 0x0000000a00007224 */ /* 0x000fe200078e02ff */
[----:B------:R-:W-:-:S02]  /*af20*/  LEA R164, P4, R21, R11, 0x2 ;  /* 0x0000000b15a47211 */ /* 0x000fc400078810ff */
[C---:B-1----:R-:W-:Y:S01]  /*af30*/  LEA R162, P3, R22.reuse, R11, 0x2 ;  /* 0x0000000b16a27211 */ /* 0x042fe200078610ff */
[----:B------:R-:W-:Y:S01]  /*af40*/  STL [R1+0x384], R23 ;  /* 0x0003841701007387 */ /* 0x000fe20000100800 */
[-C--:B------:R-:W-:Y:S02]  /*af50*/  LEA.HI.X.SX32 R165, R21, R9.reuse, 0x2, P4 ;  /* 0x0000000915a57211 */ /* 0x080fe400020f16ff */
[----:B------:R-:W-:Y:S01]  /*af60*/  LEA.HI.X.SX32 R163, R22, R9, 0x2, P3 ;  /* 0x0000000916a37211 */ /* 0x000fe200018f16ff */
[----:B------:R-:W-:Y:S01]  /*af70*/  STL [R1+0x380], R22 ;  /* 0x0003801601007387 */ /* 0x000fe20000100800 */
[----:B------:R-:W-:-:S03]  /*af80*/  LEA R166, P3, R20, R11, 0x2 ;  /* 0x0000000b14a67211 */ /* 0x000fc600078610ff */
[----:B------:R1:W-:Y:S01]  /*af90*/  STL [R1+0x37c], R21 ;  /* 0x00037c1501007387 */ /* 0x0003e20000100800 */
[----:B------:R-:W-:Y:S02]  /*afa0*/  LEA R168, P4, R19, R11, 0x2 ;  /* 0x0000000b13a87211 */ /* 0x000fe400078810ff */
[----:B------:R-:W-:Y:S01]  /*afb0*/  LEA.HI.X.SX32 R167, R20, R9, 0x2, P3 ;  /* 0x0000000914a77211 */ /* 0x000fe200018f16ff */
[----:B------:R2:W-:Y:S01]  /*afc0*/  STL [R1+0x378], R20 ;  /* 0x0003781401007387 */ /* 0x0005e20000100800 */
[----:B-1----:R-:W-:-:S03]  /*afd0*/  IMAD R21, R10, 0x2, R0 ;  /* 0x000000020a157824 */ /* 0x002fc600078e0200 */
[----:B------:R1:W-:Y:S01]  /*afe0*/  STL [R1+0x374], R19 ;  /* 0x0003741301007387 */ /* 0x0003e20000100800 */
[----:B--2---:R-:W-:Y:S01]  /*aff0*/  IMAD R20, R10, 0x2, R21 ;  /* 0x000000020a147824 */ /* 0x004fe200078e0215 */
[----:B------:R-:W-:Y:S02]  /*b000*/  LEA R170, P3, R18, R11, 0x2 ;  /* 0x0000000b12aa7211 */ /* 0x000fe400078610ff */
[----:B------:R-:W-:Y:S01]  /*b010*/  LEA.HI.X.SX32 R169, R19, R9, 0x2, P4 ;  /* 0x0000000913a97211 */ /* 0x000fe200020f16ff */
[----:B------:R2:W-:Y:S01]  /*b020*/  STL [R1+0x370], R18 ;  /* 0x0003701201007387 */ /* 0x0005e20000100800 */
[----:B-1----:R-:W-:Y:S01]  /*b030*/  IMAD R19, R10, 0x2, R20 ;  /* 0x000000020a137824 */ /* 0x002fe200078e0214 */
[----:B------:R-:W-:Y:S02]  /*b040*/  LEA R172, P4, R17, R11, 0x2 ;  /* 0x0000000b11ac7211 */ /* 0x000fe400078810ff */
[----:B------:R-:W-:Y:S01]  /*b050*/  LEA.HI.X.SX32 R171, R18, R9, 0x2, P3 ;  /* 0x0000000912ab7211 */ /* 0x000fe200018f16ff */
[----:B------:R1:W-:Y:S01]  /*b060*/  STL [R1+0x36c], R17 ;  /* 0x00036c1101007387 */ /* 0x0003e20000100800 */
[----:B--2---:R-:W-:-:S03]  /*b070*/  IMAD R18, R10, 0x2, R19 ;  /* 0x000000020a127824 */ /* 0x004fc600078e0213 */
[----:B------:R2:W-:Y:S01]  /*b080*/  STL [R1+0x368], R16 ;  /* 0x0003681001007387 */ /* 0x0005e20000100800 */
[----:B------:R-:W-:Y:S02]  /*b090*/  LEA R174, P3, R16, R11, 0x2 ;  /* 0x0000000b10ae7211 */ /* 0x000fe400078610ff */
[----:B------:R-:W-:Y:S01]  /*b0a0*/  LEA.HI.X.SX32 R173, R17, R9, 0x2, P4 ;  /* 0x0000000911ad7211 */ /* 0x000fe200020f16ff */
[----:B------:R4:W-:Y:S01]  /*b0b0*/  STL [R1+0x364], R15 ;  /* 0x0003640f01007387 */ /* 0x0009e20000100800 */
[----:B-1----:R-:W-:-:S03]  /*b0c0*/  IMAD R17, R10, 0x2, R18 ;  /* 0x000000020a117824 */ /* 0x002fc600078e0212 */
[----:B------:R-:W-:Y:S01]  /*b0d0*/  STL [R1+0x360], R14 ;  /* 0x0003600e01007387 */ /* 0x000fe20000100800 */
[----:B------:R-:W-:Y:S02]  /*b0e0*/  LEA R176, P4, R15, R11, 0x2 ;  /* 0x0000000b0fb07211 */ /* 0x000fe400078810ff */
[----:B------:R-:W-:Y:S01]  /*b0f0*/  LEA.HI.X.SX32 R175, R16, R9, 0x2, P3 ;  /* 0x0000000910af7211 */ /* 0x000fe200018f16ff */
[----:B------:R-:W-:Y:S01]  /*b100*/  STL [R1+0x35c], R13 ;  /* 0x00035c0d01007387 */ /* 0x000fe20000100800 */
[----:B--2---:R-:W-:-:S03]  /*b110*/  IMAD R16, R10, 0x2, R17 ;  /* 0x000000020a107824 */ /* 0x004fc600078e0211 */
[----:B------:R-:W-:Y:S01]  /*b120*/  STL [R1+0x358], R12 ;  /* 0x0003580c01007387 */ /* 0x000fe20000100800 */
[----:B------:R-:W-:-:S03]  /*b130*/  LEA.HI.X.SX32 R177, R15, R9, 0x2, P4 ;  /* 0x000000090fb17211 */ /* 0x000fc600020f16ff */
[----:B------:R-:W-:Y:S01]  /*b140*/  STL.64 [R1+0x9e0], R152 ;  /* 0x0009e09801007387 */ /* 0x000fe20000100a00 */
[----:B----4-:R-:W-:-:S03]  /*b150*/  IMAD R15, R10, 0x2, R16 ;  /* 0x000000020a0f7824 */ /* 0x010fc600078e0210 */
[----:B------:R-:W-:Y:S04]  /*b160*/  STL.64 [R1+0xa18], R154 ;  /* 0x000a189a01007387 */ /* 0x000fe80000100a00 */
[----:B------:R1:W-:Y:S04]  /*b170*/  STL.64 [R1+0xa08], R156 ;  /* 0x000a089c01007387 */ /* 0x0003e80000100a00 */
[----:B------:R2:W-:Y:S01]  /*b180*/  STL.64 [R1+0x9e8], R158 ;  /* 0x0009e89e01007387 */ /* 0x0005e20000100a00 */
[-C--:B-1----:R-:W-:Y:S02]  /*b190*/  LEA R156, P3, R14, R11.reuse, 0x2 ;  /* 0x0000000b0e9c7211 */ /* 0x082fe400078610ff */
[----:B--2---:R-:W-:-:S02]  /*b1a0*/  LEA R158, P4, R13, R11, 0x2 ;  /* 0x0000000b0d9e7211 */ /* 0x004fc400078810ff */
[----:B------:R-:W-:Y:S01]  /*b1b0*/  LEA.HI.X.SX32 R157, R14, R9, 0x2, P3 ;  /* 0x000000090e9d7211 */ /* 0x000fe200018f16ff */
[----:B------:R-:W-:Y:S01]  /*b1c0*/  IMAD R14, R10, 0x2, R15 ;  /* 0x000000020a0e7824 */ /* 0x000fe200078e020f */
[----:B------:R-:W-:Y:S02]  /*b1d0*/  LEA R188, P3, R12, R11, 0x2 ;  /* 0x0000000b0cbc7211 */ /* 0x000fe400078610ff */
[-C--:B------:R-:W-:Y:S01]  /*b1e0*/  LEA.HI.X.SX32 R159, R13, R9.reuse, 0x2, P4 ;  /* 0x000000090d9f7211 */ /* 0x080fe200020f16ff */
[----:B------:R-:W-:Y:S01]  /*b1f0*/  IMAD R13, R10, 0x2, R14 ;  /* 0x000000020a0d7824 */ /* 0x000fe200078e020e */
[----:B------:R-:W-:-:S03]  /*b200*/  LEA.HI.X.SX32 R189, R12, R9, 0x2, P3 ;  /* 0x000000090cbd7211 */ /* 0x000fc600018f16ff */
[----:B------:R-:W-:-:S04]  /*b210*/  IMAD R12, R10, 0x2, R13 ;  /* 0x000000020a0c7824 */ /* 0x000fc800078e020d */
[----:B------:R-:W-:-:S04]  /*b220*/  IMAD R11, R10, 0x2, R12 ;  /* 0x000000020a0b7824 */ /* 0x000fc800078e020c */
[----:B------:R-:W-:Y:S01]  /*b230*/  IMAD R9, R10, 0x2, R11 ;  /* 0x000000020a097824 */ /* 0x000fe200078e020b */
[----:B------:R-:W-:-:S04]  /*b240*/  ISETP.NE.U32.AND P3, PT, R178, RZ, PT ;  /* 0x000000ffb200720c */ /* 0x000fc80003f65070 */
[----:B------:R-:W-:Y:S02]  /*b250*/  LEA R178, P6, R9, R242, 0x2 ;  /* 0x000000f209b27211 */ /* 0x000fe400078c10ff */
[----:B------:R-:W-:Y:S02]  /*b260*/  ISETP.NE.U32.AND P4, PT, R179, RZ, PT ;  /* 0x000000ffb300720c */ /* 0x000fe40003f85070 */
[----:B------:R-:W-:Y:S01]  /*b270*/  LEA.HI.X.SX32 R179, R9, R5, 0x2, P6 ;  /* 0x0000000509b37211 */ /* 0x000fe200030f16ff */
[----:B------:R-:W-:-:S05]  /*b280*/  IMAD R9, R10, 0x2, R9 ;  /* 0x000000020a097824 */ /* 0x000fca00078e0209 */
[----:B------:R-:W-:-:S04]  /*b290*/  LEA R180, P6, R9, R242, 0x2 ;  /* 0x000000f209b47211 */ /* 0x000fc800078c10ff */
        /* <DEDUP_REMOVED lines=54> */
[----:B------:R-:W-:Y:S02]  /*b600*/  LEA.HI.X.SX32 R219, R9, R5, 0x2, P6 ;  /* 0x0000000509db7211 */ /* 0x000fe400030f16ff */
[----:B------:R-:W-:-:S04]  /*b610*/  LEA R220, P6, R0, R242, 0x2 ;  /* 0x000000f200dc7211 */ /* 0x000fc800078c10ff */
[----:B------:R-:W-:Y:S02]  /*b620*/  LEA.HI.X.SX32 R221, R0, R5, 0x2, P6 ;  /* 0x0000000500dd7211 */ /* 0x000fe400030f16ff */
[----:B------:R-:W-:-:S04]  /*b630*/  LEA R222, P6, R21, R242, 0x2 ;  /* 0x000000f215de7211 */ /* 0x000fc800078c10ff */
[----:B------:R-:W-:Y:S02]  /*b640*/  LEA.HI.X.SX32 R223, R21, R5, 0x2, P6 ;  /* 0x0000000515df7211 */ /* 0x000fe400030f16ff */
[----:B------:R-:W-:-:S04]  /*b650*/  LEA R224, P6, R20, R242, 0x2 ;  /* 0x000000f214e07211 */ /* 0x000fc800078c10ff */
[----:B------:R-:W-:Y:S02]  /*b660*/  LEA.HI.X.SX32 R225, R20, R5, 0x2, P6 ;  /* 0x0000000514e17211 */ /* 0x000fe400030f16ff */
[----:B------:R-:W-:-:S04]  /*b670*/  LEA R226, P6, R19, R242, 0x2 ;  /* 0x000000f213e27211 */ /* 0x000fc800078c10ff */
[-C--:B------:R-:W-:Y:S02]  /*b680*/  LEA.HI.X.SX32 R227, R19, R5.reuse, 0x2, P6 ;  /* 0x0000000513e37211 */ /* 0x080fe400030f16ff */
[-C--:B------:R-:W-:Y:S02]  /*b690*/  LEA R228, P6, R18, R242.reuse, 0x2 ;  /* 0x000000f212e47211 */ /* 0x080fe400078c10ff */
[----:B---3--:R-:W-:Y:S02]  /*b6a0*/  LOP3.LUT R6, R6, 0xfffffff7, RZ, 0xc0, !PT ;  /* 0xfffffff706067812 */ /* 0x008fe400078ec0ff */
[----:B------:R-:W-:Y:S02]  /*b6b0*/  LEA.HI.X.SX32 R229, R18, R5, 0x2, P6 ;  /* 0x0000000512e57211 */ /* 0x000fe400030f16ff */
[----:B------:R-:W-:Y:S01]  /*b6c0*/  LEA R230, P6, R17, R242, 0x2 ;  /* 0x000000f211e67211 */ /* 0x000fe200078c10ff */
[----:B------:R-:W-:Y:S01]  /*b6d0*/  STL.64 [R1+0xa20], R160 ;  /* 0x000a20a001007387 */ /* 0x000fe20000100a00 */
[----:B------:R-:W-:-:S02]  /*b6e0*/  @P2 LOP3.LUT R6, R6, 0x8, RZ, 0xfc, !PT ;  /* 0x0000000806062812 */ /* 0x000fc400078efcff */
[----:B------:R-:W-:Y:S01]  /*b6f0*/  LEA.HI.X.SX32 R231, R17, R5, 0x2, P6 ;  /* 0x0000000511e77211 */ /* 0x000fe200030f16ff */
[----:B------:R-:W-:Y:S01]  /*b700*/  STL.64 [R1+0x148], R156 ;  /* 0x0001489c01007387 */ /* 0x000fe20000100a00 */
[----:B------:R-:W-:-:S03]  /*b710*/  LEA R232, P6, R16, R242, 0x2 ;  /* 0x000000f210e87211 */ /* 0x000fc600078c10ff */
[----:B------:R-:W-:Y:S01]  /*b720*/  STL.64 [R1+0x158], R158 ;  /* 0x0001589e01007387 */ /* 0x000fe20000100a00 */
[----:B------:R-:W-:-:S03]  /*b730*/  LOP3.LUT R6, R6, 0xffffffef, RZ, 0xc0, !PT ;  /* 0xffffffef06067812 */ /* 0x000fc600078ec0ff */
[----:B------:R-:W-:Y:S01]  /*b740*/  STL [R1+0x350], R0 ;  /* 0x0003500001007387 */ /* 0x000fe20000100800 */
[----:B------:R-:W-:-:S03]  /*b750*/  LEA.HI.X.SX32 R233, R16, R5, 0x2, P6 ;  /* 0x0000000510e97211 */ /* 0x000fc600030f16ff */
[----:B------:R-:W-:Y:S01]  /*b760*/  STL.64 [R1+0x150], R188 ;  /* 0x000150bc01007387 */ /* 0x000fe20000100a00 */
[----:B------:R-:W-:-:S03]  /*b770*/  LEA R234, P6, R15, R242, 0x2 ;  /* 0x000000f20fea7211 */ /* 0x000fc600078c10ff */
[----:B------:R-:W-:Y:S01]  /*b780*/  STL [R1+0x34c], R21 ;  /* 0x00034c1501007387 */ /* 0x000fe20000100800 */
[----:B------:R-:W-:-:S03]  /*b790*/  @P1 LOP3.LUT R6, R6, 0x10, RZ, 0xfc, !PT ;  /* 0x0000001006061812 */ /* 0x000fc600078efcff */
[----:B------:R-:W-:Y:S01]  /*b7a0*/  STL [R1+0x348], R20 ;  /* 0x0003481401007387 */ /* 0x000fe20000100800 */
[----:B------:R-:W-:-:S03]  /*b7b0*/  LEA.HI.X.SX32 R235, R15, R5, 0x2, P6 ;  /* 0x000000050feb7211 */ /* 0x000fc600030f16ff */
[----:B------:R-:W-:Y:S01]  /*b7c0*/  STL [R1+0x344], R19 ;  /* 0x0003441301007387 */ /* 0x000fe20000100800 */
[----:B------:R-:W-:-:S03]  /*b7d0*/  ISETP.NE.U32.AND P1, PT, R236, RZ, PT ;  /* 0x000000ffec00720c */ /* 0x000fc60003f25070 */
[----:B------:R-:W-:Y:S01]  /*b7e0*/  STL [R1+0x354], R18 ;  /* 0x0003541201007387 */ /* 0x000fe20000100800 */
[----:B------:R-:W-:-:S03]  /*b7f0*/  LEA R236, P6, R14, R242, 0x2 ;  /* 0x000000f20eec7211 */ /* 0x000fc600078c10ff */
[----:B------:R-:W-:Y:S04]  /*b800*/  STL [R1+0x340], R17 ;  /* 0x0003401101007387 */ /* 0x000fe80000100800 */
[----:B------:R-:W-:Y:S04]  /*b810*/  STL [R1+0x33c], R16 ;  /* 0x00033c1001007387 */ /* 0x000fe80000100800 */
[----:B------:R-:W-:Y:S01]  /*b820*/  STL [R1+0x338], R15 ;  /* 0x0003380f01007387 */ /* 0x000fe20000100800 */
[----:B------:R-:W-:-:S03]  /*b830*/  LEA.HI.X.SX32 R237, R14, R5, 0x2, P6 ;  /* 0x000000050eed7211 */ /* 0x000fc600030f16ff */
[----:B------:R1:W-:Y:S04]  /*b840*/  STL [R1+0x334], R14 ;  /* 0x0003340e01007387 */ /* 0x0003e80000100800 */
[----:B------:R-:W-:Y:S01]  /*b850*/  STL [R1+0x330], R13 ;  /* 0x0003300d01007387 */ /* 0x000fe20000100800 */
[----:B------:R-:W-:-:S03]  /*b860*/  ISETP.NE.U32.AND P2, PT, R238, RZ, PT ;  /* 0x000000ffee00720c */ /* 0x000fc60003f45070 */
[----:B------:R2:W-:Y:S01]  /*b870*/  STL [R1+0x32c], R12 ;  /* 0x00032c0c01007387 */ /* 0x0005e20000100800 */
[----:B------:R-:W-:-:S03]  /*b880*/  LEA R238, P6, R13, R242, 0x2 ;  /* 0x000000f20dee7211 */ /* 0x000fc600078c10ff */
[----:B------:R3:W-:Y:S04]  /*b890*/  STL [R1+0x328], R11 ;  /* 0x0003280b01007387 */ /* 0x0007e80000100800 */
[----:B-1----:R-:W4:Y:S01]  /*b8a0*/  LDL.LU R14, [R1+0x170] ;  /* 0x00017000010e7983 */ /* 0x002f220000300800 */
[-C--:B------:R-:W-:Y:S02]  /*b8b0*/  LEA.HI.X.SX32 R239, R13, R5.reuse, 0x2, P6 ;  /* 0x000000050def7211 */ /* 0x080fe400030f16ff */
[C---:B------:R-:W-:Y:S01]  /*b8c0*/  LEA R240, P6, R12.reuse, R242, 0x2 ;  /* 0x000000f20cf07211 */ /* 0x040fe200078c10ff */
[----:B------:R-:W3:Y:S03]  /*b8d0*/  LDL.LU R15, [R1+0x16c] ;  /* 0x00016c00010f7983 */ /* 0x000ee60000300800 */
[----:B------:R-:W-:-:S02]  /*b8e0*/  LEA.HI.X.SX32 R241, R12, R5, 0x2, P6 ;  /* 0x000000050cf17211 */ /* 0x000fc400030f16ff */
[----:B--2---:R-:W2:Y:S04]  /*b8f0*/  LDL.LU R12, [R1+0x168] ;  /* 0x00016800010c7983 */ /* 0x004ea80000300800 */
[----:B------:R-:W2:Y:S04]  /*b900*/  LDL.LU R22, [R1+0x180] ;  /* 0x0001800001167983 */ /* 0x000ea80000300800 */
[----:B------:R-:W2:Y:S04]  /*b910*/  LDL.LU R23, [R1+0x17c] ;  /* 0x00017c0001177983 */ /* 0x000ea80000300800 */
[----:B------:R-:W2:Y:S04]  /*b920*/  LDL.LU R20, [R1+0x178] ;  /* 0x0001780001147983 */ /* 0x000ea80000300800 */
[----:B------:R-:W2:Y:S04]  /*b930*/  LDL.LU R21, [R1+0x174] ;  /* 0x0001740001157983 */ /* 0x000ea80000300800 */
[----:B------:R-:W2:Y:S04]  /*b940*/  LDL.LU R18, [R1+0x190] ;  /* 0x0001900001127983 */ /* 0x000ea80000300800 */
[----:B------:R-:W2:Y:S04]  /*b950*/  LDL.LU R19, [R1+0x18c] ;  /* 0x00018c0001137983 */ /* 0x000ea80000300800 */
[----:B------:R-:W2:Y:S04]  /*b960*/  LDL.LU R16, [R1+0x188] ;  /* 0x0001880001107983 */ /* 0x000ea80000300800 */
[----:B------:R-:W2:Y:S04]  /*b970*/  LDL.LU R13, [R1+0x184] ;  /* 0x00018400010d7983 */ /* 0x000ea80000300800 */
[----:B------:R-:W2:Y:S01]  /*b980*/  LDL.LU R17, [R1+0x1a0] ;  /* 0x0001a00001117983 */ /* 0x000ea20000300800 */
[----:B------:R-:W1:Y:S01]  /*b990*/  S2UR UR4, SR_CgaCtaId ;  /* 0x00000000000479c3 */ /* 0x000e620000008800 */
[----:B------:R-:W-:Y:S01]  /*b9a0*/  LOP3.LUT R6, R6, 0xffffffdf, RZ, 0xc0, !PT ;  /* 0xffffffdf06067812 */ /* 0x000fe200078ec0ff */
[----:B------:R-:W-:Y:S01]  /*b9b0*/  UMOV UR7, 0x400 ;  /* 0x0000040000077882 */ /* 0x000fe20000000000 */
[----:B------:R-:W-:-:S02]  /*b9c0*/  LEA R242, P6, R11, R242, 0x2 ;  /* 0x000000f20bf27211 */ /* 0x000fc400078c10ff */
[----:B------:R-:W-:Y:S02]  /*b9d0*/  @P1 LOP3.LUT R6, R6, 0x20, RZ, 0xfc, !PT ;  /* 0x0000002006061812 */ /* 0x000fe400078efcff */
[----:B------:R-:W-:Y:S02]  /*b9e0*/  ISETP.NE.U32.AND P1, PT, R244, RZ, PT ;  /* 0x000000fff400720c */ /* 0x000fe40003f25070 */
[----:B------:R-:W-:Y:S01]  /*b9f0*/  LEA.HI.X.SX32 R243, R11, R5, 0x2, P6 ;  /* 0x000000050bf37211 */ /* 0x000fe200030f16ff */
[----:B------:R-:W-:Y:S01]  /*ba00*/  ULDC.64 UR14, c[0x0][0x208] ;  /* 0x00008200000e7ab9 */ /* 0x000fe20000000a00 */
[----:B-1----:R-:W-:Y:S01]  /*ba10*/  ULEA UR7, UR4, UR7, 0x18 ;  /* 0x0000000704077291 */ /* 0x002fe2000f8ec03f */
[----:B------:R-:W-:Y:S02]  /*ba20*/  LOP3.LUT R0, R3, 0x10, RZ, 0x3c, !PT ;  /* 0x0000001003007812 */ /* 0x000fe400078e3cff */
[----:B------:R-:W-:Y:S01]  /*ba30*/  ISETP.NE.U32.AND P6, PT, R246, RZ, PT ;  /* 0x000000fff600720c */ /* 0x000fe20003fc5070 */
[----:B------:R-:W-:-:S02]  /*ba40*/  ULDC UR4, c[0x0][0x230] ;  /* 0x00008c0000047ab9 */ /* 0x000fc40000000800 */
[----:B------:R-:W-:-:S05]  /*ba50*/  IMAD.U32 R5, RZ, RZ, UR7 ;  /* 0x00000007ff057e24 */ /* 0x000fca000f8e00ff */
[----:B------:R-:W-:-:S05]  /*ba60*/  IADD3 R252, R3, 0x100000, R5 ;  /* 0x0010000003fc7810 */ /* 0x000fca0007ffe005 */
[----:B------:R-:W-:Y:S01]  /*ba70*/  @!PT LDS RZ, [RZ] ;  /* 0x00000000fffff984 */ /* 0x000fe20000000800 */
[----:B------:R-:W-:Y:S01]  /*ba80*/  @!PT LDS RZ, [RZ] ;  /* 0x00000000fffff984 */ /* 0x000fe20000000800 */
[----:B------:R-:W-:Y:S01]  /*ba90*/  @!PT LDS RZ, [RZ] ;  /* 0x00000000fffff984 */ /* 0x000fe20000000800 */
[----:B------:R-:W-:Y:S04]  /*baa0*/  LDGSTS.E [R252+-0x80000], desc[UR14][R220.64], P1 ;  /* 0x80000000dcfc7fae */ /* 0x000fe8000892184e */
[----:B------:R-:W-:Y:S04]  /*bab0*/  LDGSTS.E [R252+-0x7fff8], desc[UR14][R222.64], P5 ;  /* 0x80008000defc7fae */ /* 0x000fe8000a92184e */
[----:B------:R-:W-:Y:S01]  /*bac0*/  LDGSTS.E [R252+-0x7e000], desc[UR14][R186.64], P4 ;  /* 0x82000000bafc7fae */ /* 0x000fe2000a12184e */
[----:B------:R-:W-:Y:S02]  /*bad0*/  ISETP.NE.U32.AND P4, PT, R248, RZ, PT ;  /* 0x000000fff800720c */ /* 0x000fe40003f85070 */
[----:B------:R-:W-:Y:S01]  /*bae0*/  IADD3 R251, R5, 0x100000, R0 ;  /* 0x0010000005fb7810 */ /* 0x000fe20007ffe000 */
[----:B------:R-:W-:Y:S01]  /*baf0*/  LDGSTS.E [R252+-0x7dff8], desc[UR14][R190.64], P3 ;  /* 0x82008000befc7fae */ /* 0x000fe2000992184e */
[----:B------:R-:W-:-:S02]  /*bb00*/  ISETP.NE.U32.AND P5, PT, R247, RZ, PT ;  /* 0x000000fff700720c */ /* 0x000fc40003fa5070 */
[----:B------:R-:W-:Y:S02]  /*bb10*/  ISETP.NE.U32.AND P1, PT, R245, RZ, PT ;  /* 0x000000fff500720c */ /* 0x000fe40003f25070 */
[----:B------:R-:W-:-:S05]  /*bb20*/  LOP3.LUT R0, R3, 0x20, RZ, 0x3c, !PT ;  /* 0x0000002003007812 */ /* 0x000fca00078e3cff */
[----:B------:R-:W-:Y:S01]  /*bb30*/  LDGSTS.E [R251+-0x80000], desc[UR14][R224.64], P4 ;  /* 0x80000000e0fb7fae */ /* 0x000fe2000a12184e */
[----:B------:R-:W-:-:S03]  /*bb40*/  IADD3 R250, R5, 0x100000, R0 ;  /* 0x0010000005fa7810 */ /* 0x000fc60007ffe000 */
[----:B------:R-:W-:Y:S04]  /*bb50*/  LDGSTS.E [R251+-0x7fff8], desc[UR14][R226.64], P5 ;  /* 0x80008000e2fb7fae */ /* 0x000fe8000a92184e */
[----:B------:R-:W-:Y:S04]  /*bb60*/  LDGSTS.E [R251+-0x7e000], desc[UR14][R192.64], P6 ;  /* 0x82000000c0fb7fae */ /* 0x000fe8000b12184e */
[----:B------:R-:W-:Y:S01]  /*bb70*/  LDGSTS.E [R251+-0x7dff8], desc[UR14][R194.64], P1 ;  /* 0x82008000c2fb7fae */ /* 0x000fe2000892184e */
[----:B------:R-:W-:Y:S02]  /*bb80*/  ISETP.NE.U32.AND P1, PT, R249, RZ, PT ;  /* 0x000000fff900720c */ /* 0x000fe40003f25070 */
[----:B------:R-:W-:-:S04]  /*bb90*/  LOP3.LUT R0, R3, 0x30, RZ, 0x3c, !PT ;  /* 0x0000003003007812 */ /* 0x000fc800078e3cff */
[----:B------:R-:W-:Y:S02]  /*bba0*/  IADD3 R249, R5, 0x100000, R0 ;  /* 0x0010000005f97810 */ /* 0x000fe40007ffe000 */
[----:B------:R-:W-:-:S04]  /*bbb0*/  LOP3.LUT R0, R3, 0x40, RZ, 0x3c, !PT ;  /* 0x0000004003007812 */ /* 0x000fc800078e3cff */
[----:B------:R-:W-:Y:S02]  /*bbc0*/  IADD3 R248, R5, 0x100000, R0 ;  /* 0x0010000005f87810 */ /* 0x000fe40007ffe000 */
[----:B------:R-:W-:-:S04]  /*bbd0*/  LOP3.LUT R0, R3, 0x50, RZ, 0x3c, !PT ;  /* 0x0000005003007812 */ /* 0x000fc800078e3cff */
[----:B------:R-:W-:Y:S02]  /*bbe0*/  IADD3 R247, R5, 0x100000, R0 ;  /* 0x0010000005f77810 */ /* 0x000fe40007ffe000 */
[----:B----4-:R-:W-:Y:S02]  /*bbf0*/  ISETP.NE.U32.AND P4, PT, R14, RZ, PT ;  /* 0x000000ff0e00720c */ /* 0x010fe40003f85070 */
[----:B------:R-:W4:Y:S01]  /*bc00*/  LDL.LU R14, [R1+0x19c] ;  /* 0x00019c00010e7983 */ /* 0x000f220000300800 */
[----:B---3--:R-:W-:-:S03]  /*bc10*/  ISETP.NE.U32.AND P5, PT, R15, RZ, PT ;  /* 0x000000ff0f00720c */ /* 0x008fc60003fa5070 */
[----:B------:R-:W3:Y:S01]  /*bc20*/  LDL.LU R15, [R1+0x198] ;  /* 0x00019800010f7983 */ /* 0x000ee20000300800 */
[----:B--2---:R-:W-:-:S03]  /*bc30*/  ISETP.NE.U32.AND P6, PT, R12, RZ, PT ;  /* 0x000000ff0c00720c */ /* 0x004fc60003fc5070 */
[----:B------:R-:W2:Y:S04]  /*bc40*/  LDL.LU R12, [R1+0x194] ;  /* 0x00019400010c7983 */ /* 0x000ea80000300800 */
[----:B------:R-:W-:Y:S01]  /*bc50*/  LDGSTS.E [R250+-0x80000], desc[UR14][R228.64], P4 ;  /* 0x80000000e4fa7fae */ /* 0x000fe2000a12184e */
[----:B------:R-:W-:-:S03]  /*bc60*/  ISETP.NE.U32.AND P4, PT, R22, RZ, PT ;  /* 0x000000ff1600720c */ /* 0x000fc60003f85070 */
        /* <DEDUP_REMOVED lines=16> */
[----:B------:R-:W2:Y:S04]  /*bd70*/  LDL.LU R13, [R1+0x1ac] ;  /* 0x0001ac00010d7983 */ /* 0x000ea80000300800 */
[----:B------:R-:W-:Y:S04]  /*bd80*/  LDGSTS.E [R248+-0x7fff8], desc[UR14][R238.64], P5 ;  /* 0x80008000eef87fae */ /* 0x000fe8000a92184e */
[----:B------:R-:W2:Y:S04]  /*bd90*/  LDL.LU R245, [R1+0x1a8] ;  /* 0x0001a80001f57983 */ /* 0x000ea80000300800 */
[----:B------:R-:W-:Y:S04]  /*bda0*/  LDGSTS.E [R248+-0x7e000], desc[UR14][R204.64], P6 ;  /* 0x82000000ccf87fae */ /* 0x000fe8000b12184e */
[----:B------:R-:W-:Y:S04]  /*bdb0*/  LDGSTS.E [R248+-0x7dff8], desc[UR14][R206.64], P1 ;  /* 0x82008000cef87fae */ /* 0x000fe8000892184e */
[----:B------:R-:W2:Y:S04]  /*bdc0*/  LDL.LU R244, [R1+0x1bc] ;  /* 0x0001bc0001f47983 */ /* 0x000ea80000300800 */
[----:B------:R-:W2:Y:S04]  /*bdd0*/  LDL.LU R9, [R1+0x1b8] ;  /* 0x0001b80001097983 */ /* 0x000ea80000300800 */
[----:B------:R-:W-:Y:S01]  /*bde0*/  LDGSTS.E [R247+-0x80000], desc[UR14][R240.64], P4 ;  /* 0x80000000f0f77fae */ /* 0x000fe2000a12184e */
[----:B------:R-:W-:-:S03]  /*bdf0*/  ISETP.NE.U32.AND P4, PT, R2, RZ, PT ;  /* 0x000000ff0200720c */ /* 0x000fc60003f85070 */
[----:B------:R-:W2:Y:S04]  /*be00*/  LDL.LU R0, [R1+0x1b4] ;  /* 0x0001b40001007983 */ /* 0x000ea80000300800 */
[----:B------:R-:W2:Y:S01]  /*be10*/  LDL.LU R2, [R1+0xa2c] ;  /* 0x000a2c0001027983 */ /* 0x000ea20000300800 */
[----:B------:R-:W-:-:S03]  /*be20*/  LOP3.LUT R10, R3, 0x60, RZ, 0x3c, !PT ;  /* 0x00000060030a7812 */ /* 0x000fc600078e3cff */
[----:B------:R-:W2:Y:S01]  /*be30*/  LDL.64 R160, [R1+0x140] ;  /* 0x0001400001a07983 */ /* 0x000ea20000100a00 */
[----:B------:R-:W-:-:S03]  /*be40*/  IADD3 R246, R5, 0x100000, R10 ;  /* 0x0010000005f67810 */ /* 0x000fc60007ffe00a */
[----:B------:R-:W2:Y:S04]  /*be50*/  LDL.64 R154, [R1+0x120] ;  /* 0x00012000019a7983 */ /* 0x000ea80000100a00 */
[----:B------:R-:W2:Y:S04]  /*be60*/  LDL.64 R18, [R1+0x100] ;  /* 0x0001000001127983 */ /* 0x000ea80000100a00 */
[----:B------:R-:W2:Y:S04]  /*be70*/  LDL.64 R10, [R1+0xc0] ;  /* 0x0000c000010a7983 */ /* 0x000ea80000100a00 */
[----:B------:R-:W2:Y:S04]  /*be80*/  LDL.64 R152, [R1+0xa0] ;  /* 0x0000a00001987983 */ /* 0x000ea80000100a00 */
[----:B------:R-:W2:Y:S04]  /*be90*/  LDL.64 R22, [R1+0x80] ;  /* 0x0000800001167983 */ /* 0x000ea80000100a00 */
[----:B------:R-:W2:Y:S04]  /*bea0*/  LDL.64 R20, [R1+0x60] ;  /* 0x0000600001147983 */ /* 0x000ea80000100a00 */
[----:B------:R-:W2:Y:S01]  /*beb0*/  LDL.64 R16, [R1+0x40] ;  /* 0x0000400001107983 */ /* 0x000ea20000100a00 */
[----:B----4-:R-:W-:-:S02]  /*bec0*/  ISETP.NE.U32.AND P5, PT, R14, RZ, PT ;  /* 0x000000ff0e00720c */ /* 0x010fc40003fa5070 */
[----:B---3--:R-:W-:Y:S02]  /*bed0*/  ISETP.NE.U32.AND P6, PT, R15, RZ, PT ;  /* 0x000000ff0f00720c */ /* 0x008fe40003fc5070 */
[----:B------:R-:W3:Y:S01]  /*bee0*/  LDL.64 R14, [R1+0x20] ;  /* 0x00002000010e7983 */ /* 0x000ee20000100a00 */
[----:B--2---:R-:W-:-:S08]  /*bef0*/  ISETP.NE.U32.AND P1, PT, R12, RZ, PT ;  /* 0x000000ff0c00720c */ /* 0x004fd00003f25070 */
[----:B------:R-:W-:Y:S04]  /*bf00*/  LDGSTS.E [R247+-0x7fff8], desc[UR14][R242.64], P5 ;  /* 0x80008000f2f77fae */ /* 0x000fe8000a92184e */
[----:B------:R-:W-:Y:S04]  /*bf10*/  LDGSTS.E [R247+-0x7e000], desc[UR14][R208.64], P6 ;  /* 0x82000000d0f77fae */ /* 0x000fe8000b12184e */
[----:B------:R-:W-:Y:S01]  /*bf20*/  LDGSTS.E [R247+-0x7dff8], desc[UR14][R210.64], P1 ;  /* 0x82008000d2f77fae */ /* 0x000fe2000892184e */
[----:B------:R-:W-:-:S03]  /*bf30*/  ISETP.NE.U32.AND P1, PT, R4, RZ, PT ;  /* 0x000000ff0400720c */ /* 0x000fc60003f25070 */
[----:B------:R-:W-:Y:S01]  /*bf40*/  LDGSTS.E [R246+-0x80000], desc[UR14][R178.64], P4 ;  /* 0x80000000b2f67fae */ /* 0x000fe2000a12184e */
[----:B------:R-:W-:-:S03]  /*bf50*/  ISETP.NE.U32.AND P5, PT, R13, RZ, PT ;  /* 0x000000ff0d00720c */ /* 0x000fc60003fa5070 */
[----:B------:R-:W2:Y:S04]  /*bf60*/  LDL.64 R12, [R1] ;  /* 0x00000000010c7983 */ /* 0x000ea80000100a00 */
[----:B------:R-:W4:Y:S01]  /*bf70*/  LDL.LU R4, [R1+0xa28] ;  /* 0x000a280001047983 */ /* 0x000f220000300800 */
[----:B------:R-:W-:Y:S02]  /*bf80*/  ISETP.NE.U32.AND P6, PT, R245, RZ, PT ;  /* 0x000000fff500720c */ /* 0x000fe40003fc5070 */
[----:B------:R-:W-:-:S03]  /*bf90*/  LOP3.LUT R245, R3, 0x70, RZ, 0x3c, !PT ;  /* 0x0000007003f57812 */ /* 0x000fc600078e3cff */
[----:B------:R-:W-:Y:S01]  /*bfa0*/  LDGSTS.E [R246+-0x7fff8], desc[UR14][R180.64], P5 ;  /* 0x80008000b4f67fae */ /* 0x000fe2000a92184e */
[----:B------:R-:W-:-:S03]  /*bfb0*/  IADD3 R245, R5, 0x100000, R245 ;  /* 0x0010000005f57810 */ /* 0x000fc60007ffe0f5 */
[----:B------:R1:W-:Y:S01]  /*bfc0*/  STL.64 [R1+0x810], R2 ;  /* 0x0008100201007387 */ /* 0x0003e20000100a00 */
[----:B------:R-:W-:-:S03]  /*bfd0*/  ISETP.NE.U32.AND P5, PT, R244, RZ, PT ;  /* 0x000000fff400720c */ /* 0x000fc60003fa5070 */
[----:B------:R-:W-:Y:S04]  /*bfe0*/  LDGSTS.E [R246+-0x7e000], desc[UR14][R212.64], P6 ;  /* 0x82000000d4f67fae */ /* 0x000fe8000b12184e */
[----:B-1----:R-:W3:Y:S04]  /*bff0*/  LDL.64 R2, [R1+0xe0] ;  /* 0x0000e00001027983 */ /* 0x002ee80000100a00 */
[----:B------:R-:W2:Y:S01]  /*c000*/  LDL.LU R5, [R1+0x1c0] ;  /* 0x0001c00001057983 */ /* 0x000ea20000300800 */
[----:B------:R-:W-:-:S03]  /*c010*/  ISETP.NE.U32.AND P6, PT, R9, RZ, PT ;  /* 0x000000ff0900720c */ /* 0x000fc60003fc5070 */
[----:B------:R-:W-:Y:S01]  /*c020*/  LDGSTS.E [R246+-0x7dff8], desc[UR14][R214.64], P1 ;  /* 0x82008000d6f67fae */ /* 0x000fe2000892184e */
[----:B------:R-:W-:Y:S01]  /*c030*/  ISETP.NE.U32.AND P1, PT, R0, RZ, PT ;  /* 0x000000ff0000720c */ /* 0x000fe20003f25070 */
[----:B----4-:R-:W-:Y:S01]  /*c040*/  VIADD R244, R4, UR7 ;  /* 0x0000000704f47c36 */ /* 0x010fe20008000000 */
[----:B--2---:R-:W-:-:S13]  /*c050*/  ISETP.NE.U32.AND P4, PT, R5, RZ, PT ;  /* 0x000000ff0500720c */ /* 0x004fda0003f85070 */
[----:B------:R-:W-:Y:S04]  /*c060*/  LDGSTS.E [R245+-0x80000], desc[UR14][R182.64], P4 ;  /* 0x80000000b6f57fae */ /* 0x000fe8000a12184e */
[----:B------:R-:W-:Y:S04]  /*c070*/  LDGSTS.E [R245+-0x7fff8], desc[UR14][R184.64], P5 ;  /* 0x80008000b8f57fae */ /* 0x000fe8000a92184e */
[----:B------:R-:W-:Y:S04]  /*c080*/  LDGSTS.E [R245+-0x7e000], desc[UR14][R216.64], P6 ;  /* 0x82000000d8f57fae */ /* 0x000fe8000b12184e */
[----:B------:R-:W-:Y:S04]  /*c090*/  LDGSTS.E [R245+-0x7dff8], desc[UR14][R218.64], P1 ;  /* 0x82008000daf57fae */ /* 0x000fe8000892184e */
[----:B------:R-:W0:Y:S04]  /*c0a0*/  LDGDEPBAR ;  /* 0x00000000000079af */ /* 0x000e280000000000 */
[----:B------:R-:W-:Y:S04]  /*c0b0*/  LDGSTS.E [R244], desc[UR14][R160.64], P0 ;  /* 0x00000000a0f47fae */ /* 0x000fe8000812184e */
[----:B------:R-:W-:Y:S04]  /*c0c0*/  LDGSTS.E [R244+0x400], desc[UR14][R154.64], P0 ;  /* 0x004000009af47fae */ /* 0x000fe8000812184e */
[----:B------:R-:W-:Y:S04]  /*c0d0*/  LDGSTS.E [R244+0x800], desc[UR14][R18.64], P0 ;  /* 0x0080000012f47fae */ /* 0x000fe8000812184e */
[----:B------:R-:W2:Y:S04]  /*c0e0*/  LDL.LU.64 R160, [R1+0xa20] ;  /* 0x000a200001a07983 */ /* 0x000ea80000300a00 */
[----:B------:R-:W4:Y:S04]  /*c0f0*/  LDL.LU.64 R154, [R1+0xa18] ;  /* 0x000a1800019a7983 */ /* 0x000f280000300a00 */
[----:B------:R-:W2:Y:S04]  /*c100*/  LDL.LU.64 R18, [R1+0xa10] ;  /* 0x000a100001127983 */ /* 0x000ea80000300a00 */
[----:B---3--:R-:W-:Y:S04]  /*c110*/  LDGSTS.E [R244+0xc00], desc[UR14][R2.64], P0 ;  /* 0x00c0000002f47fae */ /* 0x008fe8000812184e */
[----:B------:R1:W-:Y:S04]  /*c120*/  LDGSTS.E [R244+0x1000], desc[UR14][R10.64], P0 ;  /* 0x010000000af47fae */ /* 0x0003e8000812184e */
[----:B------:R-:W-:Y:S04]  /*c130*/  LDGSTS.E [R244+0x1400], desc[UR14][R152.64], P0 ;  /* 0x0140000098f47fae */ /* 0x000fe8000812184e */
[----:B------:R-:W-:Y:S04]  /*c140*/  LDGSTS.E [R244+0x1800], desc[UR14][R22.64], P0 ;  /* 0x0180000016f47fae */ /* 0x000fe8000812184e */
[----:B------:R-:W3:Y:S04]  /*c150*/  LDL.LU R11, [R1+0x1c4] ;  /* 0x0001c400010b7983 */ /* 0x000ee80000300800 */
[----:B------:R-:W-:Y:S04]  /*c160*/  LDGSTS.E [R244+0x1c00], desc[UR14][R20.64], P0 ;  /* 0x01c0000014f47fae */ /* 0x000fe8000812184e */
[----:B------:R-:W-:Y:S04]  /*c170*/  LDGSTS.E [R244+0x2000], desc[UR14][R16.64], P0 ;  /* 0x0200000010f47fae */ /* 0x000fe8000812184e */
[----:B------:R-:W-:Y:S04]  /*c180*/  LDGSTS.E [R244+0x2400], desc[UR14][R14.64], P0 ;  /* 0x024000000ef47fae */ /* 0x000fe8000812184e */
[----:B------:R-:W-:Y:S04]  /*c190*/  LDGSTS.E [R244+0x2800], desc[UR14][R12.64], P0 ;  /* 0x028000000cf47fae */ /* 0x000fe8000812184e */
[----:B------:R-:W3:Y:S04]  /*c1a0*/  LDL.64 R20, [R1+0x138] ;  /* 0x0001380001147983 */ /* 0x000ee80000100a00 */
[----:B------:R-:W3:Y:S04]  /*c1b0*/  LDL.64 R2, [R1+0x98] ;  /* 0x0000980001027983 */ /* 0x000ee80000100a00 */
[----:B------:R-:W3:Y:S04]  /*c1c0*/  LDL.64 R12, [R1+0x118] ;  /* 0x00011800010c7983 */ /* 0x000ee80000100a00 */
[----:B------:R-:W3:Y:S04]  /*c1d0*/  LDL.64 R152, [R1+0x78] ;  /* 0x0000780001987983 */ /* 0x000ee80000100a00 */
[----:B------:R-:W3:Y:S04]  /*c1e0*/  LDL.64 R22, [R1+0x58] ;  /* 0x0000580001167983 */ /* 0x000ee80000100a00 */
[----:B------:R-:W3:Y:S04]  /*c1f0*/  LDL.64 R16, [R1+0x38] ;  /* 0x0000380001107983 */ /* 0x000ee80000100a00 */
[----:B------:R-:W3:Y:S04]  /*c200*/  LDL.64 R14, [R1+0x18] ;  /* 0x00001800010e7983 */ /* 0x000ee80000100a00 */
[----:B--2---:R-:W-:Y:S04]  /*c210*/  LDGSTS.E [R244+0x2c00], desc[UR14][R18.64], P0 ;  /* 0x02c0000012f47fae */ /* 0x004fe8000812184e */
[----:B------:R-:W-:Y:S04]  /*c220*/  LDGSTS.E [R244+0x3000], desc[UR14][R26.64], P0 ;  /* 0x030000001af47fae */ /* 0x000fe8000812184e */
        /* <DEDUP_REMOVED lines=13> */
[----:B------:R2:W-:Y:S04]  /*c300*/  STL.64 [R1+0x950], R18 ;  /* 0x0009501201007387 */ /* 0x0005e80000100a00 */
[----:B------:R-:W-:Y:S04]  /*c310*/  LDGSTS.E [R244+0x6800], desc[UR14][R138.64], P0 ;  /* 0x068000008af47fae */ /* 0x000fe8000812184e */
[----:B------:R-:W-:Y:S04]  /*c320*/  LDGSTS.E [R244+0x6c00], desc[UR14][R146.64], P0 ;  /* 0x06c0000092f47fae */ /* 0x000fe8000812184e */
[----:B--2---:R-:W2:Y:S04]  /*c330*/  LDL.64 R18, [R1+0xb8] ;  /* 0x0000b80001127983 */ /* 0x004ea80000100a00 */
[----:B----4-:R-:W-:Y:S04]  /*c340*/  LDGSTS.E [R244+0x7000], desc[UR14][R154.64], P0 ;  /* 0x070000009af47fae */ /* 0x010fe8000812184e */
[----:B------:R-:W-:Y:S04]  /*c350*/  STL.64 [R1+0x958], R154 ;  /* 0x0009589a01007387 */ /* 0x000fe80000100a00 */
[----:B------:R-:W-:Y:S04]  /*c360*/  LDGSTS.E [R244+0x7400], desc[UR14][R162.64], P0 ;  /* 0x07400000a2f47fae */ /* 0x000fe8000812184e */
[----:B------:R4:W-:Y:S04]  /*c370*/  STL.64 [R1+0x960], R162 ;  /* 0x000960a201007387 */ /* 0x0009e80000100a00 */
[----:B------:R-:W-:Y:S01]  /*c380*/  LDGSTS.E [R244+0x7800], desc[UR14][R170.64], P0 ;  /* 0x07800000aaf47fae */ /* 0x000fe2000812184e */
[----:B------:R-:W-:-:S02]  /*c390*/  LOP3.LUT R0, R4, 0x20, RZ, 0x3c, !PT ;  /* 0x0000002004007812 */ /* 0x000fc400078e3cff */
[----:B---3--:R-:W-:Y:S01]  /*c3a0*/  ISETP.NE.U32.AND P3, PT, R11, RZ, PT ;  /* 0x000000ff0b00720c */ /* 0x008fe20003f65070 */
[----:B------:R-:W-:Y:S04]  /*c3b0*/  LDGSTS.E [R244+0x7c00], desc[UR14][R156.64], P0 ;  /* 0x07c000009cf47fae */ /* 0x000fe8000812184e */
[----:B----4-:R-:W3:Y:S04]  /*c3c0*/  LDL.64 R162, [R1+0xd8] ;  /* 0x0000d80001a27983 */ /* 0x010ee80000100a00 */
[----:B------:R4:W-:Y:S04]  /*c3d0*/  STL.64 [R1+0x968], R170 ;  /* 0x000968aa01007387 */ /* 0x0009e80000100a00 */
[----:B----4-:R-:W4:Y:S01]  /*c3e0*/  LDL.64 R170, [R1+0xf8] ;  /* 0x0000f80001aa7983 */ /* 0x010f220000100a00 */
[----:B-1----:R-:W-:-:S03]  /*c3f0*/  VIADD R11, R0, UR7 ;  /* 0x00000007000b7c36 */ /* 0x002fc60008000000 */
[----:B------:R-:W2:Y:S04]  /*c400*/  LDL.LU.64 R156, [R1+0xa08] ;  /* 0x000a0800019c7983 */ /* 0x000ea80000300a00 */
[----:B------:R-:W2:Y:S04]  /*c410*/  LDL.LU.64 R154, [R1+0x10] ;  /* 0x00001000019a7983 */ /* 0x000ea80000300a00 */
[----:B------:R-:W-:Y:S04]  /*c420*/  LDGSTS.E [R11+0x100], desc[UR14][R20.64], P0 ;  /* 0x00100000140b7fae */ /* 0x000fe8000812184e */
[----:B------:R-:W-:Y:S04]  /*c430*/  LDGSTS.E [R11+0x500], desc[UR14][R12.64], P0 ;  /* 0x005000000c0b7fae */ /* 0x000fe8000812184e */
[----:B------:R-:W2:Y:S04]  /*c440*/  LDL.LU.64 R20, [R1+0xa00] ;  /* 0x000a000001147983 */ /* 0x000ea80000300a00 */
[----:B------:R-:W2:Y:S04]  /*c450*/  LDL.LU.64 R12, [R1+0x9f8] ;  /* 0x0009f800010c7983 */ /* 0x000ea80000300a00 */
[----:B------:R-:W2:Y:S04]  /*c460*/  LDL.LU R0, [R1+0x1cc] ;  /* 0x0001cc0001007983 */ /* 0x000ea80000300800 */
[----:B----4-:R-:W-:Y:S04]  /*c470*/  LDGSTS.E [R11+0x900], desc[UR14][R170.64], P0 ;  /* 0x00900000aa0b7fae */ /* 0x010fe8000812184e */
[----:B---3--:R-:W-:Y:S04]  /*c480*/  LDGSTS.E [R11+0xd00], desc[UR14][R162.64], P0 ;  /* 0x00d00000a20b7fae */ /* 0x008fe8000812184e */
[----:B--2---:R-:W-:Y:S04]  /*c490*/  LDGSTS.E [R11+0x1100], desc[UR14][R18.64], P0 ;  /* 0x01100000120b7fae */ /* 0x004fe8000812184e */
[----:B------:R-:W-:Y:S04]  /*c4a0*/  LDGSTS.E [R11+0x1500], desc[UR14][R2.64], P0 ;  /* 0x01500000020b7fae */ /* 0x000fe8000812184e */
[----:B------:R-:W-:Y:S04]  /*c4b0*/  LDGSTS.E [R11+0x1900], desc[UR14][R152.64], P0 ;  /* 0x01900000980b7fae */ /* 0x000fe8000812184e */
[----:B------:R-:W-:Y:S04]  /*c4c0*/  LDGSTS.E [R11+0x1d00], desc[UR14][R22.64], P0 ;  /* 0x01d00000160b7fae */ /* 0x000fe8000812184e */
[----:B------:R-:W-:Y:S04]  /*c4d0*/  LDGSTS.E [R11+0x2100], desc[UR14][R16.64], P0 ;  /* 0x02100000100b7fae */ /* 0x000fe8000812184e */
[----:B------:R-:W2:Y:S04]  /*c4e0*/  LDL.64 R152, [R1+0x130] ;  /* 0x0001300001987983 */ /* 0x000ea80000100a00 */
[----:B------:R-:W3:Y:S04]  /*c4f0*/  LDL.64 R22, [R1+0x110] ;  /* 0x0001100001167983 */ /* 0x000ee80000100a00 */
[----:B------:R-:W-:Y:S04]  /*c500*/  LDGSTS.E [R11+0x2500], desc[UR14][R14.64], P0 ;  /* 0x025000000e0b7fae */ /* 0x000fe8000812184e */
[----:B------:R-:W4:Y:S04]  /*c510*/  LDL.64 R16, [R1+0xf0] ;  /* 0x0000f00001107983 */ /* 0x000f280000100a00 */
[----:B------:R-:W-:Y:S04]  /*c520*/  LDGSTS.E [R11+0x2900], desc[UR14][R12.64], P0 ;  /* 0x029000000c0b7fae */ /* 0x000fe8000812184e */
[----:B------:R-:W4:Y:S04]  /*c530*/  LDL.64 R14, [R1+0xd0] ;  /* 0x0000d000010e7983 */ /* 0x000f280000100a00 */
        /* <DEDUP_REMOVED lines=11> */
[----:B------:R-:W4:Y:S04]  /*c5f0*/  LDL.64 R2, [R1+0x70] ;  /* 0x0000700001027983 */ /* 0x000f280000100a00 */
[----:B------:R-:W-:Y:S01]  /*c600*/  LDGSTS.E [R11+0x5900], desc[UR14][R108.64], P0 ;  /* 0x059000006c0b7fae */ /* 0x000fe2000812184e */
[----:B------:R-:W-:-:S03]  /*c610*/  ISETP.NE.U32.AND P4, PT, R0, RZ, PT ;  /* 0x000000ff0000720c */ /* 0x000fc60003f85070 */
[----:B------:R-:W4:Y:S04]  /*c620*/  LDL.LU.64 R170, [R1+0x30] ;  /* 0x0000300001aa7983 */ /* 0x000f280000300a00 */
[----:B------:R-:W-:Y:S01]  /*c630*/  LDGSTS.E [R11+0x5d00], desc[UR14][R116.64], P0 ;  /* 0x05d00000740b7fae */ /* 0x000fe2000812184e */
[----:B------:R-:W-:-:S03]  /*c640*/  LOP3.LUT R0, R4, 0x40, RZ, 0x3c, !PT ;  /* 0x0000004004007812 */ /* 0x000fc600078e3cff */
[----:B------:R-:W-:Y:S01]  /*c650*/  STL.64 [R1+0x970], R12 ;  /* 0x0009700c01007387 */ /* 0x000fe20000100a00 */
[----:B------:R-:W-:-:S03]  /*c660*/  ISETP.NE.U32.AND P5, PT, R8, RZ, PT ;  /* 0x000000ff0800720c */ /* 0x000fc60003fa5070 */
[----:B------:R-:W-:Y:S04]  /*c670*/  LDGSTS.E [R11+0x6100], desc[UR14][R124.64], P0 ;  /* 0x061000007c0b7fae */ /* 0x000fe8000812184e */
[----:B------:R1:W-:Y:S04]  /*c680*/  STL.64 [R1+0x978], R20 ;  /* 0x0009781401007387 */ /* 0x0003e80000100a00 */
[----:B------:R-:W-:Y:S04]  /*c690*/  LDGSTS.E [R11+0x6500], desc[UR14][R132.64], P0 ;  /* 0x06500000840b7fae */ /* 0x000fe8000812184e */
[----:B------:R-:W-:Y:S04]  /*c6a0*/  LDGSTS.E [R11+0x6900], desc[UR14][R140.64], P0 ;  /* 0x069000008c0b7fae */ /* 0x000fe8000812184e */
[----:B-1----:R-:W4:Y:S04]  /*c6b0*/  LDL.LU.64 R20, [R1+0x50] ;  /* 0x0000500001147983 */ /* 0x002f280000300a00 */
[----:B------:R-:W-:Y:S04]  /*c6c0*/  LDGSTS.E [R11+0x6d00], desc[UR14][R148.64], P0 ;  /* 0x06d00000940b7fae */ /* 0x000fe8000812184e */
[----:B------:R-:W-:Y:S04]  /*c6d0*/  STL.64 [R1+0x980], R156 ;  /* 0x0009809c01007387 */ /* 0x000fe80000100a00 */
[----:B------:R-:W-:Y:S04]  /*c6e0*/  LDGSTS.E [R11+0x7100], desc[UR14][R156.64], P0 ;  /* 0x071000009c0b7fae */ /* 0x000fe8000812184e */
[----:B------:R-:W4:Y:S01]  /*c6f0*/  LDL.LU R8, [R1+0x9f0] ;  /* 0x0009f00001087983 */ /* 0x000f220000300800 */
[----:B------:R-:W-:-:S03]  /*c700*/  VIADD R10, R0, UR7 ;  /* 0x00000007000a7c36 */ /* 0x000fc60008000000 */
[----:B------:R-:W-:Y:S04]  /*c710*/  LDGSTS.E [R11+0x7500], desc[UR14][R164.64], P0 ;  /* 0x07500000a40b7fae */ /* 0x000fe8000812184e */
[----:B------:R1:W-:Y:S04]  /*c720*/  STL.64 [R1+0x988], R164 ;  /* 0x000988a401007387 */ /* 0x0003e80000100a00 */
[----:B------:R-:W-:Y:S04]  /*c730*/  LDGSTS.E [R11+0x7900], desc[UR14][R172.64], P0 ;  /* 0x07900000ac0b7fae */ /* 0x000fe8000812184e */
[----:B------:R-:W-:Y:S04]  /*c740*/  LDGSTS.E [R11+0x7d00], desc[UR14][R158.64], P0 ;  /* 0x07d000009e0b7fae */ /* 0x000fe8000812184e */
[----:B-1----:R-:W4:Y:S04]  /*c750*/  LDL.64 R164, [R1+0x90] ;  /* 0x0000900001a47983 */ /* 0x002f280000100a00 */
[----:B------:R1:W-:Y:S04]  /*c760*/  STL.64 [R1+0x990], R172 ;  /* 0x000990ac01007387 */ /* 0x0003e80000100a00 */
[----:B-1----:R-:W4:Y:S04]  /*c770*/  LDL.64 R172, [R1+0xb0] ;  /* 0x0000b00001ac7983 */ /* 0x002f280000100a00 */
[----:B------:R-:W4:Y:S04]  /*c780*/  LDL.LU.64 R158, [R1+0x9e8] ;  /* 0x0009e800019e7983 */ /* 0x000f280000300a00 */
[----:B------:R-:W4:Y:S04]  /*c790*/  LDL.LU.64 R156, [R1+0x68] ;  /* 0x00006800019c7983 */ /* 0x000f280000300a00 */
[----:B------:R-:W4:Y:S04]  /*c7a0*/  LDL.LU.64 R12, [R1+0x48] ;  /* 0x00004800010c7983 */ /* 0x000f280000300a00 */
[----:B------:R-:W4:Y:S04]  /*c7b0*/  LDL.LU.64 R162, [R1+0x28] ;  /* 0x0000280001a27983 */ /* 0x000f280000300a00 */
[----:B------:R-:W4:Y:S04]  /*c7c0*/  LDL.LU.64 R18, [R1+0x8] ;  /* 0x0000080001127983 */ /* 0x000f280000300a00 */
[----:B--2---:R-:W-:Y:S04]  /*c7d0*/  LDGSTS.E [R10+0x200], desc[UR14][R152.64], P0 ;  /* 0x00200000980a7fae */ /* 0x004fe8000812184e */
[----:B---3--:R-:W-:Y:S04]  /*c7e0*/  LDGSTS.E [R10+0x600], desc[UR14][R22.64], P0 ;  /* 0x00600000160a7fae */ /* 0x008fe8000812184e */
[----:B------:R-:W2:Y:S04]  /*c7f0*/  LDL.LU.64 R152, [R1+0x9e0] ;  /* 0x0009e00001987983 */ /* 0x000ea80000300a00 */
[----:B------:R-:W3:Y:S04]  /*c800*/  LDL.LU.64 R22, [R1+0x9d8] ;  /* 0x0009d80001167983 */ /* 0x000ee80000300a00 */
[----:B----4-:R-:W-:Y:S04]  /*c810*/  LDGSTS.E [R10+0xa00], desc[UR14][R16.64], P0 ;  /* 0x00a00000100a7fae */ /* 0x010fe8000812184e */
[----:B------:R-:W-:Y:S04]  /*c820*/  LDGSTS.E [R10+0xe00], desc[UR14][R14.64], P0 ;  /* 0x00e000000e0a7fae */ /* 0x000fe8000812184e */
[----:B------:R-:W4:Y:S04]  /*c830*/  LDL.LU.64 R16, [R1+0x9d0] ;  /* 0x0009d00001107983 */ /* 0x000f280000300a00 */
[----:B------:R-:W2:Y:S01]  /*c840*/  LDL.LU.64 R14, [R1+0x9c8] ;  /* 0x0009c800010e7983 */ /* 0x000ea20000300a00 */
[----:B------:R-:W-:-:S03]  /*c850*/  LOP3.LUT R0, R4, 0x60, RZ, 0x3c, !PT ;  /* 0x0000006004007812 */ /* 0x000fc600078e3cff */
[----:B------:R-:W-:Y:S04]  /*c860*/  LDGSTS.E [R10+0x1200], desc[UR14][R172.64], P0 ;  /* 0x01200000ac0a7fae */ /* 0x000fe8000812184e */
[----:B------:R-:W-:Y:S04]  /*c870*/  LDGSTS.E [R10+0x1600], desc[UR14][R164.64], P0 ;  /* 0x01600000a40a7fae */ /* 0x000fe8000812184e */
[----:B------:R-:W-:Y:S04]  /*c880*/  LDGSTS.E [R10+0x1a00], desc[UR14][R2.64], P0 ;  /* 0x01a00000020a7fae */ /* 0x000fe8000812184e */
[----:B------:R-:W4:Y:S04]  /*c890*/  LDL.LU.64 R172, [R1+0xa8] ;  /* 0x0000a80001ac7983 */ /* 0x000f280000300a00 */
[----:B------:R-:W4:Y:S04]  /*c8a0*/  LDL.LU.64 R164, [R1+0x88] ;  /* 0x0000880001a47983 */ /* 0x000f280000300a00 */
[----:B------:R-:W-:Y:S04]  /*c8b0*/  LDGSTS.E [R10+0x1e00], desc[UR14][R20.64], P0 ;  /* 0x01e00000140a7fae */ /* 0x000fe8000812184e */
[----:B------:R1:W-:Y:S04]  /*c8c0*/  STL.64 [R1+0x998], R20 ;  /* 0x0009981401007387 */ /* 0x0003e80000100a00 */
[----:B------:R-:W-:Y:S04]  /*c8d0*/  LDGSTS.E [R10+0x2200], desc[UR14][R170.64], P0 ;  /* 0x02200000aa0a7fae */ /* 0x000fe8000812184e */
[----:B------:R-:W-:Y:S04]  /*c8e0*/  LDGSTS.E [R10+0x2600], desc[UR14][R154.64], P0 ;  /* 0x026000009a0a7fae */ /* 0x000fe8000812184e */
[----:B-1----:R-:W4:Y:S04]  /*c8f0*/  LDL.LU.64 R20, [R1+0xc8] ;  /* 0x0000c80001147983 */ /* 0x002f280000300a00 */
[----:B------:R1:W-:Y:S04]  /*c900*/  STL.64 [R1+0x9a0], R170 ;  /* 0x0009a0aa01007387 */ /* 0x0003e80000100a00 */
[----:B-1----:R-:W4:Y:S04]  /*c910*/  LDL.LU.64 R170, [R1+0xe8] ;  /* 0x0000e80001aa7983 */ /* 0x002f280000300a00 */
[----:B------:R1:W-:Y:S04]  /*c920*/  STL.64 [R1+0x9a8], R154 ;  /* 0x0009a89a01007387 */ /* 0x0003e80000100a00 */
[----:B-1----:R-:W4:Y:S04]  /*c930*/  LDL.LU.64 R154, [R1+0x108] ;  /* 0x00010800019a7983 */ /* 0x002f280000300a00 */
[----:B--2---:R-:W-:Y:S04]  /*c940*/  LDGSTS.E [R10+0x2a00], desc[UR14][R14.64], P0 ;  /* 0x02a000000e0a7fae */ /* 0x004fe8000812184e */
[----:B------:R1:W-:Y:S04]  /*c950*/  STL.64 [R1+0x9b0], R14 ;  /* 0x0009b00e01007387 */ /* 0x0003e80000100a00 */
[----:B---3--:R-:W-:Y:S04]  /*c960*/  LDGSTS.E [R10+0x2e00], desc[UR14][R22.64], P0 ;  /* 0x02e00000160a7fae */ /* 0x008fe8000812184e */
[----:B------:R-:W-:Y:S04]  /*c970*/  LDGSTS.E [R10+0x3200], desc[UR14][R30.64], P0 ;  /* 0x032000001e0a7fae */ /* 0x000fe8000812184e */
[----:B-1----:R-:W2:Y:S04]  /*c980*/  LDL.LU.64 R14, [R1+0x128] ;  /* 0x00012800010e7983 */ /* 0x002ea80000300a00 */
        /* <DEDUP_REMOVED lines=18> */
[----:B------:R1:W-:Y:S04]  /*cab0*/  STL [R1+0x828], R4 ;  /* 0x0008280401007387 */ /* 0x0003e80000100800 */
[----:B------:R-:W-:Y:S04]  /*cac0*/  LDGSTS.E [R10+0x7e00], desc[UR14][R188.64], P0 ;  /* 0x07e00000bc0a7fae */ /* 0x000fe8000812184e */
[----:B------:R-:W3:Y:S04]  /*cad0*/  LDL.LU.64 R188, [R1+0x9c0] ;  /* 0x0009c00001bc7983 */ /* 0x000ee80000300a00 */
[----:B-1----:R-:W3:Y:S04]  /*cae0*/  LDL.LU R4, [R1+0x1dc] ;  /* 0x0001dc0001047983 */ /* 0x002ee80000300800 */
[----:B------:R1:W-:Y:S04]  /*caf0*/  STL.64 [R1+0x930], R10 ;  /* 0x0009300a01007387 */ /* 0x0003e80000100a00 */
[----:B-1----:R-:W3:Y:S04]  /*cb00*/  LDL.LU R10, [R1+0x1d8] ;  /* 0x0001d800010a7983 */ /* 0x002ee80000300800 */
[----:B------:R-:W3:Y:S01]  /*cb10*/  LDL.LU R11, [R1+0x1d4] ;  /* 0x0001d400010b7983 */ /* 0x000ee20000300800 */
[----:B------:R-:W-:Y:S01]  /*cb20*/  VIADD R9, R0, UR7 ;  /* 0x0000000700097c36 */ /* 0x000fe20008000000 */
[----:B------:R-:W-:-:S02]  /*cb30*/  ISETP.NE.U32.AND P6, PT, R7, RZ, PT ;  /* 0x000000ff0700720c */ /* 0x000fc40003fc5070 */
[----:B------:R-:W3:Y:S04]  /*cb40*/  LDL.LU R7, [R1+0x1ec] ;  /* 0x0001ec0001077983 */ /* 0x000ee80000300800 */
[----:B------:R1:W-:Y:S04]  /*cb50*/  STL.64 [R1+0x918], R8 ;  /* 0x0009180801007387 */ /* 0x0003e80000100a00 */
[----:B-1----:R-:W3:Y:S04]  /*cb60*/  LDL.LU R8, [R1+0x1e8] ;  /* 0x0001e80001087983 */ /* 0x002ee80000300800 */
[----:B--2---:R-:W-:Y:S04]  /*cb70*/  LDGSTS.E [R9+0x300], desc[UR14][R14.64], P0 ;  /* 0x003000000e097fae */ /* 0x004fe8000812184e */
[----:B----4-:R-:W-:Y:S04]  /*cb80*/  LDGSTS.E [R9+0x700], desc[UR14][R154.64], P0 ;  /* 0x007000009a097fae */ /* 0x010fe8000812184e */
        /* <DEDUP_REMOVED lines=29> */
[----:B---3--:R1:W-:Y:S02]  /*cd60*/  LDGSTS.E [R9+0x7f00], desc[UR14][R188.64], P0 ;  /* 0x07f00000bc097fae */ /* 0x0083e4000812184e */
[----:B-1----:R-:W1:Y:S01]  /*cd70*/  LDC.64 R188, c[0x0][0x238] ;  /* 0x00008e00ffbc7b82 */ /* 0x002e620000000a00 */
[----:B------:R-:W-:Y:S01]  /*cd80*/  ISETP.NE.U32.AND P1, PT, R10, RZ, PT ;  /* 0x000000ff0a00720c */ /* 0x000fe20003f25070 */
[----:B------:R-:W0:Y:S01]  /*cd90*/  LDGDEPBAR ;  /* 0x00000000000079af */ /* 0x000e220000000000 */
[----:B-1----:R-:W-:-:S03]  /*cda0*/  IMAD.MOV.U32 R2, RZ, RZ, R188 ;  /* 0x000000ffff027224 */ /* 0x002fc600078e00bc */
[----:B------:R1:W-:Y:S01]  /*cdb0*/  STL [R1+0x268], R188 ;  /* 0x000268bc01007387 */ /* 0x0003e20000100800 */
[----:B------:R-:W-:Y:S02]  /*cdc0*/  IMAD.MOV.U32 R0, RZ, RZ, R189 ;  /* 0x000000ffff007224 */ /* 0x000fe400078e00bd */
[----:B------:R-:W-:-:S04]  /*cdd0*/  IMAD.SHL.U32 R5, R2, 0x40, RZ ;  /* 0x0000004002057824 */ /* 0x000fc800078e00ff */
[----:B------:R-:W-:Y:S01]  /*cde0*/  IMAD.WIDE R2, R5, 0x4, R220 ;  /* 0x0000000405027825 */ /* 0x000fe200078e02dc */
[----:B------:R-:W-:Y:S06]  /*cdf0*/  BAR.SYNC.DEFER_BLOCKING 0x0 ;  /* 0x0000000000007b1d */ /* 0x000fec0000010000 */
[----:B-1----:R-:W2:Y:S04]  /*ce00*/  LDL.LU.64 R188, [R1+0x9b8] ;  /* 0x0009b80001bc7983 */ /* 0x002ea80000300a00 */
[----:B------:R-:W3:Y:S04]  /*ce10*/  LDL.LU R9, [R1+0x1f0] ;  /* 0x0001f00001097983 */ /* 0x000ee80000300800 */
[----:B------:R-:W4:Y:S04]  /*ce20*/  LDL.LU R220, [R1+0x1e0] ;  /* 0x0001e00001dc7983 */ /* 0x000f280000300800 */
[----:B------:R-:W2:Y:S04]  /*ce30*/  LDL.LU R221, [R1+0x1e4] ;  /* 0x0001e40001dd7983 */ /* 0x000ea80000300800 */
[----:B------:R1:W-:Y:S04]  /*ce40*/  STL.64 [R1+0x260], R2 ;  /* 0x0002600201007387 */ /* 0x0003e80000100a00 */
[----:B------:R-:W3:Y:S01]  /*ce50*/  LDL.LU R10, [R1+0x1f4] ;  /* 0x0001f400010a7983 */ /* 0x000ee20000300800 */
[----:B------:R-:W-:-:S03]  /*ce60*/  ISETP.NE.U32.AND P0, PT, R11, RZ, PT ;  /* 0x000000ff0b00720c */ /* 0x000fc60003f05070 */
[----:B------:R-:W3:Y:S04]  /*ce70*/  LDL.LU R11, [R1+0x1f8] ;  /* 0x0001f800010b7983 */ /* 0x000ee80000300800 */
[----:B------:R-:W-:Y:S01]  /*ce80*/  @!PT LDS RZ, [RZ] ;  /* 0x00000000fffff984 */ /* 0x000fe20000000800 */
[----:B------:R-:W-:Y:S01]  /*ce90*/  @!PT LDS RZ, [RZ] ;  /* 0x00000000fffff984 */ /* 0x000fe20000000800 */
[----:B------:R-:W-:Y:S01]  /*cea0*/  @!PT LDS RZ, [RZ] ;  /* 0x00000000fffff984 */ /* 0x000fe20000000800 */
[----:B------:R1:W-:Y:S01]  /*ceb0*/  LDGSTS.E [R252+-0x7c000], desc[UR14][R2.64], P1 ;  /* 0x8400000002fc7fae */ /* 0x0003e2000892184e */
[----:B------:R-:W-:Y:S01]  /*cec0*/  ISETP.NE.U32.AND P1, PT, R4, RZ, PT ;  /* 0x000000ff0400720c */ /* 0x000fe20003f25070 */
[----:B-1----:R-:W-:-:S05]  /*ced0*/  IMAD.WIDE R2, R5, 0x4, R222 ;  /* 0x0000000405027825 */ /* 0x002fca00078e02de */
[----:B------:R1:W-:Y:S04]  /*cee0*/  STL.64 [R1+0x258], R2 ;  /* 0x0002580201007387 */ /* 0x0003e80000100a00 */
[----:B------:R-:W3:Y:S04]  /*cef0*/  LDL.LU R4, [R1+0x1fc] ;  /* 0x0001fc0001047983 */ /* 0x000ee80000300800 */
[----:B------:R1:W-:Y:S02]  /*cf00*/  LDGSTS.E [R252+-0x7bff8], desc[UR14][R2.64], P0 ;  /* 0x8400800002fc7fae */ /* 0x0003e4000812184e */
[----:B-1----:R-:W-:-:S05]  /*cf10*/  IMAD.WIDE R2, R5, 0x4, R186 ;  /* 0x0000000405027825 */ /* 0x002fca00078e02ba */
[----:B------:R1:W-:Y:S04]  /*cf20*/  STL.64 [R1+0x248], R2 ;  /* 0x0002480201007387 */ /* 0x0003e80000100a00 */
[----:B------:R-:W3:Y:S04]  /*cf30*/  LDL.LU R223, [R1+0x200] ;  /* 0x0002000001df7983 */ /* 0x000ee80000300800 */
[----:B------:R1:W-:Y:S02]  /*cf40*/  LDGSTS.E [R252+-0x7a000], desc[UR14][R2.64], P1 ;  /* 0x8600000002fc7fae */ /* 0x0003e4000892184e */
[----:B-1----:R-:W-:Y:S01]  /*cf50*/  IMAD.WIDE R2, R5, 0x4, R190 ;  /* 0x0000000405027825 */ /* 0x002fe200078e02be */
[----:B----4-:R-:W-:-:S02]  /*cf60*/  ISETP.NE.U32.AND P0, PT, R220, RZ, PT ;  /* 0x000000ffdc00720c */ /* 0x010fc40003f05070 */
[----:B------:R-:W4:Y:S01]  /*cf70*/  LDL.LU R220, [R1+0x204] ;  /* 0x0002040001dc7983 */ /* 0x000f220000300800 */
[----:B--2---:R-:W-:-:S03]  /*cf80*/  ISETP.NE.U32.AND P1, PT, R221, RZ, PT ;  /* 0x000000ffdd00720c */ /* 0x004fc60003f25070 */
[----:B------:R1:W-:Y:S04]  /*cf90*/  STL.64 [R1+0x240], R2 ;  /* 0x0002400201007387 */ /* 0x0003e80000100a00 */
[----:B------:R-:W2:Y:S04]  /*cfa0*/  LDL.LU R221, [R1+0x270] ;  /* 0x0002700001dd7983 */ /* 0x000ea80000300800 */
[----:B------:R1:W-:Y:S01]  /*cfb0*/  LDGSTS.E [R252+-0x79ff8], desc[UR14][R2.64], P0 ;  /* 0x8600800002fc7fae */ /* 0x0003e2000812184e */
[----:B------:R-:W-:Y:S01]  /*cfc0*/  ISETP.NE.U32.AND P0, PT, R8, RZ, PT ;  /* 0x000000ff0800720c */ /* 0x000fe20003f05070 */
[----:B-1----:R-:W-:-:S05]  /*cfd0*/  IMAD.WIDE R2, R5, 0x4, R224 ;  /* 0x0000000405027825 */ /* 0x002fca00078e02e0 */
        /* <DEDUP_REMOVED lines=8> */
[----:B---3--:R-:W-:Y:S01]  /*d060*/  ISETP.NE.U32.AND P0, PT, R9, RZ, PT ;  /* 0x000000ff0900720c */ /* 0x008fe20003f05070 */
[----:B-1----:R-:W-:-:S05]  /*d070*/  IMAD.WIDE R2, R5, 0x4, R192 ;  /* 0x0000000405027825 */ /* 0x002fca00078e02c0 */
[----:B------:R1:W-:Y:S04]  /*d080*/  STL.64 [R1+0x230], R2 ;  /* 0x0002300201007387 */ /* 0x0003e80000100a00 */
[----:B------:R1:W-:Y:S04]  /*d090*/  LDGSTS.E [R251+-0x7a000], desc[UR14][R2.64], P1 ;  /* 0x8600000002fb7fae */ /* 0x0003e8000892184e */
[----:B------:R-:W3:Y:S01]  /*d0a0*/  LDL.LU R9, [R1+0x27c] ;  /* 0x00027c0001097983 */ /* 0x000ee20000300800 */
[----:B------:R-:W-:Y:S01]  /*d0b0*/  ISETP.NE.U32.AND P1, PT, R10, RZ, PT ;  /* 0x000000ff0a00720c */ /* 0x000fe20003f25070 */
[----:B-1----:R-:W-:-:S05]  /*d0c0*/  IMAD.WIDE R2, R5, 0x4, R194 ;  /* 0x0000000405027825 */ /* 0x002fca00078e02c2 */
[----:B------:R1:W-:Y:S04]  /*d0d0*/  STL.64 [R1+0x228], R2 ;  /* 0x0002280201007387 */ /* 0x0003e80000100a00 */
[----:B------:R-:W3:Y:S04]  /*d0e0*/  LDL.LU R10, [R1+0x280] ;  /* 0x00028000010a7983 */ /* 0x000ee80000300800 */
[----:B------:R1:W-:Y:S01]  /*d0f0*/  LDGSTS.E [R251+-0x79ff8], desc[UR14][R2.64], P0 ;  /* 0x8600800002fb7fae */ /* 0x0003e2000812184e */
        /* <DEDUP_REMOVED lines=8> */
[----:B------:R1:W-:Y:S01]  /*d180*/  LDGSTS.E [R250+-0x7bff8], desc[UR14][R2.64], P0 ;  /* 0x8400800002fa7fae */ /* 0x0003e2000812184e */
[----:B------:R-:W-:-:S03]  /*d190*/  ISETP.NE.U32.AND P0, PT, R223, RZ, PT ;  /* 0x000000ffdf00720c */ /* 0x000fc60003f05070 */
[----:B------:R-:W3:Y:S01]  /*d1a0*/  LDL.LU R4, [R1+0x288] ;  /* 0x0002880001047983 */ /* 0x000ee20000300800 */
[----:B-1----:R-:W-:-:S05]  /*d1b0*/  IMAD.WIDE R2, R5, 0x4, R196 ;  /* 0x0000000405027825 */ /* 0x002fca00078e02c4 */
[----:B------:R1:W-:Y:S04]  /*d1c0*/  LDGSTS.E [R250+-0x7a000], desc[UR14][R2.64], P1 ;  /* 0x8600000002fa7fae */ /* 0x0003e8000892184e */
[----:B------:R1:W-:Y:S02]  /*d1d0*/  STL.64 [R1+0x210], R2 ;  /* 0x0002100201007387 */ /* 0x0003e40000100a00 */
[----:B-1----:R-:W-:-:S05]  /*d1e0*/  IMAD.WIDE R2, R5, 0x4, R198 ;  /* 0x0000000405027825 */ /* 0x002fca00078e02c6 */
[----:B------:R1:W-:Y:S04]  /*d1f0*/  STL.64 [R1+0x208], R2 ;  /* 0x0002080201007387 */ /* 0x0003e80000100a00 */
[----:B------:R1:W-:Y:S04]  /*d200*/  LDGSTS.E [R250+-0x79ff8], desc[UR14][R2.64], P0 ;  /* 0x8600800002fa7fae */ /* 0x0003e8000812184e */
[----:B------:R-:W-:Y:S01]  /*d210*/  STL.64 [R1+0x920], R250 ;  /* 0x000920fa01007387 */ /* 0x000fe20000100a00 */
[----:B-1----:R-:W-:-:S05]  /*d220*/  IMAD.WIDE R2, R5, 0x4, R232 ;  /* 0x0000000405027825 */ /* 0x002fca00078e02e8 */
[----:B------:R1:W-:Y:S01]  /*d230*/  STL.64 [R1+0x200], R2 ;  /* 0x0002000201007387 */ /* 0x0003e20000100a00 */
[----:B----4-:R-:W-:Y:S02]  /*d240*/  ISETP.NE.U32.AND P1, PT, R220, RZ, PT ;  /* 0x000000ffdc00720c */ /* 0x010fe40003f25070 */
[----:B--2---:R-:W-:-:S11]  /*d250*/  ISETP.NE.U32.AND P0, PT, R221, RZ, PT ;  /* 0x000000ffdd00720c */ /* 0x004fd60003f05070 */
[----:B------:R1:W-:Y:S02]  /*d260*/  LDGSTS.E [R249+-0x7c000], desc[UR14][R2.64], P1 ;  /* 0x8400000002f97fae */ /* 0x0003e4000892184e */
[----:B-1----:R-:W-:Y:S01]  /*d270*/  IMAD.WIDE R2, R5, 0x4, R234 ;  /* 0x0000000405027825 */ /* 0x002fe200078e02ea */
[----:B------:R-:W-:-:S04]  /*d280*/  ISETP.NE.U32.AND P1, PT, R8, RZ, PT ;  /* 0x000000ff0800720c */ /* 0x000fc80003f25070 */
[----:B------:R1:W-:Y:S04]  /*d290*/  STL.64 [R1+0x1f8], R2 ;  /* 0x0001f80201007387 */ /* 0x0003e80000100a00 */
[----:B------:R-:W2:Y:S04]  /*d2a0*/  LDL.LU R221, [R1+0x294] ;  /* 0x0002940001dd7983 */ /* 0x000ea80000300800 */
[----:B------:R1:W-:Y:S02]  /*d2b0*/  LDGSTS.E [R249+-0x7bff8], desc[UR14][R2.64], P0 ;  /* 0x8400800002f97fae */ /* 0x0003e4000812184e */
[----:B-1----:R-:W-:Y:S01]  /*d2c0*/  IMAD.WIDE R2, R5, 0x4, R200 ;  /* 0x0000000405027825 */ /* 0x002fe200078e02c8 */
[----:B------:R-:W-:-:S04]  /*d2d0*/  ISETP.NE.U32.AND P0, PT, R7, RZ, PT ;  /* 0x000000ff0700720c */ /* 0x000fc80003f05070 */
[----:B------:R1:W-:Y:S04]  /*d2e0*/  STL.64 [R1+0x1f0], R2 ;  /* 0x0001f00201007387 */ /* 0x0003e80000100a00 */
[----:B------:R1:W-:Y:S04]  /*d2f0*/  LDGSTS.E [R249+-0x7a000], desc[UR14][R2.64], P1 ;  /* 0x8600000002f97fae */ /* 0x0003e8000892184e */
[----:B------:R-:W4:Y:S01]  /*d300*/  LDL.LU R7, [R1+0x298] ;  /* 0x0002980001077983 */ /* 0x000f220000300800 */
[----:B-1----:R-:W-:-:S05]  /*d310*/  IMAD.WIDE R2, R5, 0x4, R202 ;  /* 0x0000000405027825 */ /* 0x002fca00078e02ca */
[----:B------:R1:W-:Y:S04]  /*d320*/  STL.64 [R1+0x1e8], R2 ;  /* 0x0001e80201007387 */ /* 0x0003e80000100a00 */
[----:B------:R-:W4:Y:S01]  /*d330*/  LDL.LU R8, [R1+0x29c] ;  /* 0x00029c0001087983 */ /* 0x000f220000300800 */
[----:B---3--:R-:W-:-:S03]  /*d340*/  ISETP.NE.U32.AND P1, PT, R9, RZ, PT ;  /* 0x000000ff0900720c */ /* 0x008fc60003f25070 */
[----:B------:R1:W-:Y:S02]  /*d350*/  LDGSTS.E [R249+-0x79ff8], desc[UR14][R2.64], P0 ;  /* 0x8600800002f97fae */ /* 0x0003e4000812184e */
[----:B-1----:R-:W-:Y:S01]  /*d360*/  IMAD.WIDE R2, R5, 0x4, R236 ;  /* 0x0000000405027825 */ /* 0x002fe200078e02ec */
[----:B------:R-:W-:-:S04]  /*d370*/  ISETP.NE.U32.AND P0, PT, R10, RZ, PT ;  /* 0x000000ff0a00720c */ /* 0x000fc80003f05070 */
[----:B------:R1:W-:Y:S04]  /*d380*/  STL.64 [R1+0x1e0], R2 ;  /* 0x0001e00201007387 */ /* 0x0003e80000100a00 */
[----:B------:R-:W3:Y:S04]  /*d390*/  LDL.LU R9, [R1+0x2a0] ;  /* 0x0002a00001097983 */ /* 0x000ee80000300800 */
[----:B------:R1:W-:Y:S04]  /*d3a0*/  LDGSTS.E [R248+-0x7c000], desc[UR14][R2.64], P1 ;  /* 0x8400000002f87fae */ /* 0x0003e8000892184e */
[----:B------:R-:W3:Y:S01]  /*d3b0*/  LDL.LU R10, [R1+0x2a8] ;  /* 0x0002a800010a7983 */ /* 0x000ee20000300800 */
[----:B-1----:R-:W-:-:S05]  /*d3c0*/  IMAD.WIDE R2, R5, 0x4, R238 ;  /* 0x0000000405027825 */ /* 0x002fca00078e02ee */
[----:B------:R1:W-:Y:S04]  /*d3d0*/  STL.64 [R1+0x1d8], R2 ;  /* 0x0001d80201007387 */ /* 0x0003e80000100a00 */
[----:B------:R1:W-:Y:S01]  /*d3e0*/  LDGSTS.E [R248+-0x7bff8], desc[UR14][R2.64], P0 ;  /* 0x8400800002f87fae */ /* 0x0003e2000812184e */
[----:B------:R-:W-:Y:S01]  /*d3f0*/  ISETP.NE.U32.AND P1, PT, R11, RZ, PT ;  /* 0x000000ff0b00720c */ /* 0x000fe20003f25070 */
[----:B-1----:R-:W-:-:S05]  /*d400*/  IMAD.WIDE R2, R5, 0x4, R204 ;  /* 0x0000000405027825 */ /* 0x002fca00078e02cc */
[----:B------:R1:W-:Y:S04]  /*d410*/  STL.64 [R1+0x1d0], R2 ;  /* 0x0001d00201007387 */ /* 0x0003e80000100a00 */
[----:B------:R-:W3:Y:S01]  /*d420*/  LDL.LU R11, [R1+0x2a4] ;  /* 0x0002a400010b7983 */ /* 0x000ee20000300800 */
[----:B------:R-:W-:-:S03]  /*d430*/  ISETP.NE.U32.AND P0, PT, R4, RZ, PT ;  /* 0x000000ff0400720c */ /* 0x000fc60003f05070 */
[----:B------:R1:W-:Y:S01]  /*d440*/  LDGSTS.E [R248+-0x7a000], desc[UR14][R2.64], P1 ;  /* 0x8600000002f87fae */ /* 0x0003e2000892184e */
[----:B------:R-:W-:Y:S01]  /*d450*/  ISETP.NE.U32.AND P1, PT, R189, RZ, PT ;  /* 0x000000ffbd00720c */ /* 0x000fe20003f25070 */
[----:B-1----:R-:W-:-:S05]  /*d460*/  IMAD.WIDE R2, R5, 0x4, R206 ;  /* 0x0000000405027825 */ /* 0x002fca00078e02ce */
[----:B------:R1:W-:Y:S04]  /*d470*/  STL.64 [R1+0x1c8], R2 ;  /* 0x0001c80201007387 */ /* 0x0003e80000100a00 */
[----:B------:R1:W-:Y:S01]  /*d480*/  LDGSTS.E [R248+-0x79ff8], desc[UR14][R2.64], P0 ;  /* 0x8600800002f87fae */ /* 0x0003e2000812184e */
[----:B------:R-:W-:Y:S01]  /*d490*/  ISETP.NE.U32.AND P0, PT, R188, RZ, PT ;  /* 0x000000ffbc00720c */ /* 0x000fe20003f05070 */
[----:B------:R-:W-:-:S04]  /*d4a0*/  IMAD.WIDE R188, R5, 0x4, R242 ;  /* 0x0000000405bc7825 */ /* 0x000fc800078e02f2 */
[----:B-1----:R-:W-:-:S05]  /*d4b0*/  IMAD.WIDE R2, R5, 0x4, R240 ;  /* 0x0000000405027825 */ /* 0x002fca00078e02f0 */
[----:B------:R1:W-:Y:S04]  /*d4c0*/  LDGSTS.E [R247+-0x7c000], desc[UR14][R2.64], P1 ;  /* 0x8400000002f77fae */ /* 0x0003e8000892184e */
[----:B------:R-:W-:Y:S04]  /*d4d0*/  STL.64 [R1+0x8f8], R248 ;  /* 0x0008f8f801007387 */ /* 0x000fe80000100a00 */
[----:B------:R-:W3:Y:S04]  /*d4e0*/  LDL.LU R4, [R1+0x2ac] ;  /* 0x0002ac0001047983 */ /* 0x000ee80000300800 */
[----:B------:R1:W-:Y:S04]  /*d4f0*/  STL.64 [R1+0x8e8], R2 ;  /* 0x0008e80201007387 */ /* 0x0003e80000100a00 */
[----:B------:R-:W-:Y:S04]  /*d500*/  LDGSTS.E [R247+-0x7bff8], desc[UR14][R188.64], P0 ;  /* 0x84008000bcf77fae */ /* 0x000fe8000812184e */
[----:B------:R-:W-:Y:S01]  /*d510*/  STL [R1+0x910], R188 ;  /* 0x000910bc01007387 */ /* 0x000fe20000100800 */
[----:B-1----:R-:W-:-:S03]  /*d520*/  IMAD.WIDE R2, R5, 0x4, R208 ;  /* 0x0000000405027825 */ /* 0x002fc600078e02d0 */
[----:B------:R-:W-:Y:S01]  /*d530*/  STL [R1+0x900], R189 ;  /* 0x000900bd01007387 */ /* 0x000fe20000100800 */
[----:B--2---:R-:W-:-:S13]  /*d540*/  ISETP.NE.U32.AND P1, PT, R221, RZ, PT ;  /* 0x000000ffdd00720c */ /* 0x004fda0003f25070 */
[----:B------:R1:W-:Y:S01]  /*d550*/  LDGSTS.E [R247+-0x7a000], desc[UR14][R2.64], P1 ;  /* 0x8600000002f77fae */ /* 0x0003e2000892184e */
[----:B----4-:R-:W-:-:S03]  /*d560*/  ISETP.NE.U32.AND P0, PT, R7, RZ, PT ;  /* 0x000000ff0700720c */ /* 0x010fc60003f05070 */
[----:B------:R-:W2:Y:S04]  /*d570*/  LDL.LU R7, [R1+0x2b0] ;  /* 0x0002b00001077983 */ /* 0x000ea80000300800 */
[----:B------:R1:W-:Y:S01]  /*d580*/  STL.64 [R1+0x1b0], R2 ;  /* 0x0001b00201007387 */ /* 0x0003e20000100a00 */
[----:B------:R-:W-:Y:S01]  /*d590*/  ISETP.NE.U32.AND P1, PT, R8, RZ, PT ;  /* 0x000000ff0800720c */ /* 0x000fe20003f25070 */
[----:B-1----:R-:W-:-:S05]  /*d5a0*/  IMAD.WIDE R2, R5, 0x4, R210 ;  /* 0x0000000405027825 */ /* 0x002fca00078e02d2 */
[----:B------:R1:W-:Y:S04]  /*d5b0*/  STL.64 [R1+0x1a8], R2 ;  /* 0x0001a80201007387 */ /* 0x0003e80000100a00 */
[----:B------:R1:W-:Y:S02]  /*d5c0*/  LDGSTS.E [R247+-0x79ff8], desc[UR14][R2.64], P0 ;  /* 0x8600800002f77fae */ /* 0x0003e4000812184e */
[----:B-1----:R-:W-:Y:S01]  /*d5d0*/  IMAD.WIDE R2, R5, 0x4, R178 ;  /* 0x0000000405027825 */ /* 0x002fe200078e02b2 */
[----:B---3--:R-:W-:-:S04]  /*d5e0*/  ISETP.NE.U32.AND P0, PT, R9, RZ, PT ;  /* 0x000000ff0900720c */ /* 0x008fc80003f05070 */
[----:B------:R1:W-:Y:S04]  /*d5f0*/  STL.64 [R1+0x1a0], R2 ;  /* 0x0001a00201007387 */ /* 0x0003e80000100a00 */
[----:B------:R1:W-:Y:S02]  /*d600*/  LDGSTS.E [R246+-0x7c000], desc[UR14][R2.64], P1 ;  /* 0x8400000002f67fae */ /* 0x0003e4000892184e */
[----:B-1----:R-:W-:-:S05]  /*d610*/  IMAD.WIDE R2, R5, 0x4, R180 ;  /* 0x0000000405027825 */ /* 0x002fca00078e02b4 */
[----:B------:R1:W-:Y:S04]  /*d620*/  STL.64 [R1+0x198], R2 ;  /* 0x0001980201007387 */ /* 0x0003e80000100a00 */
[----:B------:R-:W3:Y:S04]  /*d630*/  LDL.LU.64 R192, [R1+0x140] ;  /* 0x0001400001c07983 */ /* 0x000ee80000300a00 */
[----:B------:R-:W4:Y:S01]  /*d640*/  LDL.LU.64 R226, [R1+0x138] ;  /* 0x0001380001e27983 */ /* 0x000f220000300a00 */
[----:B------:R-:W-:-:S03]  /*d650*/  ISETP.NE.U32.AND P1, PT, R10, RZ, PT ;  /* 0x000000ff0a00720c */ /* 0x000fc60003f25070 */
[----:B------:R-:W4:Y:S04]  /*d660*/  LDL.LU.64 R8, [R1+0x130] ;  /* 0x0001300001087983 */ /* 0x000f280000300a00 */
[----:B------:R1:W-:Y:S04]  /*d670*/  LDGSTS.E [R246+-0x7bff8], desc[UR14][R2.64], P0 ;  /* 0x8400800002f67fae */ /* 0x0003e8000812184e */
[----:B------:R-:W4:Y:S01]  /*d680*/  LDL.LU.64 R224, [R1+0x120] ;  /* 0x0001200001e07983 */ /* 0x000f220000300a00 */
[----:B------:R-:W-:-:S03]  /*d690*/  ISETP.NE.U32.AND P0, PT, R11, RZ, PT ;  /* 0x000000ff0b00720c */ /* 0x000fc60003f05070 */
[----:B------:R-:W4:Y:S01]  /*d6a0*/  LDL.LU.64 R10, [R1+0x118] ;  /* 0x00011800010a7983 */ /* 0x000f220000300a00 */
[----:B-1----:R-:W-:-:S05]  /*d6b0*/  IMAD.WIDE R2, R5, 0x4, R212 ;  /* 0x0000000405027825 */ /* 0x002fca00078e02d4 */
[----:B------:R1:W-:Y:S04]  /*d6c0*/  STL.64 [R1+0x190], R2 ;  /* 0x0001900201007387 */ /* 0x0003e80000100a00 */
[----:B------:R-:W4:Y:S04]  /*d6d0*/  LDL.LU.64 R222, [R1+0x110] ;  /* 0x0001100001de7983 */ /* 0x000f280000300a00 */
[----:B------:R1:W-:Y:S01]  /*d6e0*/  LDGSTS.E [R246+-0x7a000], desc[UR14][R2.64], P1 ;  /* 0x8600000002f67fae */ /* 0x0003e2000892184e */
[----:B------:R-:W-:Y:S01]  /*d6f0*/  LOP3.LUT P1, RZ, R6, 0x20, RZ, 0xc0, !PT ;  /* 0x0000002006ff7812 */ /* 0x000fe2000782c0ff */
[----:B-1----:R-:W-:-:S05]  /*d700*/  IMAD.WIDE R2, R5, 0x4, R214 ;  /* 0x0000000405027825 */ /* 0x002fca00078e02d6 */
[----:B------:R1:W-:Y:S04]  /*d710*/  LDGSTS.E [R246+-0x79ff8], desc[UR14][R2.64], P0 ;  /* 0x8600800002f67fae */ /* 0x0003e8000812184e */
[----:B------:R1:W-:Y:S04]  /*d720*/  STL.64 [R1+0x188], R2 ;  /* 0x0001880201007387 */ /* 0x0003e80000100a00 */
[----:B------:R-:W-:Y:S04]  /*d730*/  STL.64 [R1+0x908], R246 ;  /* 0x000908f601007387 */ /* 0x000fe80000100a00 */
[----:B------:R-:W4:Y:S01]  /*d740*/  LDL.LU.64 R190, [R1+0x100] ;  /* 0x0001000001be7983 */ /* 0x000f220000300a00 */
[----:B------:R-:W-:Y:S01]  /*d750*/  ISETP.NE.U32.AND P0, PT, R4, RZ, PT ;  /* 0x000000ff0400720c */ /* 0x000fe20003f05070 */
[----:B-1----:R-:W-:-:S05]  /*d760*/  IMAD.WIDE R2, R5, 0x4, R182 ;  /* 0x0000000405027825 */ /* 0x002fca00078e02b6 */
[----:B------:R1:W-:Y:S04]  /*d770*/  STL.64 [R1+0x180], R2 ;  /* 0x0001800201007387 */ /* 0x0003e80000100a00 */
[----:B------:R1:W-:Y:S02]  /*d780*/  LDGSTS.E [R245+-0x7c000], desc[UR14][R2.64], P1 ;  /* 0x8400000002f57fae */ /* 0x0003e4000892184e */
[----:B-1----:R-:W-:-:S05]  /*d790*/  IMAD.WIDE R2, R5, 0x4, R184 ;  /* 0x0000000405027825 */ /* 0x002fca00078e02b8 */
[----:B------:R1:W-:Y:S04]  /*d7a0*/  LDGSTS.E [R245+-0x7bff8], desc[UR14][R2.64], P0 ;  /* 0x8400800002f57fae */ /* 0x0003e8000812184e */
[----:B------:R1:W-:Y:S01]  /*d7b0*/  STL.64 [R1+0x178], R2 ;  /* 0x0001780201007387 */ /* 0x0003e20000100a00 */
[----:B------:R-:W-:-:S03]  /*d7c0*/  LOP3.LUT P1, RZ, R6, 0x10, RZ, 0xc0, !PT ;  /* 0x0000001006ff7812 */ /* 0x000fc6000782c0ff */
[----:B------:R-:W4:Y:S01]  /*d7d0*/  LDL.LU.64 R220, [R1+0xf8] ;  /* 0x0000f80001dc7983 */ /* 0x000f220000300a00 */
[----:B-1----:R-:W-:-:S05]  /*d7e0*/  IMAD.WIDE R2, R5, 0x4, R216 ;  /* 0x0000000405027825 */ /* 0x002fca00078e02d8 */
[----:B------:R1:W-:Y:S01]  /*d7f0*/  LDGSTS.E [R245+-0x7a000], desc[UR14][R2.64], P2 ;  /* 0x8600000002f57fae */ /* 0x0003e2000912184e */
[----:B------:R-:W-:Y:S01]  /*d800*/  LOP3.LUT P2, RZ, R6, 0x8, RZ, 0xc0, !PT ;  /* 0x0000000806ff7812 */ /* 0x000fe2000784c0ff */
[----:B------:R-:W-:Y:S02]  /*d810*/  IMAD.SHL.U32 R6, R0, 0x40, RZ ;  /* 0x0000004000067824 */ /* 0x000fe400078e00ff */
[----:B------:R1:W-:Y:S04]  /*d820*/  STL.64 [R1+0x170], R2 ;  /* 0x0001700201007387 */ /* 0x0003e80000100a00 */
[----:B------:R-:W4:Y:S04]  /*d830*/  LDL.LU.64 R186, [R1+0xf0] ;  /* 0x0000f00001ba7983 */ /* 0x000f280000300a00 */
[----:B------:R3:W-:Y:S01]  /*d840*/  STL [R1+0x928], R5 ;  /* 0x0009280501007387 */ /* 0x0007e20000100800 */
[----:B-1----:R-:W-:-:S05]  /*d850*/  IMAD.WIDE R2, R5, 0x4, R218 ;  /* 0x0000000405027825 */ /* 0x002fca00078e02da */
[----:B------:R4:W-:Y:S04]  /*d860*/  STL.64 [R1+0x168], R2 ;  /* 0x0001680201007387 */ /* 0x0009e80000100a00 */
[----:B------:R-:W-:Y:S01]  /*d870*/  STL [R1+0x914], R245 ;  /* 0x000914f501007387 */ /* 0x000fe20000100800 */
[----:B------:R-:W-:Y:S01]  /*d880*/  IMAD.WIDE R230, R6, 0x4, R14 ;  /* 0x0000000406e67825 */ /* 0x000fe200078e020e */
[----:B--2---:R-:W-:-:S13]  /*d890*/  ISETP.NE.U32.AND P0, PT, R7, RZ, PT ;  /* 0x000000ff0700720c */ /* 0x004fda0003f05070 */
[----:B------:R4:W-:Y:S01]  /*d8a0*/  LDGSTS.E [R245+-0x79ff8], desc[UR14][R2.64], P0 ;  /* 0x8600800002f57fae */ /* 0x0009e2000812184e */
[----:B------:R-:W-:-:S03]  /*d8b0*/  IMAD.WIDE R188, R6, 0x4, R154 ;  /* 0x0000000406bc7825 */ /* 0x000fc600078e029a */
[----:B------:R-:W0:Y:S01]  /*d8c0*/  LDGDEPBAR ;  /* 0x00000000000079af */ /* 0x000e220000000000 */
[----:B---3--:R-:W-:-:S04]  /*d8d0*/  IMAD.WIDE R4, R6, 0x4, R192 ;  /* 0x0000000406047825 */ /* 0x008fc800078e02c0 */
[C---:B----4-:R-:W-:Y:S01]  /*d8e0*/  IMAD.WIDE R2, R6.reuse, 0x4, R226 ;  /* 0x0000000406027825 */ /* 0x050fe200078e02e2 */
[----:B------:R1:W-:Y:S03]  /*d8f0*/  STL.64 [R1+0x140], R4 ;  /* 0x0001400401007387 */ /* 0x0003e60000100a00 */
[C---:B------:R-:W-:Y:S01]  /*d900*/  IMAD.WIDE R8, R6.reuse, 0x4, R8 ;  /* 0x0000000406087825 */ /* 0x040fe200078e0208 */
[----:B------:R2:W-:Y:S04]  /*d910*/  STL.64 [R1+0x138], R2 ;  /* 0x0001380201007387 */ /* 0x0005e80000100a00 */
[----:B------:R-:W3:Y:S01]  /*d920*/  LDL.LU.64 R14, [R1+0x9b0] ;  /* 0x0009b000010e7983 */ /* 0x000ee20000300a00 */
[----:B-1----:R-:W-:-:S04]  /*d930*/  IMAD.WIDE R4, R6, 0x4, R224 ;  /* 0x0000000406047825 */ /* 0x002fc800078e02e0 */
[C---:B--2---:R-:W-:Y:S02]  /*d940*/  IMAD.WIDE R2, R6.reuse, 0x4, R10 ;  /* 0x0000000406027825 */ /* 0x044fe400078e020a */
[----:B------:R-:W2:Y:S04]  /*d950*/  LDL.LU.64 R10, [R1+0xe0] ;  /* 0x0000e000010a7983 */ /* 0x000ea80000300a00 */
[----:B------:R-:W-:Y:S04]  /*d960*/  STL.64 [R1+0x120], R4 ;  /* 0x0001200401007387 */ /* 0x000fe80000100a00 */
[----:B------:R-:W-:Y:S01]  /*d970*/  STL.64 [R1+0x130], R8 ;  /* 0x0001300801007387 */ /* 0x000fe20000100a00 */
[----:B------:R-:W-:-:S03]  /*d980*/  IMAD.WIDE R248, R6, 0x4, R222 ;  /* 0x0000000406f87825 */ /* 0x000fc600078e02de */
[----:B------:R-:W-:Y:S04]  /*d990*/  STL.64 [R1+0x118], R2 ;  /* 0x0001180201007387 */ /* 0x000fe80000100a00 */
[----:B------:R1:W-:Y:S04]  /*d9a0*/  STL.64 [R1+0x938], R8 ;  /* 0x0009380801007387 */ /* 0x0003e80000100a00 */
[----:B------:R-:W4:Y:S04]  /*d9b0*/  LDL.LU.64 R222, [R1+0xd8] ;  /* 0x0000d80001de7983 */ /* 0x000f280000300a00 */
[----:B------:R-:W3:Y:S04]  /*d9c0*/  LDL.LU.64 R238, [R1+0xd0] ;  /* 0x0000d00001ee7983 */ /* 0x000ee80000300a00 */
[----:B------:R-:W-:Y:S04]  /*d9d0*/  STL.64 [R1+0x128], R230 ;  /* 0x000128e601007387 */ /* 0x000fe80000100a00 */
[----:B------:R-:W-:Y:S04]  /*d9e0*/  STL.64 [R1+0x940], R230 ;  /* 0x000940e601007387 */ /* 0x000fe80000100a00 */
[----:B------:R-:W3:Y:S04]  /*d9f0*/  LDL.LU.64 R154, [R1+0x9a8] ;  /* 0x0009a800019a7983 */ /* 0x000ee80000300a00 */
[----:B------:R-:W3:Y:S04]  /*da00*/  LDL.LU.64 R236, [R1+0xc0] ;  /* 0x0000c00001ec7983 */ /* 0x000ee80000300a00 */
[----:B------:R-:W3:Y:S04]  /*da10*/  LDL.LU.64 R234, [R1+0xb8] ;  /* 0x0000b80001ea7983 */ /* 0x000ee80000300a00 */
[----:B------:R-:W3:Y:S04]  /*da20*/  LDL.LU.64 R232, [R1+0xb0] ;  /* 0x0000b00001e87983 */ /* 0x000ee80000300a00 */
[----:B------:R-:W-:Y:S04]  /*da30*/  STL.64 [R1+0x110], R248 ;  /* 0x000110f801007387 */ /* 0x000fe80000100a00 */
[----:B------:R3:W-:Y:S01]  /*da40*/  STL.64 [R1+0x948], R248 ;  /* 0x000948f801007387 */ /* 0x0007e20000100a00 */
[----:B-1----:R-:W-:-:S03]  /*da50*/  IMAD.WIDE R8, R6, 0x4, R190 ;  /* 0x0000000406087825 */ /* 0x002fc600078e02be */
[----:B------:R-:W3:Y:S01]  /*da60*/  LDL.LU.64 R228, [R1+0xa0] ;  /* 0x0000a00001e47983 */ /* 0x000ee20000300a00 */
[----:B------:R-:W-:-:S04]  /*da70*/  IMAD.WIDE R2, R6, 0x4, R170 ;  /* 0x0000000406027825 */ /* 0x000fc800078e02aa */
[C---:B------:R-:W-:Y:S02]  /*da80*/  IMAD.WIDE R4, R6.reuse, 0x4, R220 ;  /* 0x0000000406047825 */ /* 0x040fe400078e02dc */
[----:B------:R-:W3:Y:S04]  /*da90*/  LDL.LU.64 R220, [R1+0x98] ;  /* 0x0000980001dc7983 */ /* 0x000ee80000300a00 */
[----:B------:R-:W3:Y:S04]  /*daa0*/  LDL.LU.64 R198, [R1+0x90] ;  /* 0x0000900001c67983 */ /* 0x000ee80000300a00 */
[----:B------:R-:W3:Y:S04]  /*dab0*/  LDL.LU.64 R196, [R1+0x80] ;  /* 0x0000800001c47983 */ /* 0x000ee80000300a00 */
[----:B------:R-:W3:Y:S01]  /*dac0*/  LDL.LU.64 R190, [R1+0x78] ;  /* 0x0000780001be7983 */ /* 0x000ee20000300a00 */
[----:B------:R-:W-:-:S03]  /*dad0*/  IMAD.WIDE R246, R6, 0x4, R186 ;  /* 0x0000000406f67825 */ /* 0x000fc600078e02ba */
[----:B------:R-:W3:Y:S04]  /*dae0*/  LDL.LU.64 R186, [R1+0x70] ;  /* 0x0000700001ba7983 */ /* 0x000ee80000300a00 */
[----:B------:R-:W3:Y:S04]  /*daf0*/  LDL.LU.64 R192, [R1+0x60] ;  /* 0x0000600001c07983 */ /* 0x000ee80000300a00 */
[----:B------:R-:W3:Y:S04]  /*db00*/  LDL.LU.64 R194, [R1+0x58] ;  /* 0x0000580001c27983 */ /* 0x000ee80000300a00 */
[----:B------:R1:W-:Y:S04]  /*db10*/  STL.64 [R1+0x100], R8 ;  /* 0x0001000801007387 */ /* 0x0003e80000100a00 */
[----:B------:R-:W-:Y:S04]  /*db20*/  STL.64 [R1+0x108], R188 ;  /* 0x000108bc01007387 */ /* 0x000fe80000100a00 */
[----:B------:R-:W3:Y:S04]  /*db30*/  LDL.LU.64 R170, [R1+0x9a0] ;  /* 0x0009a00001aa7983 */ /* 0x000ee80000300a00 */
[----:B------:R-:W3:Y:S04]  /*db40*/  LDL.LU.64 R200, [R1+0x40] ;  /* 0x0000400001c87983 */ /* 0x000ee80000300a00 */
[----:B------:R-:W3:Y:S04]  /*db50*/  LDL.LU.64 R202, [R1+0x38] ;  /* 0x0000380001ca7983 */ /* 0x000ee80000300a00 */
[----:B------:R-:W-:Y:S04]  /*db60*/  STL.64 [R1+0xf8], R4 ;  /* 0x0000f80401007387 */ /* 0x000fe80000100a00 */
[----:B------:R-:W3:Y:S04]  /*db70*/  LDL.LU.64 R226, [R1+0x20] ;  /* 0x0000200001e27983 */ /* 0x000ee80000300a00 */
[----:B------:R-:W3:Y:S01]  /*db80*/  LDL.LU.64 R224, [R1+0x18] ;  /* 0x0000180001e07983 */ /* 0x000ee20000300a00 */
[----:B------:R-:W-:-:S03]  /*db90*/  IMAD.WIDE R242, R6, 0x4, R20 ;  /* 0x0000000406f27825 */ /* 0x000fc600078e0214 */
[----:B------:R-:W-:Y:S01]  /*dba0*/  STL.64 [R1+0xf0], R246 ;  /* 0x0000f0f601007387 */ /* 0x000fe20000100a00 */
[----:B--2---:R-:W-:-:S04]  /*dbb0*/  IMAD.WIDE R10, R6, 0x4, R10 ;  /* 0x00000004060a7825 */ /* 0x004fc800078e020a */
[C---:B----4-:R-:W-:Y:S02]  /*dbc0*/  IMAD.WIDE R250, R6.reuse, 0x4, R222 ;  /* 0x0000000406fa7825 */ /* 0x050fe400078e02de */
[----:B------:R-:W2:Y:S04]  /*dbd0*/  LDL.LU.64 R222, [R1] ;  /* 0x0000000001de7983 */ /* 0x000ea80000300a00 */
[----:B------:R4:W-:Y:S04]  /*dbe0*/  STL.64 [R1+0xe0], R10 ;  /* 0x0000e00a01007387 */ /* 0x0009e80000100a00 */
[----:B------:R-:W-:Y:S04]  /*dbf0*/  STL.64 [R1+0xe8], R2 ;  /* 0x0000e80201007387 */ /* 0x000fe80000100a00 */
[----:B------:R-:W4:Y:S01]  /*dc00*/  LDL.LU.64 R20, [R1+0x998] ;  /* 0x0009980001147983 */ /* 0x000f220000300a00 */
[----:B---3--:R-:W-:-:S03]  /*dc10*/  IMAD.WIDE R240, R6, 0x4, R238 ;  /* 0x0000000406f07825 */ /* 0x008fc600078e02ee */
[----:B------:R-:W-:Y:S01]  /*dc20*/  STL.64 [R1+0xd8], R250 ;  /* 0x0000d8fa01007387 */ /* 0x000fe20000100a00 */
[----:B------:R-:W-:-:S03]  /*dc30*/  IMAD.WIDE R238, R6, 0x4, R236 ;  /* 0x0000000406ee7825 */ /* 0x000fc600078e02ec */
[----:B------:R-:W-:Y:S01]  /*dc40*/  STL.64 [R1+0xd0], R240 ;  /* 0x0000d0f001007387 */ /* 0x000fe20000100a00 */
[----:B------:R-:W-:-:S04]  /*dc50*/  IMAD.WIDE R236, R6, 0x4, R234 ;  /* 0x0000000406ec7825 */ /* 0x000fc800078e02ea */
[----:B------:R-:W-:-:S04]  /*dc60*/  IMAD.WIDE R234, R6, 0x4, R232 ;  /* 0x0000000406ea7825 */ /* 0x000fc800078e02e8 */
[C---:B------:R-:W-:Y:S02]  /*dc70*/  IMAD.WIDE R232, R6.reuse, 0x4, R172 ;  /* 0x0000000406e87825 */ /* 0x040fe400078e02ac */
[----:B------:R-:W3:Y:S02]  /*dc80*/  LDL.LU.64 R172, [R1+0x990] ;  /* 0x0009900001ac7983 */ /* 0x000ee40000300a00 */
[C---:B------:R-:W-:Y:S02]  /*dc90*/  IMAD.WIDE R180, R6.reuse, 0x4, R164 ;  /* 0x0000000406b47825 */ /* 0x040fe400078e02a4 */
[----:B------:R-:W3:Y:S02]  /*dca0*/  LDL.LU.64 R164, [R1+0x988] ;  /* 0x0009880001a47983 */ /* 0x000ee40000300a00 */
[----:B------:R-:W-:-:S04]  /*dcb0*/  IMAD.WIDE R206, R6, 0x4, R162 ;  /* 0x0000000406ce7825 */ /* 0x000fc800078e02a2 */
[----:B------:R-:W-:-:S04]  /*dcc0*/  IMAD.WIDE R212, R6, 0x4, R154 ;  /* 0x0000000406d47825 */ /* 0x000fc800078e029a */
[----:B------:R-:W-:-:S04]  /*dcd0*/  IMAD.WIDE R214, R6, 0x4, R18 ;  /* 0x0000000406d67825 */ /* 0x000fc800078e0212 */
[----:B------:R-:W-:-:S04]  /*dce0*/  IMAD.WIDE R178, R6, 0x4, R198 ;  /* 0x0000000406b27825 */ /* 0x000fc800078e02c6 */
[----:B------:R-:W-:-:S04]  /*dcf0*/  IMAD.WIDE R182, R6, 0x4, R196 ;  /* 0x0000000406b67825 */ /* 0x000fc800078e02c4 */
[----:B------:R-:W-:-:S04]  /*dd00*/  IMAD.WIDE R184, R6, 0x4, R190 ;  /* 0x0000000406b87825 */ /* 0x000fc800078e02be */
[C---:B------:R-:W-:Y:S02]  /*dd10*/  IMAD.WIDE R190, R6.reuse, 0x4, R156 ;  /* 0x0000000406be7825 */ /* 0x040fe400078e029c */
[----:B------:R-:W3:Y:S02]  /*dd20*/  LDL.LU.64 R156, [R1+0x980] ;  /* 0x00098000019c7983 */ /* 0x000ee40000300a00 */
[----:B------:R-:W-:-:S04]  /*dd30*/  IMAD.WIDE R198, R6, 0x4, R12 ;  /* 0x0000000406c67825 */ /* 0x000fc800078e020c */
[----:B------:R-:W-:-:S04]  /*dd40*/  IMAD.WIDE R204, R6, 0x4, R170 ;  /* 0x0000000406cc7825 */ /* 0x000fc800078e02aa */
[----:B------:R-:W-:-:S04]  /*dd50*/  IMAD.WIDE R208, R6, 0x4, R226 ;  /* 0x0000000406d07825 */ /* 0x000fc800078e02e2 */
[----:B------:R-:W-:-:S04]  /*dd60*/  IMAD.WIDE R210, R6, 0x4, R224 ;  /* 0x0000000406d27825 */ /* 0x000fc800078e02e0 */
[----:B--2---:R-:W-:-:S04]  /*dd70*/  IMAD.WIDE R216, R6, 0x4, R222 ;  /* 0x0000000406d87825 */ /* 0x004fc800078e02de */
[C---:B----4-:R-:W-:Y:S02]  /*dd80*/  IMAD.WIDE R196, R6.reuse, 0x4, R20 ;  /* 0x0000000406c47825 */ /* 0x050fe400078e0214 */
[----:B------:R-:W2:Y:S04]  /*dd90*/  LDL.LU.64 R20, [R1+0x978] ;  /* 0x0009780001147983 */ /* 0x000ea80000300a00 */
[----:B------:R-:W4:Y:S04]  /*dda0*/  LDL.LU.64 R12, [R1+0x970] ;  /* 0x00097000010c7983 */ /* 0x000f280000300a00 */
[----:B------:R-:W3:Y:S04]  /*ddb0*/  LDL.LU.64 R170, [R1+0x968] ;  /* 0x0009680001aa7983 */ /* 0x000ee80000300a00 */
[----:B------:R-:W2:Y:S04]  /*ddc0*/  LDL.LU.64 R162, [R1+0x960] ;  /* 0x0009600001a27983 */ /* 0x000ea80000300a00 */
[----:B------:R-:W4:Y:S04]  /*ddd0*/  LDL.LU.64 R154, [R1+0x958] ;  /* 0x00095800019a7983 */ /* 0x000f280000300a00 */
[----:B------:R-:W3:Y:S04]  /*dde0*/  LDL.LU.64 R18, [R1+0x950] ;  /* 0x0009500001127983 */ /* 0x000ee80000300a00 */
[----:B------:R-:W2:Y:S04]  /*ddf0*/  LDL.LU.64 R218, [R1+0x148] ;  /* 0x0001480001da7983 */ /* 0x000ea80000300a00 */
[----:B------:R-:W2:Y:S04]  /*de00*/  LDL.LU.64 R222, [R1+0x158] ;  /* 0x0001580001de7983 */ /* 0x000ea80000300a00 */
[----:B------:R-:W2:Y:S04]  /*de10*/  LDL.LU.64 R224, [R1+0x150] ;  /* 0x0001500001e07983 */ /* 0x000ea80000300a00 */
[----:B------:R-:W2:Y:S04]  /*de20*/  LDL.LU.64 R226, [R1+0x160] ;  /* 0x0001600001e27983 */ /* 0x000ea80000300a00 */
[----:B------:R-:W4:Y:S04]  /*de30*/  LDL.64 R248, [R1+0x140] ;  /* 0x0001400001f87983 */ /* 0x000f280000100a00 */
[----:B------:R-:W3:Y:S01]  /*de40*/  LDL.64 R230, [R1+0x120] ;  /* 0x0001200001e67983 */ /* 0x000ee20000100a00 */
[----:B------:R-:W-:-:S04]  /*de50*/  IMAD.WIDE R228, R6, 0x4, R228 ;  /* 0x0000000406e47825 */ /* 0x000fc800078e02e4 */
[----:B------:R-:W-:-:S04]  /*de60*/  IMAD.WIDE R192, R6, 0x4, R192 ;  /* 0x0000000406c07825 */ /* 0x000fc800078e02c0 */
[C---:B------:R-:W-:Y:S01]  /*de70*/  IMAD.WIDE R200, R6.reuse, 0x4, R200 ;  /* 0x0000000406c87825 */ /* 0x040fe200078e02c8 */
[----:B----4-:R-:W-:Y:S04]  /*de80*/  LDGSTS.E [R244+0x10000], desc[UR14][R248.64], P2 ;  /* 0x10000000f8f47fae */ /* 0x010fe8000912184e */
[----:B---3--:R-:W-:Y:S04]  /*de90*/  LDGSTS.E [R244+0x10400], desc[UR14][R230.64], P2 ;  /* 0x10400000e6f47fae */ /* 0x008fe8000912184e */
[----:B------:R-:W-:Y:S04]  /*dea0*/  LDGSTS.E [R244+0x10800], desc[UR14][R8.64], P2 ;  /* 0x1080000008f47fae */ /* 0x000fe8000912184e */
[----:B------:R-:W3:Y:S04]  /*deb0*/  LDL.LU.64 R248, [R1+0x948] ;  /* 0x0009480001f87983 */ /* 0x000ee80000300a00 */
[----:B------:R-:W4:Y:S04]  /*dec0*/  LDL.LU.64 R230, [R1+0x940] ;  /* 0x0009400001e67983 */ /* 0x000f280000300a00 */
[----:B-1----:R-:W3:Y:S04]  /*ded0*/  LDL.LU.64 R8, [R1+0x938] ;  /* 0x0009380001087983 */ /* 0x002ee80000300a00 */
[----:B------:R-:W-:Y:S04]  /*dee0*/  LDGSTS.E [R244+0x10c00], desc[UR14][R10.64], P2 ;  /* 0x10c000000af47fae */ /* 0x000fe8000912184e */
[----:B------:R-:W-:Y:S04]  /*def0*/  LDGSTS.E [R244+0x11000], desc[UR14][R238.64], P2 ;  /* 0x11000000eef47fae */ /* 0x000fe8000912184e */
[----:B------:R-:W-:Y:S04]  /*df00*/  LDGSTS.E [R244+0x11400], desc[UR14][R228.64], P2 ;  /* 0x11400000e4f47fae */ /* 0x000fe8000912184e */
[----:B------:R-:W4:Y:S04]  /*df10*/  LDL.LU.64 R10, [R1+0x930] ;  /* 0x00093000010a7983 */ /* 0x000f280000300a00 */
[----:B------:R1:W-:Y:S04]  /*df20*/  STL.64 [R1+0x8b8], R238 ;  /* 0x0008b8ee01007387 */ /* 0x0003e80000100a00 */
[----:B------:R-:W-:Y:S01]  /*df30*/  LDGSTS.E [R244+0x11800], desc[UR14][R182.64], P2 ;  /* 0x11800000b6f47fae */ /* 0x000fe2000912184e */
[----:B------:R-:W-:-:S03]  /*df40*/  IMAD.WIDE R18, R6, 0x4, R18 ;  /* 0x0000000406127825 */ /* 0x000fc600078e0212 */
[----:B------:R-:W-:Y:S04]  /*df50*/  LDGSTS.E [R244+0x11c00], desc[UR14][R192.64], P2 ;  /* 0x11c00000c0f47fae */ /* 0x000fe8000912184e */
[----:B-1----:R-:W3:Y:S04]  /*df60*/  LDL.LU.64 R238, [R1+0x118] ;  /* 0x0001180001ee7983 */ /* 0x002ee80000300a00 */
[----:B------:R-:W-:Y:S04]  /*df70*/  STL.64 [R1+0x8c0], R228 ;  /* 0x0008c0e401007387 */ /* 0x000fe80000100a00 */
[----:B------:R1:W-:Y:S01]  /*df80*/  STL.64 [R1+0x8c8], R182 ;  /* 0x0008c8b601007387 */ /* 0x0003e20000100a00 */
[----:B------:R-:W-:-:S03]  /*df90*/  IMAD.WIDE R26, R6, 0x4, R26 ;  /* 0x00000004061a7825 */ /* 0x000fc600078e021a */
[----:B------:R-:W-:Y:S01]  /*dfa0*/  LDGSTS.E [R244+0x12000], desc[UR14][R200.64], P2 ;  /* 0x12000000c8f47fae */ /* 0x000fe2000912184e */
[----:B------:R-:W-:-:S03]  /*dfb0*/  IMAD.WIDE R34, R6, 0x4, R34 ;  /* 0x0000000406227825 */ /* 0x000fc600078e0222 */
[----:B------:R-:W-:Y:S04]  /*dfc0*/  LDGSTS.E [R244+0x12400], desc[UR14][R208.64], P2 ;  /* 0x12400000d0f47fae */ /* 0x000fe8000912184e */
[----:B-1----:R-:W4:Y:S01]  /*dfd0*/  LDL.LU.64 R182, [R1+0x138] ;  /* 0x0001380001b67983 */ /* 0x002f220000300a00 */
[----:B------:R-:W-:-:S03]  /*dfe0*/  IMAD.WIDE R42, R6, 0x4, R42 ;  /* 0x00000004062a7825 */ /* 0x000fc600078e022a */
[----:B------:R-:W-:Y:S01]  /*dff0*/  LDGSTS.E [R244+0x12800], desc[UR14][R216.64], P2 ;  /* 0x12800000d8f47fae */ /* 0x000fe2000912184e */
        /* <DEDUP_REMOVED lines=28> */
[----:B--2---:R-:W-:-:S03]  /*e1c0*/  IMAD.WIDE R162, R6, 0x4, R162 ;  /* 0x0000000406a27825 */ /* 0x004fc600078e02a2 */
[----:B------:R-:W-:Y:S01]  /*e1d0*/  LDGSTS.E [R244+0x16400], desc[UR14][R130.64], P2 ;  /* 0x1640000082f47fae */ /* 0x000fe2000912184e */
[----:B------:R-:W-:-:S03]  /*e1e0*/  IMAD.WIDE R170, R6, 0x4, R170 ;  /* 0x0000000406aa7825 */ /* 0x000fc600078e02aa */
[----:B------:R-:W-:Y:S01]  /*e1f0*/  LDGSTS.E [R244+0x16800], desc[UR14][R138.64], P2 ;  /* 0x168000008af47fae */ /* 0x000fe2000912184e */
[----:B------:R-:W-:-:S03]  /*e200*/  IMAD.WIDE R218, R6, 0x4, R218 ;  /* 0x0000000406da7825 */ /* 0x000fc600078e02da */
[----:B------:R-:W-:Y:S04]  /*e210*/  LDGSTS.E [R244+0x16c00], desc[UR14][R146.64], P2 ;  /* 0x16c0000092f47fae */ /* 0x000fe8000912184e */
[----:B------:R-:W-:Y:S01]  /*e220*/  LDGSTS.E [R244+0x17000], desc[UR14][R154.64], P2 ;  /* 0x170000009af47fae */ /* 0x000fe2000912184e */
[----:B------:R-:W-:-:S03]  /*e230*/  IMAD.WIDE R220, R6, 0x4, R220 ;  /* 0x0000000406dc7825 */ /* 0x000fc600078e02dc */
[----:B------:R-:W-:Y:S04]  /*e240*/  LDGSTS.E [R244+0x17400], desc[UR14][R162.64], P2 ;  /* 0x17400000a2f47fae */ /* 0x000fe8000912184e */
[----:B------:R-:W-:Y:S01]  /*e250*/  LDGSTS.E [R244+0x17800], desc[UR14][R170.64], P2 ;  /* 0x17800000aaf47fae */ /* 0x000fe2000912184e */
[----:B------:R-:W-:-:S03]  /*e260*/  IMAD.WIDE R194, R6, 0x4, R194 ;  /* 0x0000000406c27825 */ /* 0x000fc600078e02c2 */
[----:B------:R-:W-:Y:S01]  /*e270*/  LDGSTS.E [R244+0x17c00], desc[UR14][R218.64], P2 ;  /* 0x17c00000daf47fae */ /* 0x000fe2000912184e */
[----:B------:R-:W-:-:S04]  /*e280*/  IMAD.WIDE R202, R6, 0x4, R202 ;  /* 0x0000000406ca7825 */ /* 0x000fc800078e02ca */
        /* <DEDUP_REMOVED lines=20> */
[C---:B------:R-:W-:Y:S01]  /*e3d0*/  IMAD.WIDE R172, R6.reuse, 0x4, R172 ;  /* 0x0000000406ac7825 */ /* 0x040fe200078e02ac */
[----:B------:R-:W-:Y:S03]  /*e3e0*/  STL.64 [R1+0x8d0], R192 ;  /* 0x0008d0c001007387 */ /* 0x000fe60000100a00 */
[C---:B------:R-:W-:Y:S01]  /*e3f0*/  IMAD.WIDE R222, R6.reuse, 0x4, R222 ;  /* 0x0000000406de7825 */ /* 0x040fe200078e02de */
[----:B------:R1:W-:Y:S04]  /*e400*/  STL.64 [R1+0x8d8], R200 ;  /* 0x0008d8c801007387 */ /* 0x0003e80000100a00 */
[----:B----4-:R-:W-:Y:S04]  /*e410*/  LDGSTS.E [R11+0x10100], desc[UR14][R182.64], P2 ;  /* 0x10100000b60b7fae */ /* 0x010fe8000912184e */
[----:B---3--:R-:W-:Y:S04]  /*e420*/  LDGSTS.E [R11+0x10500], desc[UR14][R238.64], P2 ;  /* 0x10500000ee0b7fae */ /* 0x008fe8000912184e */
        /* <DEDUP_REMOVED lines=29> */
[----:B------:R-:W2:Y:S04]  /*e600*/  LDL.LU R5, [R1+0x928] ;  /* 0x0009280001057983 */ /* 0x000ea80000300800 */
[----:B------:R-:W-:Y:S04]  /*e610*/  LDGSTS.E [R11+0x17d00], desc[UR14][R222.64], P2 ;  /* 0x17d00000de0b7fae */ /* 0x000fe8000912184e */
[----:B------:R-:W3:Y:S04]  /*e620*/  LDL.LU.64 R250, [R1+0x920] ;  /* 0x0009200001fa7983 */ /* 0x000ee80000300a00 */
[----:B------:R-:W-:Y:S01]  /*e630*/  LDGSTS.E [R10+0x10200], desc[UR14][R8.64], P2 ;  /* 0x10200000080a7fae */ /* 0x000fe2000912184e */
[----:B------:R-:W-:-:S03]  /*e640*/  IMAD.WIDE R186, R6, 0x4, R186 ;  /* 0x0000000406ba7825 */ /* 0x000fc600078e02ba */
[----:B------:R-:W-:Y:S01]  /*e650*/  LDGSTS.E [R10+0x10600], desc[UR14][R248.64], P2 ;  /* 0x10600000f80a7fae */ /* 0x000fe2000912184e */
[----:B------:R-:W-:-:S03]  /*e660*/  IMAD.WIDE R14, R6, 0x4, R14 ;  /* 0x00000004060e7825 */ /* 0x000fc600078e020e */
[----:B------:R-:W-:Y:S04]  /*e670*/  LDGSTS.E [R10+0x10a00], desc[UR14][R246.64], P2 ;  /* 0x10a00000f60a7fae */ /* 0x000fe8000912184e */
[----:B------:R-:W4:Y:S01]  /*e680*/  LDL.LU.64 R8, [R1+0x918] ;  /* 0x0009180001087983 */ /* 0x000f220000300a00 */
        /* <DEDUP_REMOVED lines=50> */
[----:B------:R-:W-:Y:S04]  /*e9b0*/  STL.64 [R1+0x8a0], R10 ;  /* 0x0008a00a01007387 */ /* 0x000fe80000100a00 */
[----:B----4-:R2:W-:Y:S04]  /*e9c0*/  LDGSTS.E [R9+0x10300], desc[UR14][R230.64], P2 ;  /* 0x10300000e6097fae */ /* 0x0105e8000912184e */
[----:B------:R-:W-:Y:S04]  /*e9d0*/  LDGSTS.E [R9+0x10700], desc[UR14][R188.64], P2 ;  /* 0x10700000bc097fae */ /* 0x000fe8000912184e */
[----:B------:R-:W-:Y:S04]  /*e9e0*/  LDGSTS.E [R9+0x10b00], desc[UR14][R2.64], P2 ;  /* 0x10b0000002097fae */ /* 0x000fe8000912184e */
[----:B------:R-:W2:Y:S04]  /*e9f0*/  LDL.LU.64 R230, [R1+0x260] ;  /* 0x0002600001e67983 */ /* 0x000ea80000300a00 */
[----:B------:R-:W4:Y:S04]  /*ea00*/  LDL.LU R7, [R1+0x2bc] ;  /* 0x0002bc0001077983 */ /* 0x000f280000300800 */
[----:B------:R-:W3:Y:S04]  /*ea10*/  LDL.LU R0, [R1+0x2b8] ;  /* 0x0002b80001007983 */ /* 0x000ee80000300800 */
[----:B------:R-:W3:Y:S04]  /*ea20*/  LDL.LU.64 R240, [R1+0x258] ;  /* 0x0002580001f07983 */ /* 0x000ee80000300a00 */
[----:B------:R-:W3:Y:S04]  /*ea30*/  LDL.LU R4, [R1+0x2c0] ;  /* 0x0002c00001047983 */ /* 0x000ee80000300800 */
[----:B-1----:R-:W3:Y:S04]  /*ea40*/  LDL.LU.64 R200, [R1+0x248] ;  /* 0x0002480001c87983 */ /* 0x002ee80000300a00 */
[----:B------:R-:W3:Y:S04]  /*ea50*/  LDL.LU R245, [R1+0x2c4] ;  /* 0x0002c40001f57983 */ /* 0x000ee80000300800 */
[----:B------:R-:W3:Y:S04]  /*ea60*/  LDL.LU.64 R228, [R1+0x240] ;  /* 0x0002400001e47983 */ /* 0x000ee80000300a00 */
[----:B------:R-:W3:Y:S04]  /*ea70*/  LDL.LU R189, [R1+0x2c8] ;  /* 0x0002c80001bd7983 */ /* 0x000ee80000300800 */
[----:B------:R-:W3:Y:S04]  /*ea80*/  LDL.LU.64 R246, [R1+0x250] ;  /* 0x0002500001f67983 */ /* 0x000ee80000300a00 */
[----:B------:R-:W3:Y:S04]  /*ea90*/  LDL.LU R188, [R1+0x2cc] ;  /* 0x0002cc0001bc7983 */ /* 0x000ee80000300800 */
[----:B------:R1:W-:Y:S04]  /*eaa0*/  STL.64 [R1+0x878], R8 ;  /* 0x0008780801007387 */ /* 0x0003e80000100a00 */
[----:B------:R-:W3:Y:S01]  /*eab0*/  LDL.LU.64 R248, [R1+0x238] ;  /* 0x0002380001f87983 */ /* 0x000ee20000300a00 */
        /* <DEDUP_REMOVED lines=50> */
[----:B------:R1:W-:Y:S04]  /*ede0*/  LDGSTS.E [R9+0x17f00], desc[UR14][R226.64], P2 ;  /* 0x17f00000e2097fae */ /* 0x0003e8000912184e */
[----:B------:R-:W0:Y:S01]  /*edf0*/  LDGDEPBAR ;  /* 0x00000000000079af */ /* 0x000e220000000000 */
[----:B----4-:R-:W-:-:S03]  /*ee00*/  ISETP.NE.U32.AND P0, PT, R7, RZ, PT ;  /* 0x000000ff0700720c */ /* 0x010fc60003f05070 */
[----:B------:R-:W4:Y:S04]  /*ee10*/  LDL.LU R7, [R1+0x2d0] ;  /* 0x0002d00001077983 */ /* 0x000f280000300800 */
[----:B------:R-:W4:Y:S01]  /*ee20*/  LDL.LU.64 R2, [R1+0x230] ;  /* 0x0002300001027983 */ /* 0x000f220000300a00 */
[C---:B--2---:R-:W-:Y:S01]  /*ee30*/  IMAD.WIDE R230, R5.reuse, 0x4, R230 ;  /* 0x0000000405e67825 */ /* 0x044fe200078e02e6 */
[----:B------:R-:W-:Y:S01]  /*ee40*/  BAR.SYNC.DEFER_BLOCKING 0x0 ;  /* 0x0000000000007b1d */ /* 0x000fe20000010000 */
[----:B---3--:R-:W-:Y:S02]  /*ee50*/  ISETP.NE.U32.AND P2, PT, R0, RZ, PT ;  /* 0x000000ff0000720c */ /* 0x008fe40003f45070 */
[----:B------:R-:W-:-:S03]  /*ee60*/  IMAD.WIDE R240, R5, 0x4, R240 ;  /* 0x0000000405f07825 */ /* 0x000fc600078e02f0 */
[----:B------:R-:W2:Y:S01]  /*ee70*/  LDL.LU R0, [R1+0x2d4] ;  /* 0x0002d40001007983 */ /* 0x000ea20000300800 */
[----:B-1----:R-:W-:-:S03]  /*ee80*/  IMAD.WIDE R8, R5, 0x4, R200 ;  /* 0x0000000405087825 */ /* 0x002fc600078e02c8 */
[----:B------:R-:W-:Y:S04]  /*ee90*/  STL.64 [R1+0x870], R230 ;  /* 0x000870e601007387 */ /* 0x000fe80000100a00 */
[----:B------:R-:W3:Y:S04]  /*eea0*/  LDL.LU.64 R192, [R1+0x228] ;  /* 0x0002280001c07983 */ /* 0x000ee80000300a00 */
[----:B------:R-:W-:Y:S01]  /*eeb0*/  @!PT LDS RZ, [RZ] ;  /* 0x00000000fffff984 */ /* 0x000fe20000000800 */
[----:B------:R-:W-:Y:S01]  /*eec0*/  @!PT LDS RZ, [RZ] ;  /* 0x00000000fffff984 */ /* 0x000fe20000000800 */
[----:B------:R-:W-:Y:S01]  /*eed0*/  @!PT LDS RZ, [RZ] ;  /* 0x00000000fffff984 */ /* 0x000fe20000000800 */
[----:B------:R-:W-:Y:S01]  /*eee0*/  LDGSTS.E [R252+-0x78000], desc[UR14][R230.64], P0 ;  /* 0x88000000e6fc7fae */ /* 0x000fe2000812184e */
[----:B------:R-:W-:-:S03]  /*eef0*/  ISETP.NE.U32.AND P0, PT, R4, RZ, PT ;  /* 0x000000ff0400720c */ /* 0x000fc60003f05070 */
[----:B------:R-:W-:Y:S01]  /*ef00*/  LDGSTS.E [R252+-0x77ff8], desc[UR14][R240.64], P2 ;  /* 0x88008000f0fc7fae */ /* 0x000fe2000912184e */
[----:B------:R-:W-:-:S03]  /*ef10*/  ISETP.NE.U32.AND P2, PT, R245, RZ, PT ;  /* 0x000000fff500720c */ /* 0x000fc60003f45070 */
[----:B------:R-:W3:Y:S04]  /*ef20*/  LDL.LU R4, [R1+0x2d8] ;  /* 0x0002d80001047983 */ /* 0x000ee80000300800 */
[----:B------:R-:W-:Y:S04]  /*ef30*/  STL.64 [R1+0x880], R240 ;  /* 0x000880f001007387 */ /* 0x000fe80000100a00 */
[----:B------:R1:W-:Y:S04]  /*ef40*/  STL.64 [R1], R8 ;  /* 0x0000000801007387 */ /* 0x0003e80000100a00 */
[----:B------:R1:W-:Y:S01]  /*ef50*/  LDGSTS.E [R252+-0x76000], desc[UR14][R8.64], P0 ;  /* 0x8a00000008fc7fae */ /* 0x0003e2000812184e */
[----:B------:R-:W-:Y:S01]  /*ef60*/  ISETP.NE.U32.AND P0, PT, R189, RZ, PT ;  /* 0x000000ffbd00720c */ /* 0x000fe20003f05070 */
[----:B-1----:R-:W-:-:S02]  /*ef70*/  IMAD.WIDE R8, R5, 0x4, R228 ;  /* 0x0000000405087825 */ /* 0x002fc400078e02e4 */
[----:B------:R-:W3:Y:S04]  /*ef80*/  LDL.LU.64 R228, [R1+0x220] ;  /* 0x0002200001e47983 */ /* 0x000ee80000300a00 */
[----:B------:R-:W3:Y:S04]  /*ef90*/  LDL.LU R11, [R1+0x2dc] ;  /* 0x0002dc00010b7983 */ /* 0x000ee80000300800 */
[----:B------:R1:W-:Y:S04]  /*efa0*/  STL.64 [R1+0x8], R8 ;  /* 0x0000080801007387 */ /* 0x0003e80000100a00 */
[----:B------:R1:W-:Y:S04]  /*efb0*/  LDGSTS.E [R252+-0x75ff8], desc[UR14][R8.64], P2 ;  /* 0x8a00800008fc7fae */ /* 0x0003e8000912184e */
[----:B------:R-:W3:Y:S01]  /*efc0*/  LDL.LU.64 R200, [R1+0x218] ;  /* 0x0002180001c87983 */ /* 0x000ee20000300a00 */
[----:B------:R-:W-:-:S03]  /*efd0*/  ISETP.NE.U32.AND P2, PT, R188, RZ, PT ;  /* 0x000000ffbc00720c */ /* 0x000fc60003f45070 */
[----:B------:R-:W3:Y:S01]  /*efe0*/  LDL.LU R245, [R1+0x2e0] ;  /* 0x0002e00001f57983 */ /* 0x000ee20000300800 */
[----:B-1----:R-:W-:-:S05]  /*eff0*/  IMAD.WIDE R8, R5, 0x4, R246 ;  /* 0x0000000405087825 */ /* 0x002fca00078e02f6 */
[----:B------:R1:W-:Y:S04]  /*f000*/  STL.64 [R1+0x240], R8 ;  /* 0x0002400801007387 */ /* 0x0003e80000100a00 */
[----:B------:R-:W3:Y:S04]  /*f010*/  LDL.LU.64 R246, [R1+0x210] ;  /* 0x0002100001f67983 */ /* 0x000ee80000300a00 */
[----:B------:R-:W3:Y:S04]  /*f020*/  LDL.LU R188, [R1+0x2e4] ;  /* 0x0002e40001bc7983 */ /* 0x000ee80000300800 */
[----:B------:R1:W-:Y:S02]  /*f030*/  LDGSTS.E [R251+-0x78000], desc[UR14][R8.64], P0 ;  /* 0x8800000008fb7fae */ /* 0x0003e4000812184e */
[----:B-1----:R-:W-:-:S02]  /*f040*/  IMAD.WIDE R8, R5, 0x4, R248 ;  /* 0x0000000405087825 */ /* 0x002fc400078e02f8 */
[----:B------:R-:W3:Y:S04]  /*f050*/  LDL.LU.64 R248, [R1+0x208] ;  /* 0x0002080001f87983 */ /* 0x000ee80000300a00 */
[----:B------:R-:W3:Y:S04]  /*f060*/  LDL.LU R189, [R1+0x2e8] ;  /* 0x0002e80001bd7983 */ /* 0x000ee80000300800 */
[----:B------:R1:W-:Y:S04]  /*f070*/  STL.64 [R1+0x238], R8 ;  /* 0x0002380801007387 */ /* 0x0003e80000100a00 */
[----:B------:R1:W-:Y:S01]  /*f080*/  LDGSTS.E [R251+-0x77ff8], desc[UR14][R8.64], P2 ;  /* 0x8800800008fb7fae */ /* 0x0003e2000912184e */
[----:B----4-:R-:W-:Y:S01]  /*f090*/  ISETP.NE.U32.AND P0, PT, R7, RZ, PT ;  /* 0x000000ff0700720c */ /* 0x010fe20003f05070 */
[----:B-1----:R-:W-:-:S02]  /*f0a0*/  IMAD.WIDE R8, R5, 0x4, R2 ;  /* 0x0000000405087825 */ /* 0x002fc400078e0202 */
[----:B------:R-:W4:Y:S04]  /*f0b0*/  LDL.LU.64 R2, [R1+0x200] ;  /* 0x0002000001027983 */ /* 0x000f280000300a00 */
[----:B------:R-:W4:Y:S01]  /*f0c0*/  LDL.LU R7, [R1+0x2ec] ;  /* 0x0002ec0001077983 */ /* 0x000f220000300800 */
[----:B--2---:R-:W-:-:S03]  /*f0d0*/  ISETP.NE.U32.AND P2, PT, R0, RZ, PT ;  /* 0x000000ff0000720c */ /* 0x004fc60003f45070 */
[----:B------:R3:W-:Y:S04]  /*f0e0*/  STL.64 [R1+0x230], R8 ;  /* 0x0002300801007387 */ /* 0x0007e80000100a00 */
[----:B------:R3:W-:Y:S04]  /*f0f0*/  LDGSTS.E [R251+-0x76000], desc[UR14][R8.64], P0 ;  /* 0x8a00000008fb7fae */ /* 0x0007e8000812184e */
[----:B------:R-:W2:Y:S04]  /*f100*/  LDL.LU R0, [R1+0x2f0] ;  /* 0x0002f00001007983 */ /* 0x000ea80000300800 */
[----:B------:R-:W2:Y:S01]  /*f110*/  LDL.LU.64 R230, [R1+0x1f0] ;  /* 0x0001f00001e67983 */ /* 0x000ea20000300a00 */
[----:B---3--:R-:W-:-:S03]  /*f120*/  IMAD.WIDE R8, R5, 0x4, R192 ;  /* 0x0000000405087825 */ /* 0x008fc600078e02c0 */
[----:B------:R-:W3:Y:S04]  /*f130*/  LDL.LU R240, [R1+0x2f4] ;  /* 0x0002f40001f07983 */ /* 0x000ee80000300800 */
[----:B------:R1:W-:Y:S01]  /*f140*/  LDGSTS.E [R251+-0x75ff8], desc[UR14][R8.64], P2 ;  /* 0x8a00800008fb7fae */ /* 0x0003e2000912184e */
[----:B------:R-:W-:-:S03]  /*f150*/  ISETP.NE.U32.AND P0, PT, R4, RZ, PT ;  /* 0x000000ff0400720c */ /* 0x000fc60003f05070 */
[----:B------:R-:W3:Y:S04]  /*f160*/  LDL.LU.64 R192, [R1+0x1e8] ;  /* 0x0001e80001c07983 */ /* 0x000ee80000300a00 */
[----:B------:R-:W3:Y:S04]  /*f170*/  LDL.LU R241, [R1+0x2f8] ;  /* 0x0002f80001f17983 */ /* 0x000ee80000300800 */
[----:B------:R1:W-:Y:S04]  /*f180*/  STL.64 [R1+0x228], R8 ;  /* 0x0002280801007387 */ /* 0x0003e80000100a00 */
[----:B-1----:R-:W3:Y:S01]  /*f190*/  LDL.LU.64 R8, [R1+0x1e0] ;  /* 0x0001e00001087983 */ /* 0x002ee20000300a00 */
[----:B------:R-:W-:-:S03]  /*f1a0*/  IMAD.WIDE R228, R5, 0x4, R228 ;  /* 0x0000000405e47825 */ /* 0x000fc600078e02e4 */
[----:B------:R-:W3:Y:S01]  /*f1b0*/  LDL.LU R4, [R1+0x300] ;  /* 0x0003000001047983 */ /* 0x000ee20000300800 */
[----:B------:R-:W-:-:S03]  /*f1c0*/  ISETP.NE.U32.AND P2, PT, R11, RZ, PT ;  /* 0x000000ff0b00720c */ /* 0x000fc60003f45070 */
[----:B------:R-:W-:Y:S04]  /*f1d0*/  LDGSTS.E [R250+-0x78000], desc[UR14][R228.64], P0 ;  /* 0x88000000e4fa7fae */ /* 0x000fe8000812184e */
[----:B------:R-:W3:Y:S01]  /*f1e0*/  LDL.LU.64 R10, [R1+0x1d8] ;  /* 0x0001d800010a7983 */ /* 0x000ee20000300a00 */
[----:B------:R-:W-:Y:S01]  /*f1f0*/  IMAD.WIDE R200, R5, 0x4, R200 ;  /* 0x0000000405c87825 */ /* 0x000fe200078e02c8 */
[----:B------:R-:W-:-:S04]  /*f200*/  ISETP.NE.U32.AND P0, PT, R245, RZ, PT ;  /* 0x000000fff500720c */ /* 0x000fc80003f05070 */
[----:B------:R-:W-:Y:S04]  /*f210*/  LDGSTS.E [R250+-0x77ff8], desc[UR14][R200.64], P2 ;  /* 0x88008000c8fa7fae */ /* 0x000fe8000912184e */
[----:B------:R1:W-:Y:S01]  /*f220*/  STL.64 [R1+0x220], R228 ;  /* 0x000220e401007387 */ /* 0x0003e20000100a00 */
[----:B------:R-:W-:-:S03]  /*f230*/  ISETP.NE.U32.AND P2, PT, R188, RZ, PT ;  /* 0x000000ffbc00720c */ /* 0x000fc60003f45070 */
[----:B-1----:R-:W3:Y:S01]  /*f240*/  LDL.LU.64 R228, [R1+0x1d0] ;  /* 0x0001d00001e47983 */ /* 0x002ee20000300a00 */
[----:B------:R-:W-:-:S03]  /*f250*/  IMAD.WIDE R246, R5, 0x4, R246 ;  /* 0x0000000405f67825 */ /* 0x000fc600078e02f6 */
[----:B------:R-:W3:Y:S04]  /*f260*/  LDL.LU R245, [R1+0x914] ;  /* 0x0009140001f57983 */ /* 0x000ee80000300800 */
[----:B------:R1:W-:Y:S04]  /*f270*/  STL.64 [R1+0x218], R200 ;  /* 0x000218c801007387 */ /* 0x0003e80000100a00 */
[----:B------:R-:W-:Y:S01]  /*f280*/  LDGSTS.E [R250+-0x76000], desc[UR14][R246.64], P0 ;  /* 0x8a000000f6fa7fae */ /* 0x000fe2000812184e */
[----:B------:R-:W-:-:S03]  /*f290*/  IMAD.WIDE R248, R5, 0x4, R248 ;  /* 0x0000000405f87825 */ /* 0x000fc600078e02f8 */
[----:B-1----:R-:W3:Y:S01]  /*f2a0*/  LDL.LU.64 R200, [R1+0x1c8] ;  /* 0x0001c80001c87983 */ /* 0x002ee20000300a00 */
[----:B------:R-:W-:-:S03]  /*f2b0*/  ISETP.NE.U32.AND P0, PT, R189, RZ, PT ;  /* 0x000000ffbd00720c */ /* 0x000fc60003f05070 */
[----:B------:R-:W3:Y:S04]  /*f2c0*/  LDL.LU R188, [R1+0x910] ;  /* 0x0009100001bc7983 */ /* 0x000ee80000300800 */
[----:B------:R1:W-:Y:S04]  /*f2d0*/  STL.64 [R1+0x210], R246 ;  /* 0x000210f601007387 */ /* 0x0003e80000100a00 */
[----:B------:R3:W-:Y:S04]  /*f2e0*/  LDGSTS.E [R250+-0x75ff8], desc[UR14][R248.64], P2 ;  /* 0x8a008000f8fa7fae */ /* 0x0007e8000912184e */
[----:B-1----:R-:W3:Y:S04]  /*f2f0*/  LDL.LU.64 R246, [R1+0x908] ;  /* 0x0009080001f67983 */ /* 0x002ee80000300a00 */
[----:B------:R-:W3:Y:S04]  /*f300*/  LDL.LU R189, [R1+0x900] ;  /* 0x0009000001bd7983 */ /* 0x000ee80000300800 */
[----:B------:R1:W-:Y:S04]  /*f310*/  STL.64 [R1+0x208], R248 ;  /* 0x000208f801007387 */ /* 0x0003e80000100a00 */
[----:B-1----:R-:W3:Y:S04]  /*f320*/  LDL.LU.64 R248, [R1+0x8f8] ;  /* 0x0008f80001f87983 */ /* 0x002ee80000300a00 */
[----:B------:R1:W-:Y:S04]  /*f330*/  STL.64 [R1+0x888], R250 ;  /* 0x000888fa01007387 */ /* 0x0003e80000100a00 */
[----:B-1----:R-:W3:Y:S01]  /*f340*/  LDL.LU.64 R250, [R1+0x1f8] ;  /* 0x0001f80001fa7983 */ /* 0x002ee20000300a00 */
[----:B----4-:R-:W-:-:S03]  /*f350*/  ISETP.NE.U32.AND P2, PT, R7, RZ, PT ;  /* 0x000000ff0700720c */ /* 0x010fc60003f45070 */
[----:B------:R-:W4:Y:S01]  /*f360*/  LDL.LU R7, [R1+0x8f0] ;  /* 0x0008f00001077983 */ /* 0x000f220000300800 */
[----:B------:R-:W-:-:S05]  /*f370*/  IMAD.WIDE R2, R5, 0x4, R2 ;  /* 0x0000000405027825 */ /* 0x000fca00078e0202 */
[----:B------:R1:W-:Y:S01]  /*f380*/  STL.64 [R1+0x200], R2 ;  /* 0x0002000201007387 */ /* 0x0003e20000100a00 */
[----:B--2---:R-:W-:-:S04]  /*f390*/  IMAD.WIDE R230, R5, 0x4, R230 ;  /* 0x0000000405e67825 */ /* 0x004fc800078e02e6 */
[C---:B---3--:R-:W-:Y:S01]  /*f3a0*/  IMAD.WIDE R8, R5.reuse, 0x4, R8 ;  /* 0x0000000405087825 */ /* 0x048fe200078e0208 */
[----:B------:R-:W-:Y:S04]  /*f3b0*/  LDGSTS.E [R249+-0x78000], desc[UR14][R2.64], P0 ;  /* 0x8800000002f97fae */ /* 0x000fe8000812184e */
[----:B-1----:R-:W2:Y:S01]  /*f3c0*/  LDL.LU.64 R2, [R1+0x8e8] ;  /* 0x0008e80001027983 */ /* 0x002ea20000300a00 */
[----:B------:R-:W-:Y:S01]  /*f3d0*/  ISETP.NE.U32.AND P0, PT, R0, RZ, PT ;  /* 0x000000ff0000720c */ /* 0x000fe20003f05070 */
[----:B------:R-:W-:-:S05]  /*f3e0*/  IMAD.WIDE R250, R5, 0x4, R250 ;  /* 0x0000000405fa7825 */ /* 0x000fca00078e02fa */
[----:B------:R-:W-:Y:S01]  /*f3f0*/  LDGSTS.E [R249+-0x77ff8], desc[UR14][R250.64], P2 ;  /* 0x88008000faf97fae */ /* 0x000fe2000912184e */
[----:B------:R-:W-:-:S03]  /*f400*/  ISETP.NE.U32.AND P2, PT, R240, RZ, PT ;  /* 0x000000fff000720c */ /* 0x000fc60003f45070 */
[----:B------:R-:W-:Y:S04]  /*f410*/  STL.64 [R1+0x1f8], R250 ;  /* 0x0001f8fa01007387 */ /* 0x000fe80000100a00 */
[----:B------:R1:W-:Y:S04]  /*f420*/  STL.64 [R1+0x1f0], R230 ;  /* 0x0001f0e601007387 */ /* 0x0003e80000100a00 */
[----:B------:R1:W-:Y:S01]  /*f430*/  LDGSTS.E [R249+-0x76000], desc[UR14][R230.64], P0 ;  /* 0x8a000000e6f97fae */ /* 0x0003e2000812184e */
[----:B------:R-:W-:Y:S01]  /*f440*/  ISETP.NE.U32.AND P0, PT, R241, RZ, PT ;  /* 0x000000fff100720c */ /* 0x000fe20003f05070 */
[----:B-1----:R-:W-:-:S02]  /*f450*/  IMAD.WIDE R230, R5, 0x4, R192 ;  /* 0x0000000405e67825 */ /* 0x002fc400078e02c0 */
[----:B------:R-:W3:Y:S04]  /*f460*/  LDL.LU.64 R192, [R1+0x1b0] ;  /* 0x0001b00001c07983 */ /* 0x000ee80000300a00 */
[----:B------:R-:W-:Y:S01]  /*f470*/  LDGSTS.E [R249+-0x75ff8], desc[UR14][R230.64], P2 ;  /* 0x8a008000e6f97fae */ /* 0x000fe2000912184e */
[----:B------:R-:W-:-:S03]  /*f480*/  ISETP.NE.U32.AND P2, PT, R4, RZ, PT ;  /* 0x000000ff0400720c */ /* 0x000fc60003f45070 */
[----:B------:R-:W-:Y:S04]  /*f490*/  STL.64 [R1+0x1e8], R230 ;  /* 0x0001e8e601007387 */ /* 0x000fe80000100a00 */
[----:B------:R1:W-:Y:S04]  /*f4a0*/  STL.64 [R1+0x1e0], R8 ;  /* 0x0001e00801007387 */ /* 0x0003e80000100a00 */
[----:B------:R1:W-:Y:S02]  /*f4b0*/  LDGSTS.E [R248+-0x78000], desc[UR14][R8.64], P0 ;  /* 0x8800000008f87fae */ /* 0x0003e4000812184e */
[----:B-1----:R-:W-:-:S05]  /*f4c0*/  IMAD.WIDE R8, R5, 0x4, R10 ;  /* 0x0000000405087825 */ /* 0x002fca00078e020a */
[----:B------:R1:W-:Y:S01]  /*f4d0*/  LDGSTS.E [R248+-0x77ff8], desc[UR14][R8.64], P2 ;  /* 0x8800800008f87fae */ /* 0x0003e2000912184e */
[----:B----4-:R-:W-:-:S03]  /*f4e0*/  ISETP.NE.U32.AND P0, PT, R7, RZ, PT ;  /* 0x000000ff0700720c */ /* 0x010fc60003f05070 */
[----:B------:R-:W4:Y:S04]  /*f4f0*/  LDL.LU R7, [R1+0x8e0] ;  /* 0x0008e00001077983 */ /* 0x000f280000300800 */
[----:B------:R1:W-:Y:S02]  /*f500*/  STL.64 [R1+0x1d8], R8 ;  /* 0x0001d80801007387 */ /* 0x0003e40000100a00 */
[C---:B-1----:R-:W-:Y:S02]  /*f510*/  IMAD.WIDE R8, R5.reuse, 0x4, R228 ;  /* 0x0000000405087825 */ /* 0x042fe400078e02e4 */
[----:B------:R-:W4:Y:S04]  /*f520*/  LDL.LU R228, [R1+0x304] ;  /* 0x0003040001e47983 */ /* 0x000f280000300800 */
[----:B------:R1:W-:Y:S04]  /*f530*/  STL.64 [R1+0x1d0], R8 ;  /* 0x0001d00801007387 */ /* 0x0003e80000100a00 */
[----:B------:R-:W4:Y:S04]  /*f540*/  LDL.LU R229, [R1+0x308] ;  /* 0x0003080001e57983 */ /* 0x000f280000300800 */
[----:B------:R1:W-:Y:S02]  /*f550*/  LDGSTS.E [R248+-0x76000], desc[UR14][R8.64], P0 ;  /* 0x8a00000008f87fae */ /* 0x0003e4000812184e */
[----:B-1----:R-:W-:-:S05]  /*f560*/  IMAD.WIDE R8, R5, 0x4, R200 ;  /* 0x0000000405087825 */ /* 0x002fca00078e02c8 */
[----:B------:R-:W-:Y:S04]  /*f570*/  STL.64 [R1+0x160], R8 ;  /* 0x0001600801007387 */ /* 0x000fe80000100a00 */
[----:B------:R-:W-:Y:S04]  /*f580*/  STL [R1+0x860], R248 ;  /* 0x000860f801007387 */ /* 0x000fe80000100800 */
[----:B------:R1:W-:Y:S04]  /*f590*/  STL [R1+0x890], R249 ;  /* 0x000890f901007387 */ /* 0x0003e80000100800 */
[----:B------:R-:W4:Y:S04]  /*f5a0*/  LDL.LU R250, [R1+0x30c] ;  /* 0x00030c0001fa7983 */ /* 0x000f280000300800 */
[----:B------:R-:W4:Y:S04]  /*f5b0*/  LDL.LU.64 R10, [R1+0x1a0] ;  /* 0x0001a000010a7983 */ /* 0x000f280000300a00 */
[----:B------:R-:W-:Y:S04]  /*f5c0*/  LDGSTS.E [R248+-0x75ff8], desc[UR14][R8.64], P3 ;  /* 0x8a00800008f87fae */ /* 0x000fe8000992184e */
[----:B------:R-:W4:Y:S04]  /*f5d0*/  LDL.LU R200, [R1+0x310] ;  /* 0x0003100001c87983 */ /* 0x000f280000300800 */
[----:B-1----:R-:W4:Y:S04]  /*f5e0*/  LDL.LU.64 R248, [R1+0x198] ;  /* 0x0001980001f87983 */ /* 0x002f280000300a00 */
[----:B------:R-:W4:Y:S01]  /*f5f0*/  LDL.LU R201, [R1+0x318] ;  /* 0x0003180001c97983 */ /* 0x000f220000300800 */
[----:B------:R-:W-:-:S04]  /*f600*/  IMAD.WIDE R188, R5, 0x4, R188 ;  /* 0x0000000405bc7825 */ /* 0x000fc800078e02bc */
[----:B--2---:R-:W-:-:S05]  /*f610*/  IMAD.WIDE R2, R5, 0x4, R2 ;  /* 0x0000000405027825 */ /* 0x004fca00078e0202 */
[----:B------:R1:W-:Y:S04]  /*f620*/  LDGSTS.E [R247+-0x78000], desc[UR14][R2.64], P4 ;  /* 0x8800000002f77fae */ /* 0x0003e8000a12184e */
[----:B------:R2:W-:Y:S04]  /*f630*/  STL.64 [R1+0x820], R2 ;  /* 0x0008200201007387 */ /* 0x0005e80000100a00 */
[----:B------:R-:W-:Y:S04]  /*f640*/  LDGSTS.E [R247+-0x77ff8], desc[UR14][R188.64], P5 ;  /* 0x88008000bcf77fae */ /* 0x000fe8000a92184e */
[----:B--2---:R-:W1:Y:S04]  /*f650*/  LDL.LU.64 R2, [R1+0x1a8] ;  /* 0x0001a80001027983 */ /* 0x004e680000300a00 */
[----:B------:R-:W2:Y:S04]  /*f660*/  LDL.LU R251, [R1+0x31c] ;  /* 0x00031c0001fb7983 */ /* 0x000ea80000300800 */
[----:B------:R-:W2:Y:S04]  /*f670*/  LDL.LU R8, [R1+0x314] ;  /* 0x0003140001087983 */ /* 0x000ea80000300800 */
[----:B------:R-:W2:Y:S01]  /*f680*/  LDL.LU.64 R240, [R1+0x190] ;  /* 0x0001900001f07983 */ /* 0x000ea20000300a00 */
[----:B---3--:R-:W-:-:S03]  /*f690*/  IMAD.WIDE R192, R5, 0x4, R192 ;  /* 0x0000000405c07825 */ /* 0x008fc600078e02c0 */
[----:B------:R-:W3:Y:S04]  /*f6a0*/  LDL.LU.64 R230, [R1+0x188] ;  /* 0x0001880001e67983 */ /* 0x000ee80000300a00 */
[----:B------:R-:W3:Y:S04]  /*f6b0*/  LDL.LU R9, [R1+0x320] ;  /* 0x0003200001097983 */ /* 0x000ee80000300800 */
[----:B------:R4:W-:Y:S04]  /*f6c0*/  STL.64 [R1+0x148], R192 ;  /* 0x000148c001007387 */ /* 0x0009e80000100a00 */
[----:B------:R-:W-:Y:S04]  /*f6d0*/  STL.64 [R1+0x830], R188 ;  /* 0x000830bc01007387 */ /* 0x000fe80000100a00 */
[----:B------:R-:W-:Y:S04]  /*f6e0*/  LDGSTS.E [R247+-0x76000], desc[UR14][R192.64], P6 ;  /* 0x8a000000c0f77fae */ /* 0x000fe8000b12184e */
[----:B------:R-:W3:Y:S04]  /*f6f0*/  LDL.LU R4, [R1+0x324] ;  /* 0x0003240001047983 */ /* 0x000ee80000300800 */
[----:B----4-:R-:W4:Y:S01]  /*f700*/  LDL.LU.64 R192, [R1+0x180] ;  /* 0x0001800001c07983 */ /* 0x010f220000300a00 */
[----:B------:R-:W-:-:S02]  /*f710*/  ISETP.NE.U32.AND P6, PT, R228, RZ, PT ;  /* 0x000000ffe400720c */ /* 0x000fc40003fc5070 */
[----:B------:R-:W-:Y:S02]  /*f720*/  ISETP.NE.U32.AND P2, PT, R229, RZ, PT ;  /* 0x000000ffe500720c */ /* 0x000fe40003f45070 */
[----:B------:R-:W4:Y:S04]  /*f730*/  LDL.LU.64 R228, [R1+0x178] ;  /* 0x0001780001e47983 */ /* 0x000f280000300a00 */
[----:B------:R-:W-:Y:S01]  /*f740*/  STL [R1+0x838], R7 ;  /* 0x0008380701007387 */ /* 0x000fe20000100800 */
[----:B------:R-:W-:Y:S01]  /*f750*/  ISETP.NE.U32.AND P3, PT, R250, RZ, PT ;  /* 0x000000fffa00720c */ /* 0x000fe20003f65070 */
[----:B------:R-:W-:Y:S01]  /*f760*/  IMAD.WIDE R10, R5, 0x4, R10 ;  /* 0x00000004050a7825 */ /* 0x000fe200078e020a */
[----:B------:R-:W-:-:S03]  /*f770*/  UIADD3 UR4, UR4, -0xc0, URZ ;  /* 0xffffff4004047890 */ /* 0x000fc6000fffe03f */
[----:B-1----:R-:W-:-:S05]  /*f780*/  IMAD.WIDE R2, R5, 0x4, R2 ;  /* 0x0000000405027825 */ /* 0x002fca00078e0202 */
[----:B------:R1:W-:Y:S01]  /*f790*/  LDGSTS.E [R247+-0x75ff8], desc[UR14][R2.64], P2 ;  /* 0x8a00800002f77fae */ /* 0x0003e2000912184e */
[----:B------:R-:W-:-:S03]  /*f7a0*/  ISETP.NE.U32.AND P2, PT, R200, RZ, PT ;  /* 0x000000ffc800720c */ /* 0x000fc60003f45070 */
[----:B------:R1:W-:Y:S04]  /*f7b0*/  STL.64 [R1+0xc8], R2 ;  /* 0x0000c80201007387 */ /* 0x0003e80000100a00 */
[----:B------:R-:W-:Y:S01]  /*f7c0*/  LDGSTS.E [R246+-0x78000], desc[UR14][R10.64], P3 ;  /* 0x880000000af67fae */ /* 0x000fe2000992184e */
[----:B-1----:R-:W-:-:S05]  /*f7d0*/  IMAD.WIDE R2, R5, 0x4, R248 ;  /* 0x0000000405027825 */ /* 0x002fca00078e02f8 */
[----:B------:R3:W-:Y:S01]  /*f7e0*/  LDGSTS.E [R246+-0x77ff8], desc[UR14][R2.64], P2 ;  /* 0x8800800002f67fae */ /* 0x0007e2000912184e */
[----:B--2---:R-:W-:Y:S02]  /*f7f0*/  ISETP.NE.U32.AND P2, PT, R8, RZ, PT ;  /* 0x000000ff0800720c */ /* 0x004fe40003f45070 */
[----:B------:R-:W1:Y:S01]  /*f800*/  S2R R8, SR_TID.X ;  /* 0x0000000000087919 */ /* 0x000e620000002100 */
[----:B------:R-:W-:Y:S01]  /*f810*/  ISETP.NE.U32.AND P4, PT, R251, RZ, PT ;  /* 0x000000fffb00720c */ /* 0x000fe20003f85070 */
[----:B------:R-:W-:Y:S01]  /*f820*/  IMAD.WIDE R188, R5, 0x4, R240 ;  /* 0x0000000405bc7825 */ /* 0x000fe200078e02f0 */
[----:B------:R2:W-:Y:S04]  /*f830*/  STL.64 [R1+0xc0], R10 ;  /* 0x0000c00a01007387 */ /* 0x0005e80000100a00 */
[----:B------:R3:W-:Y:S01]  /*f840*/  STL.64 [R1+0xb8], R2 ;  /* 0x0000b80201007387 */ /* 0x0007e20000100a00 */
[----:B------:R-:W-:-:S06]  /*f850*/  ISETP.NE.U32.AND P3, PT, R201, RZ, PT ;  /* 0x000000ffc900720c */ /* 0x000fcc0003f65070 */
[----:B------:R-:W-:Y:S04]  /*f860*/  LDGSTS.E [R246+-0x76000], desc[UR14][R188.64], P4 ;  /* 0x8a000000bcf67fae */ /* 0x000fe8000a12184e */
[----:B--2---:R-:W2:Y:S01]  /*f870*/  LDL.LU.64 R10, [R1+0x170] ;  /* 0x00017000010a7983 */ /* 0x004ea20000300a00 */
[----:B---3--:R-:W-:-:S03]  /*f880*/  IMAD.WIDE R2, R5, 0x4, R230 ;  /* 0x0000000405027825 */ /* 0x008fc600078e02e6 */
[----:B------:R-:W3:Y:S04]  /*f890*/  LDL.LU.64 R200, [R1+0x168] ;  /* 0x0001680001c87983 */ /* 0x000ee80000300a00 */
[----:B------:R4:W-:Y:S01]  /*f8a0*/  LDGSTS.E [R246+-0x75ff8], desc[UR14][R2.64], P6 ;  /* 0x8a00800002f67fae */ /* 0x0009e2000b12184e */
[----:B-1----:R-:W-:-:S04]  /*f8b0*/  SHF.R.U32.HI R8, RZ, 0x6, R8 ;  /* 0x00000006ff087819 */ /* 0x002fc80000011608 */
[----:B------:R-:W-:-:S04]  /*f8c0*/  SGXT.U32 R8, R8, 0x1 ;  /* 0x000000010808781a */ /* 0x000fc80000000000 */
[----:B------:R-:W-:Y:S01]  /*f8d0*/  LOP3.LUT R8, R8, 0x2, RZ, 0xfc, !PT ;  /* 0x0000000208087812 */ /* 0x000fe200078efcff */
[----:B------:R-:W-:Y:S01]  /*f8e0*/  STL.64 [R1+0xb0], R188 ;  /* 0x0000b0bc01007387 */ /* 0x000fe20000100a00 */
[----:B------:R-:W-:Y:S02]  /*f8f0*/  ISETP.NE.U32.AND P6, PT, R9, RZ, PT ;  /* 0x000000ff0900720c */ /* 0x000fe40003fc5070 */
[----:B------:R-:W-:Y:S01]  /*f900*/  ISETP.GE.AND P4, PT, R8, UR4, PT ;  /* 0x0000000408007c0c */ /* 0x000fe2000bf86270 */
[----:B------:R1:W-:Y:S01]  /*f910*/  STL.64 [R1+0xa8], R2 ;  /* 0x0000a80201007387 */ /* 0x0003e20000100a00 */
[----:B----4-:R-:W-:-:S03]  /*f920*/  IMAD.WIDE R8, R5, 0x4, R192 ;  /* 0x0000000405087825 */ /* 0x010fc600078e02c0 */
[----:B------:R4:W-:Y:S04]  /*f930*/  STL.64 [R1+0x840], R246 ;  /* 0x000840f601007387 */ /* 0x0009e80000100a00 */
[----:B------:R-:W-:Y:S01]  /*f940*/  STL.64 [R1+0xa0], R8 ;  /* 0x0000a00801007387 */ /* 0x000fe20000100a00 */
[----:B------:R-:W1:Y:S03]  /*f950*/  S2R R0, SR_TID.X ;  /* 0x0000000000007919 */ /* 0x000e660000002100 */
[----:B------:R-:W-:Y:S01]  /*f960*/  LDGSTS.E [R245+-0x78000], desc[UR14][R8.64], P3 ;  /* 0x8800000008f57fae */ /* 0x000fe2000992184e */
[----:B-1----:R-:W-:-:S05]  /*f970*/  IMAD.WIDE R2, R5, 0x4, R228 ;  /* 0x0000000405027825 */ /* 0x002fca00078e02e4 */
[----:B------:R1:W-:Y:S04]  /*f980*/  STL.64 [R1+0x98], R2 ;  /* 0x0000980201007387 */ /* 0x0003e80000100a00 */
[----:B------:R-:W3:Y:S04]  /*f990*/  LDL.LU.64 R192, [R1+0x140] ;  /* 0x0001400001c07983 */ /* 0x000ee80000300a00 */
[----:B------:R-:W3:Y:S04]  /*f9a0*/  LDL.LU.64 R248, [R1+0x130] ;  /* 0x0001300001f87983 */ /* 0x000ee80000300a00 */
[----:B------:R-:W3:Y:S04]  /*f9b0*/  LDL.LU.64 R230, [R1+0x128] ;  /* 0x0001280001e67983 */ /* 0x000ee80000300a00 */
[----:B------:R-:W3:Y:S01]  /*f9c0*/  LDL.LU.64 R228, [R1+0x120] ;  /* 0x0001200001e47983 */ /* 0x000ee20000300a00 */
[----:B------:R-:W-:-:S03]  /*f9d0*/  SHF.R.U32.HI R0, RZ, 0x6, R0 ;  /* 0x00000006ff007819 */ /* 0x000fc60000011600 */
[----:B------:R1:W-:Y:S01]  /*f9e0*/  LDGSTS.E [R245+-0x77ff8], desc[UR14][R2.64], P2 ;  /* 0x8800800002f57fae */ /* 0x0003e2000912184e */
[----:B------:R-:W-:-:S03]  /*f9f0*/  SGXT.U32 R0, R0, 0x1 ;  /* 0x000000010000781a */ /* 0x000fc60000000000 */
[----:B------:R-:W3:Y:S01]  /*fa00*/  LDL.LU.64 R250, [R1+0x110] ;  /* 0x0001100001fa7983 */ /* 0x000ee20000300a00 */
[----:B------:R-:W-:-:S03]  /*fa10*/  ISETP.GE.AND P0, PT, R0, UR4, PT ;  /* 0x0000000400007c0c */ /* 0x000fc6000bf06270 */
[----:B----4-:R-:W4:Y:S01]  /*fa20*/  LDL.LU.64 R246, [R1+0x108] ;  /* 0x0001080001f67983 */ /* 0x010f220000300a00 */
[----:B------:R-:W-:Y:S02]  /*fa30*/  SEL R0, RZ, 0x4, P0 ;  /* 0x00000004ff007807 */ /* 0x000fe40000000000 */
[----:B------:R-:W-:Y:S01]  /*fa40*/  ISETP.GT.AND P0, PT, R7, 0xff, PT ;  /* 0x000000ff0700780c */ /* 0x000fe20003f04270 */
[----:B------:R-:W4:Y:S03]  /*fa50*/  LDL.LU.64 R240, [R1+0xf0] ;  /* 0x0000f00001f07983 */ /* 0x000f260000300a00 */
[----:B------:R-:W-:Y:S01]  /*fa60*/  SEL R0, R0, RZ, P0 ;  /* 0x000000ff00007207 */ /* 0x000fe20000000000 */
[----:B------:R-:W4:Y:S03]  /*fa70*/  LDL.LU.64 R188, [R1+0xe8] ;  /* 0x0000e80001bc7983 */ /* 0x000f260000300a00 */
[----:B------:R-:W-:-:S02]  /*fa80*/  ISETP.NE.U32.AND P5, PT, R0, RZ, PT ;  /* 0x000000ff0000720c */ /* 0x000fc40003fa5070 */
[----:B------:R-:W-:Y:S02]  /*fa90*/  SEL R0, RZ, 0x4, P4 ;  /* 0x00000004ff007807 */ /* 0x000fe40002000000 */
[----:B------:R-:W-:Y:S02]  /*faa0*/  ISETP.NE.U32.AND P4, PT, R4, RZ, PT ;  /* 0x000000ff0400720c */ /* 0x000fe40003f85070 */
[----:B------:R-:W1:Y:S02]  /*fab0*/  S2R R4, SR_TID.X ;  /* 0x0000000000047919 */ /* 0x000e640000002100 */
[----:B-1----:R-:W-:-:S04]  /*fac0*/  SHF.R.U32.HI R4, RZ, 0x6, R4 ;  /* 0x00000006ff047819 */ /* 0x002fc80000011604 */
[----:B------:R-:W-:-:S04]  /*fad0*/  SGXT.U32 R4, R4, 0x1 ;  /* 0x000000010404781a */ /* 0x000fc80000000000 */
[----:B------:R-:W-:-:S04]  /*fae0*/  LOP3.LUT R4, R4, 0x20, RZ, 0xfc, !PT ;  /* 0x0000002004047812 */ /* 0x000fc800078efcff */
[----:B------:R-:W-:Y:S02]  /*faf0*/  ISETP.GE.AND P3, PT, R4, UR4, PT ;  /* 0x0000000404007c0c */ /* 0x000fe4000bf66270 */
[----:B------:R-:W1:Y:S01]  /*fb00*/  S2R R4, SR_TID.X ;  /* 0x0000000000047919 */ /* 0x000e620000002100 */
[----:B------:R-:W-:-:S04]  /*fb10*/  SEL R0, R0, RZ, P0 ;  /* 0x000000ff00007207 */ /* 0x000fc80000000000 */
[----:B------:R-:W-:Y:S02]  /*fb20*/  ISETP.NE.U32.AND P2, PT, R0, RZ, PT ;  /* 0x000000ff0000720c */ /* 0x000fe40003f45070 */
[----:B------:R-:W-:-:S04]  /*fb30*/  SEL R0, RZ, 0x4, P3 ;  /* 0x00000004ff007807 */ /* 0x000fc80001800000 */
[----:B------:R-:W-:Y:S02]  /*fb40*/  SEL R2, R0, RZ, P0 ;  /* 0x000000ff00027207 */ /* 0x000fe40000000000 */
[----:B-1----:R-:W-:-:S04]  /*fb50*/  SHF.R.U32.HI R4, RZ, 0x6, R4 ;  /* 0x00000006ff047819 */ /* 0x002fc80000011604 */
[----:B------:R-:W-:-:S04]  /*fb60*/  SGXT.U32 R4, R4, 0x1 ;  /* 0x000000010404781a */ /* 0x000fc80000000000 */
[----:B------:R-:W-:-:S04]  /*fb70*/  LOP3.LUT R4, R4, 0x22, RZ, 0xfc, !PT ;  /* 0x0000002204047812 */ /* 0x000fc800078efcff */
[----:B------:R-:W-:-:S04]  /*fb80*/  ISETP.GE.AND P3, PT, R4, UR4, PT ;  /* 0x0000000404007c0c */ /* 0x000fc8000bf66270 */
[----:B------:R-:W-:Y:S02]  /*fb90*/  SEL R0, RZ, 0x4, P3 ;  /* 0x00000004ff007807 */ /* 0x000fe40001800000 */
[----:B------:R-:W-:Y:S01]  /*fba0*/  ISETP.NE.U32.AND P3, PT, R2, RZ, PT ;  /* 0x000000ff0200720c */ /* 0x000fe20003f65070 */
[----:B------:R-:W-:-:S04]  /*fbb0*/  IMAD.WIDE R182, R6, 0x4, R182 ;  /* 0x0000000406b67825 */ /* 0x000fc800078e02b6 */
[----:B------:R-:W-:-:S04]  /*fbc0*/  IMAD.WIDE R238, R6, 0x4, R238 ;  /* 0x0000000406ee7825 */ /* 0x000fc800078e02ee */
[----:B--2---:R-:W-:-:S04]  /*fbd0*/  IMAD.WIDE R2, R5, 0x4, R10 ;  /* 0x0000000405027825 */ /* 0x004fc800078e020a */
[----:B---3--:R-:W-:Y:S01]  /*fbe0*/  IMAD.WIDE R200, R5, 0x4, R200 ;  /* 0x0000000405c87825 */ /* 0x008fe200078e02c8 */
[----:B------:R-:W-:Y:S04]  /*fbf0*/  STL.64 [R1+0x90], R2 ;  /* 0x0000900201007387 */ /* 0x000fe80000100a00 */
[----:B------:R1:W-:Y:S04]  /*fc00*/  STL [R1+0x894], R5 ;  /* 0x0008940501007387 */ /* 0x0003e80000100800 */
[----:B------:R2:W-:Y:S04]  /*fc10*/  STL.64 [R1+0x1c8], R200 ;  /* 0x0001c8c801007387 */ /* 0x0005e80000100a00 */
[----:B------:R3:W-:Y:S04]  /*fc20*/  LDGSTS.E [R245+-0x76000], desc[UR14][R2.64], P6 ;  /* 0x8a00000002f57fae */ /* 0x0007e8000b12184e */
[----:B-1----:R-:W3:Y:S04]  /*fc30*/  LDL.LU.64 R4, [R1+0xf8] ;  /* 0x0000f80001047983 */ /* 0x002ee80000300a00 */
[----:B------:R-:W3:Y:S04]  /*fc40*/  LDL.LU.64 R10, [R1+0xe0] ;  /* 0x0000e000010a7983 */ /* 0x000ee80000300a00 */
[----:B------:R-:W3:Y:S04]  /*fc50*/  LDL.LU.64 R2, [R1+0xd8] ;  /* 0x0000d80001027983 */ /* 0x000ee80000300a00 */
[----:B------:R-:W3:Y:S04]  /*fc60*/  LDL.LU.64 R8, [R1+0xd0] ;  /* 0x0000d00001087983 */ /* 0x000ee80000300a00 */
[----:B------:R1:W-:Y:S04]  /*fc70*/  LDGSTS.E [R245+-0x75ff8], desc[UR14][R200.64], P4 ;  /* 0x8a008000c8f57fae */ /* 0x0003e8000a12184e */
[----:B------:R-:W0:Y:S04]  /*fc80*/  LDGDEPBAR ;  /* 0x00000000000079af */ /* 0x000e280000000000 */
[----:B--2---:R-:W1:Y:S04]  /*fc90*/  LDL.LU.64 R200, [R1+0x8d8] ;  /* 0x0008d80001c87983 */ /* 0x004e680000300a00 */
[----:B------:R-:W-:Y:S01]  /*fca0*/  STL [R1+0x850], R245 ;  /* 0x000850f501007387 */ /* 0x000fe20000100800 */
[----:B------:R-:W-:-:S05]  /*fcb0*/  IMAD.WIDE R192, R6, 0x4, R192 ;  /* 0x0000000406c07825 */ /* 0x000fca00078e02c0 */
[----:B------:R2:W-:Y:S01]  /*fcc0*/  STL.64 [R1+0x88], R192 ;  /* 0x000088c001007387 */ /* 0x0005e20000100a00 */
[----:B------:R-:W-:-:S04]  /*fcd0*/  IMAD.WIDE R248, R6, 0x4, R248 ;  /* 0x0000000406f87825 */ /* 0x000fc800078e02f8 */
[C---:B------:R-:W-:Y:S01]  /*fce0*/  IMAD.WIDE R228, R6.reuse, 0x4, R228 ;  /* 0x0000000406e47825 */ /* 0x040fe200078e02e4 */
[----:B--2---:R-:W2:Y:S04]  /*fcf0*/  LDL.LU.64 R192, [R1+0x8d0] ;  /* 0x0008d00001c07983 */ /* 0x004ea80000300a00 */
[----:B------:R4:W-:Y:S04]  /*fd00*/  STL.64 [R1+0x80], R182 ;  /* 0x000080b601007387 */ /* 0x0009e80000100a00 */
[----:B----4-:R-:W4:Y:S04]  /*fd10*/  LDL.LU.64 R182, [R1+0x8c8] ;  /* 0x0008c80001b67983 */ /* 0x010f280000300a00 */
[----:B------:R3:W-:Y:S04]  /*fd20*/  STL.64 [R1+0x68], R228 ;  /* 0x000068e401007387 */ /* 0x0007e80000100a00 */
[----:B---3--:R-:W3:Y:S04]  /*fd30*/  LDL.LU.64 R228, [R1+0x8c0] ;  /* 0x0008c00001e47983 */ /* 0x008ee80000300a00 */
[----:B------:R1:W-:Y:S04]  /*fd40*/  STL.64 [R1+0x60], R238 ;  /* 0x000060ee01007387 */ /* 0x0003e80000100a00 */
[----:B-1----:R-:W2:Y:S04]  /*fd50*/  LDL.LU.64 R238, [R1+0x8b8] ;  /* 0x0008b80001ee7983 */ /* 0x002ea80000300a00 */
[----:B------:R-:W-:Y:S04]  /*fd60*/  STL.64 [R1+0x78], R248 ;  /* 0x000078f801007387 */ /* 0x000fe80000100a00 */
[----:B------:R1:W-:Y:S04]  /*fd70*/  STL.64 [R1+0x898], R248 ;  /* 0x000898f801007387 */ /* 0x0003e80000100a00 */
[----:B-1----:R-:W4:Y:S01]  /*fd80*/  LDL.LU.64 R248, [R1+0x100] ;  /* 0x0001000001f87983 */ /* 0x002f220000300a00 */
[----:B------:R-:W-:-:S04]  /*fd90*/  IMAD.WIDE R230, R6, 0x4, R230 ;  /* 0x0000000406e67825 */ /* 0x000fc800078e02e6 */
[C---:B------:R-:W-:Y:S01]  /*fda0*/  IMAD.WIDE R250, R6.reuse, 0x4, R250 ;  /* 0x0000000406fa7825 */ /* 0x040fe200078e02fa */
[----:B------:R-:W-:Y:S04]  /*fdb0*/  STL.64 [R1+0x70], R230 ;  /* 0x000070e601007387 */ /* 0x000fe80000100a00 */
[----:B------:R4:W-:Y:S01]  /*fdc0*/  STL.64 [R1+0x8a8], R230 ;  /* 0x0008a8e601007387 */ /* 0x0009e20000100a00 */
[----:B------:R-:W-:-:S03]  /*fdd0*/  IMAD.WIDE R246, R6, 0x4, R246 ;  /* 0x0000000406f67825 */ /* 0x000fc600078e02f6 */
[----:B------:R-:W-:Y:S01]  /*fde0*/  STL.64 [R1+0x58], R250 ;  /* 0x000058fa01007387 */ /* 0x000fe20000100a00 */
[----:B------:R-:W-:-:S03]  /*fdf0*/  IMAD.WIDE R240, R6, 0x4, R240 ;  /* 0x0000000406f07825 */ /* 0x000fc600078e02f0 */
[----:B------:R1:W-:Y:S01]  /*fe00*/  STL.64 [R1+0x8b0], R250 ;  /* 0x0008b0fa01007387 */ /* 0x0003e20000100a00 */
[----:B------:R-:W-:-:S04]  /*fe10*/  IMAD.WIDE R188, R6, 0x4, R188 ;  /* 0x0000000406bc7825 */ /* 0x000fc800078e02bc */
[----:B------:R-:W-:-:S04]  /*fe20*/  IMAD.WIDE R10, R6, 0x4, R10 ;  /* 0x00000004060a7825 */ /* 0x000fc800078e020a */
[----:B------:R-:W-:-:S04]  /*fe30*/  IMAD.WIDE R8, R6, 0x4, R8 ;  /* 0x0000000406087825 */ /* 0x000fc800078e0208 */
[----:B----4-:R-:W-:-:S04]  /*fe40*/  IMAD.WIDE R230, R6, 0x4, R248 ;  /* 0x0000000406e67825 */ /* 0x010fc800078e02f8 */
[C---:B------:R-:W-:Y:S01]  /*fe50*/  IMAD.WIDE R248, R6.reuse, 0x4, R4 ;  /* 0x0000000406f87825 */ /* 0x040fe200078e0204 */
[----:B------:R4:W-:Y:S03]  /*fe60*/  STL.64 [R1+0x48], R230 ;  /* 0x000048e601007387 */ /* 0x0009e60000100a00 */
[C---:B------:R-:W-:Y:S01]  /*fe70*/  IMAD.WIDE R4, R6.reuse, 0x4, R2 ;  /* 0x0000000406047825 */ /* 0x040fe200078e0202 */
[----:B------:R-:W-:Y:S04]  /*fe80*/  STL.64 [R1+0x50], R246 ;  /* 0x000050f601007387 */ /* 0x000fe80000100a00 */
[----:B------:R-:W-:Y:S01]  /*fe90*/  STL.64 [R1+0x40], R248 ;  /* 0x000040f801007387 */ /* 0x000fe20000100a00 */
[----:B------:R-:W-:-:S03]  /*fea0*/  IMAD.WIDE R2, R6, 0x4, R242 ;  /* 0x0000000406027825 */ /* 0x000fc600078e02f2 */
[----:B------:R-:W-:Y:S01]  /*feb0*/  STL.64 [R1+0x38], R240 ;  /* 0x000038f001007387 */ /* 0x000fe20000100a00 */
[----:B--2---:R-:W-:-:S03]  /*fec0*/  IMAD.WIDE R242, R6, 0x4, R238 ;  /* 0x0000000406f27825 */ /* 0x004fc600078e02ee */
[----:B-1----:R-:W2:Y:S01]  /*fed0*/  LDL.64 R250, [R1+0x88] ;  /* 0x0000880001fa7983 */ /* 0x002ea20000100a00 */
[----:B------:R-:W-:-:S03]  /*fee0*/  IMAD.WIDE R238, R6, 0x4, R236 ;  /* 0x0000000406ee7825 */ /* 0x000fc600078e02ec */
[----:B----4-:R-:W4:Y:S01]  /*fef0*/  LDL.64 R230, [R1+0x68] ;  /* 0x0000680001e67983 */ /* 0x010f220000100a00 */
[----:B------:R-:W-:-:S03]  /*ff00*/  IMAD.WIDE R236, R6, 0x4, R234 ;  /* 0x0000000406ec7825 */ /* 0x000fc600078e02ea */
[----:B------:R1:W-:Y:S01]  /*ff10*/  STL.64 [R1+0x28], R10 ;  /* 0x0000280a01007387 */ /* 0x0003e20000100a00 */
[----:B------:R-:W-:-:S03]  /*ff20*/  IMAD.WIDE R234, R6, 0x4, R232 ;  /* 0x0000000406ea7825 */ /* 0x000fc600078e02e8 */
[----:B------:R-:W-:Y:S04]  /*ff30*/  STL.64 [R1+0x30], R188 ;  /* 0x000030bc01007387 */ /* 0x000fe80000100a00 */
[----:B------:R-:W-:Y:S04]  /*ff40*/  STL.64 [R1+0x20], R4 ;  /* 0x0000200401007387 */ /* 0x000fe80000100a00 */
[----:B------:R-:W-:Y:S04]  /*ff50*/  STL.64 [R1+0x18], R8 ;  /* 0x0000180801007387 */ /* 0x000fe80000100a00 */
[----:B------:R-:W-:Y:S04]  /*ff60*/  STL.64 [R1+0x10], R2 ;  /* 0x0000100201007387 */ /* 0x000fe80000100a00 */
[----:B------:R-:W3:Y:S04]  /*ff70*/  LDL.64 R232, [R1+0x48] ;  /* 0x0000480001e87983 */ /* 0x000ee80000100a00 */
[----:B--2---:R-:W-:Y:S04]  /*ff80*/  LDGSTS.E [R244+0x20000], desc[UR14][R250.64], P1 ;  /* 0x20000000faf47fae */ /* 0x004fe8000892184e */
[----:B----4-:R-:W-:Y:S04]  /*ff90*/  LDGSTS.E [R244+0x20400], desc[UR14][R230.64], P1 ;  /* 0x20400000e6f47fae */ /* 0x010fe8000892184e */
[----:B------:R-:W2:Y:S04]  /*ffa0*/  LDL.LU.64 R250, [R1+0x8b0] ;  /* 0x0008b00001fa7983 */ /* 0x000ea80000300a00 */
[----:B------:R-:W4:Y:S04]  /*ffb0*/  LDL.LU.64 R230, [R1+0x8a8] ;  /* 0x0008a80001e67983 */ /* 0x000f280000300a00 */
[----:B---3--:R-:W-:Y:S04]  /*ffc0*/  LDGSTS.E [R244+0x20800], desc[UR14][R232.64], P1 ;  /* 0x20800000e8f47fae */ /* 0x008fe8000892184e */
[----:B------:R-:W-:Y:S04]  /*ffd0*/  LDGSTS.E [R244+0x20c00], desc[UR14][R10.64], P1 ;  /* 0x20c000000af47fae */ /* 0x000fe8000892184e */
[----:B------:R-:W-:Y:S04]  /*ffe0*/  LDGSTS.E [R244+0x21000], desc[UR14][R242.64], P1 ;  /* 0x21000000f2f47fae */ /* 0x000fe8000892184e */
[----:B-1----:R-:W3:Y:S04]  /*fff0*/  LDL.LU.64 R10, [R1+0x8a0] ;  /* 0x0008a000010a7983 */ /* 0x002ee80000300a00 */
[----:B------:R-:W2:Y:S04]  /*10000*/  LDL.64 R232, [R1+0x60] ;  /* 0x0000600001e87983 */ /* 0x000ea80000100a00 */
[----:B------:R1:W-:Y:S04]  /*10010*/  STL.64 [R1+0x848], R242 ;  /* 0x000848f201007387 */ /* 0x0003e80000100a00 */
[----:B-1----:R-:W3:Y:S01]  /*10020*/  LDL.64 R242, [R1+0x80] ;  /* 0x0000800001f27983 */ /* 0x002ee20000100a00 */
[----:B------:R-:W-:-:S04]  /*10030*/  IMAD.WIDE R228, R6, 0x4, R228 ;  /* 0x0000000406e47825 */ /* 0x000fc800078e02e4 */
[C---:B------:R-:W-:Y:S01]  /*10040*/  IMAD.WIDE R182, R6.reuse, 0x4, R182 ;  /* 0x0000000406b67825 */ /* 0x040fe200078e02b6 */
[----:B------:R-:W-:Y:S03]  /*10050*/  LDGSTS.E [R244+0x21400], desc[UR14][R228.64], P1 ;  /* 0x21400000e4f47fae */ /* 0x000fe6000892184e */
        /* <DEDUP_REMOVED lines=49> */
[----:B------:R-:W-:Y:S04]  /*10370*/  LDGSTS.E [R244+0x27800], desc[UR14][R170.64], P1 ;  /* 0x27800000aaf47fae */ /* 0x000fe8000892184e */
[----:B------:R-:W-:Y:S04]  /*10380*/  LDGSTS.E [R244+0x27c00], desc[UR14][R218.64], P1 ;  /* 0x27c00000daf47fae */ /* 0x000fe8000892184e */
[----:B------:R-:W-:Y:S04]  /*10390*/  STL.64 [R1+0x858], R228 ;  /* 0x000858e401007387 */ /* 0x000fe80000100a00 */
[----:B------:R1:W-:Y:S04]  /*103a0*/  STL.64 [R1+0x868], R182 ;  /* 0x000868b601007387 */ /* 0x0003e80000100a00 */
[----:B---3--:R-:W-:Y:S04]  /*103b0*/  LDGSTS.E [R11+0x20100], desc[UR14][R242.64], P1 ;  /* 0x20100000f20b7fae */ /* 0x008fe8000892184e */
[----:B--2---:R-:W-:Y:S04]  /*103c0*/  LDGSTS.E [R11+0x20500], desc[UR14][R232.64], P1 ;  /* 0x20500000e80b7fae */ /* 0x004fe8000892184e */
[----:B------:R-:W-:Y:S01]  /*103d0*/  LDGSTS.E [R11+0x20900], desc[UR14][R248.64], P1 ;  /* 0x20900000f80b7fae */ /* 0x000fe2000892184e */
[----:B------:R-:W-:-:S03]  /*103e0*/  IMAD.WIDE R220, R6, 0x4, R220 ;  /* 0x0000000406dc7825 */ /* 0x000fc600078e02dc */
[----:B------:R2:W-:Y:S01]  /*103f0*/  LDGSTS.E [R11+0x20d00], desc[UR14][R4.64], P1 ;  /* 0x20d00000040b7fae */ /* 0x0005e2000892184e */
[----:B------:R-:W-:-:S03]  /*10400*/  IMAD.WIDE R184, R6, 0x4, R184 ;  /* 0x0000000406b87825 */ /* 0x000fc600078e02b8 */
[----:B------:R-:W-:Y:S04]  /*10410*/  LDGSTS.E [R11+0x21100], desc[UR14][R238.64], P1 ;  /* 0x21100000ee0b7fae */ /* 0x000fe8000892184e */
        /* <DEDUP_REMOVED lines=53> */
[----:B------:R-:W2:Y:S04]  /*10770*/  LDL.LU R5, [R1+0x894] ;  /* 0x0008940001057983 */ /* 0x000ea80000300800 */
[----:B---3--:R-:W-:Y:S04]  /*10780*/  LDGSTS.E [R10+0x20200], desc[UR14][R248.64], P1 ;  /* 0x20200000f80a7fae */ /* 0x008fe8000892184e */
[----:B------:R-:W-:Y:S04]  /*10790*/  LDGSTS.E [R10+0x20600], desc[UR14][R250.64], P1 ;  /* 0x20600000fa0a7fae */ /* 0x000fe8000892184e */
[----:B------:R-:W-:Y:S04]  /*107a0*/  LDGSTS.E [R10+0x20a00], desc[UR14][R240.64], P1 ;  /* 0x20a00000f00a7fae */ /* 0x000fe8000892184e */
[----:B------:R-:W3:Y:S04]  /*107b0*/  LDL.LU R249, [R1+0x890] ;  /* 0x0008900001f97983 */ /* 0x000ee80000300800 */
[----:B------:R-:W3:Y:S04]  /*107c0*/  LDL.LU.64 R250, [R1+0x888] ;  /* 0x0008880001fa7983 */ /* 0x000ee80000300a00 */
        /* <DEDUP_REMOVED lines=57> */
[----:B------:R-:W-:Y:S01]  /*10b60*/  LDGSTS.E [R10+0x27e00], desc[UR14][R224.64], P1 ;  /* 0x27e00000e00a7fae */ /* 0x000fe2000892184e */
[----:B------:R-:W1:Y:S03]  /*10b70*/  S2R R7, SR_TID.X ;  /* 0x0000000000077919 */ /* 0x000e660000002100 */
[----:B----4-:R4:W-:Y:S04]  /*10b80*/  LDGSTS.E [R9+0x20300], desc[UR14][R230.64], P1 ;  /* 0x20300000e6097fae */ /* 0x0109e8000892184e */
[----:B------:R-:W-:Y:S04]  /*10b90*/  LDGSTS.E [R9+0x20700], desc[UR14][R246.64], P1 ;  /* 0x20700000f6097fae */ /* 0x000fe8000892184e */
[----:B------:R3:W-:Y:S04]  /*10ba0*/  LDGSTS.E [R9+0x20b00], desc[UR14][R188.64], P1 ;  /* 0x20b00000bc097fae */ /* 0x0007e8000892184e */
[----:B------:R-:W4:Y:S04]  /*10bb0*/  LDL.LU.64 R230, [R1+0x870] ;  /* 0x0008700001e67983 */ /* 0x000f280000300a00 */
[----:B------:R-:W3:Y:S04]  /*10bc0*/  LDL.LU.64 R242, [R1] ;  /* 0x0000000001f27983 */ /* 0x000ee80000300a00 */
[----:B------:R-:W3:Y:S04]  /*10bd0*/  LDL.LU.64 R246, [R1+0x8] ;  /* 0x0000080001f67983 */ /* 0x000ee80000300a00 */
[----:B------:R-:W3:Y:S04]  /*10be0*/  LDL.LU.64 R188, [R1+0x240] ;  /* 0x0002400001bc7983 */ /* 0x000ee80000300a00 */
[----:B------:R3:W-:Y:S01]  /*10bf0*/  LDGSTS.E [R9+0x20f00], desc[UR14][R2.64], P1 ;  /* 0x20f0000002097fae */ /* 0x0007e2000892184e */
[----:B-1----:R-:W-:Y:S01]  /*10c00*/  SHF.R.U32.HI R7, RZ, 0x6, R7 ;  /* 0x00000006ff077819 */ /* 0x002fe20000011607 */
[----:B--2---:R-:W1:Y:S02]  /*10c10*/  S2R R4, SR_TID.X ;  /* 0x0000000000047919 */ /* 0x004e640000002100 */
[----:B------:R-:W2:Y:S01]  /*10c20*/  LDL.LU.64 R2, [R1+0x238] ;  /* 0x0002380001027983 */ /* 0x000ea20000300a00 */
[----:B------:R-:W-:Y:S01]  /*10c30*/  SGXT.U32 R7, R7, 0x1 ;  /* 0x000000010707781a */ /* 0x000fe20000000000 */
[----:B------:R-:W-:-:S02]  /*10c40*/  IMAD.WIDE R180, R6, 0x4, R180 ;  /* 0x0000000406b47825 */ /* 0x000fc400078e02b4 */
[----:B------:R-:W-:Y:S01]  /*10c50*/  LDGSTS.E [R9+0x21300], desc[UR14][R234.64], P1 ;  /* 0x21300000ea097fae */ /* 0x000fe2000892184e */
[----:B------:R-:W-:Y:S01]  /*10c60*/  LOP3.LUT R7, R7, 0x4, RZ, 0xfc, !PT ;  /* 0x0000000407077812 */ /* 0x000fe200078efcff */
[----:B------:R-:W-:-:S04]  /*10c70*/  IMAD.WIDE R190, R6, 0x4, R190 ;  /* 0x0000000406be7825 */ /* 0x000fc800078e02be */
[C---:B------:R-:W-:Y:S01]  /*10c80*/  IMAD.WIDE R198, R6.reuse, 0x4, R198 ;  /* 0x0000000406c67825 */ /* 0x040fe200078e02c6 */
[----:B------:R-:W-:Y:S01]  /*10c90*/  ISETP.GE.AND P6, PT, R7, UR4, PT ;  /* 0x0000000407007c0c */ /* 0x000fe2000bfc6270 */
[----:B------:R-:W-:Y:S01]  /*10ca0*/  LDGSTS.E [R9+0x21700], desc[UR14][R180.64], P1 ;  /* 0x21700000b4097fae */ /* 0x000fe2000892184e */
[----:B------:R-:W1:Y:S01]  /*10cb0*/  S2R R7, SR_TID.X ;  /* 0x0000000000077919 */ /* 0x000e620000002100 */
[----:B------:R-:W-:Y:S01]  /*10cc0*/  IMAD.WIDE R206, R6, 0x4, R206 ;  /* 0x0000000406ce7825 */ /* 0x000fe200078e02ce */
[----:B------:R-:W-:Y:S01]  /*10cd0*/  SEL R0, R0, RZ, P0 ;  /* 0x000000ff00007207 */ /* 0x000fe20000000000 */
[----:B------:R-:W-:Y:S02]  /*10ce0*/  LDGSTS.E [R9+0x21b00], desc[UR14][R190.64], P1 ;  /* 0x21b00000be097fae */ /* 0x000fe4000892184e */
[----:B------:R-:W-:Y:S01]  /*10cf0*/  IMAD.WIDE R214, R6, 0x4, R214 ;  /* 0x0000000406d67825 */ /* 0x000fe200078e02d6 */
[----:B-1----:R-:W-:-:S03]  /*10d00*/  SHF.R.U32.HI R4, RZ, 0x6, R4 ;  /* 0x00000006ff047819 */ /* 0x002fc60000011604 */
[C---:B------:R-:W-:Y:S01]  /*10d10*/  IMAD.WIDE R16, R6.reuse, 0x4, R16 ;  /* 0x0000000406107825 */ /* 0x040fe200078e0210 */
[----:B------:R-:W-:Y:S03]  /*10d20*/  LDGSTS.E [R9+0x21f00], desc[UR14][R198.64], P1 ;  /* 0x21f00000c6097fae */ /* 0x000fe6000892184e */
[----:B------:R-:W-:Y:S01]  /*10d30*/  IMAD.WIDE R24, R6, 0x4, R24 ;  /* 0x0000000406187825 */ /* 0x000fe200078e0218 */
[----:B------:R-:W-:Y:S01]  /*10d40*/  LDGSTS.E [R9+0x22300], desc[UR14][R206.64], P1 ;  /* 0x22300000ce097fae */ /* 0x000fe2000892184e */
[----:B------:R-:W-:Y:S02]  /*10d50*/  SGXT.U32 R4, R4, 0x1 ;  /* 0x000000010404781a */ /* 0x000fe40000000000 */
[----:B------:R-:W-:Y:S01]  /*10d60*/  IMAD.WIDE R32, R6, 0x4, R32 ;  /* 0x0000000406207825 */ /* 0x000fe200078e0220 */
[----:B------:R-:W-:Y:S01]  /*10d70*/  LDGSTS.E [R9+0x22700], desc[UR14][R214.64], P1 ;  /* 0x22700000d6097fae */ /* 0x000fe2000892184e */
[----:B------:R-:W-:-:S02]  /*10d80*/  ISETP.NE.U32.AND P4, PT, R0, RZ, PT ;  /* 0x000000ff0000720c */ /* 0x000fc40003f85070 */
[C---:B------:R-:W-:Y:S01]  /*10d90*/  IMAD.WIDE R40, R6.reuse, 0x4, R40 ;  /* 0x0000000406287825 */ /* 0x040fe200078e0228 */
[----:B------:R-:W-:Y:S03]  /*10da0*/  LDGSTS.E [R9+0x22b00], desc[UR14][R16.64], P1 ;  /* 0x22b0000010097fae */ /* 0x000fe6000892184e */
[C---:B------:R-:W-:Y:S01]  /*10db0*/  IMAD.WIDE R48, R6.reuse, 0x4, R48 ;  /* 0x0000000406307825 */ /* 0x040fe200078e0230 */
[----:B------:R-:W2:Y:S01]  /*10dc0*/  LDL.LU.64 R182, [R1+0x230] ;  /* 0x0002300001b67983 */ /* 0x000ea20000300a00 */
[----:B------:R-:W-:Y:S02]  /*10dd0*/  SHF.R.U32.HI R7, RZ, 0x6, R7 ;  /* 0x00000006ff077819 */ /* 0x000fe40000011607 */
[C---:B------:R-:W-:Y:S01]  /*10de0*/  IMAD.WIDE R56, R6.reuse, 0x4, R56 ;  /* 0x0000000406387825 */ /* 0x040fe200078e0238 */
[----:B------:R-:W-:Y:S01]  /*10df0*/  SEL R0, RZ, 0x4, P6 ;  /* 0x00000004ff007807 */ /* 0x000fe20003000000 */
[----:B------:R-:W-:Y:S01]  /*10e00*/  LDGSTS.E [R9+0x22f00], desc[UR14][R24.64], P1 ;  /* 0x22f0000018097fae */ /* 0x000fe2000892184e */
[----:B------:R-:W-:Y:S01]  /*10e10*/  SGXT.U32 R7, R7, 0x1 ;  /* 0x000000010707781a */ /* 0x000fe20000000000 */
[----:B------:R-:W-:Y:S01]  /*10e20*/  IMAD.WIDE R64, R6, 0x4, R64 ;  /* 0x0000000406407825 */ /* 0x000fe200078e0240 */
[----:B------:R-:W-:Y:S01]  /*10e30*/  LOP3.LUT R4, R4, 0x24, RZ, 0xfc, !PT ;  /* 0x0000002404047812 */ /* 0x000fe200078efcff */
[----:B------:R-:W-:Y:S01]  /*10e40*/  LDGSTS.E [R9+0x23300], desc[UR14][R32.64], P1 ;  /* 0x2330000020097fae */ /* 0x000fe2000892184e */
[----:B------:R-:W-:Y:S01]  /*10e50*/  LOP3.LUT R7, R7, 0x6, RZ, 0xfc, !PT ;  /* 0x0000000607077812 */ /* 0x000fe200078efcff */
[----:B------:R-:W-:-:S02]  /*10e60*/  IMAD.WIDE R72, R6, 0x4, R72 ;  /* 0x0000000406487825 */ /* 0x000fc400078e0248 */
[----:B------:R-:W-:Y:S01]  /*10e70*/  LDGSTS.E [R9+0x23700], desc[UR14][R40.64], P1 ;  /* 0x2370000028097fae */ /* 0x000fe2000892184e */
[----:B------:R-:W-:Y:S01]  /*10e80*/  ISETP.GE.AND P6, PT, R7, UR4, PT ;  /* 0x0000000407007c0c */ /* 0x000fe2000bfc6270 */
[C---:B------:R-:W-:Y:S02]  /*10e90*/  IMAD.WIDE R80, R6.reuse, 0x4, R80 ;  /* 0x0000000406507825 */ /* 0x040fe400078e0250 */
[----:B------:R-:W-:Y:S02]  /*10ea0*/  LDGSTS.E [R9+0x23b00], desc[UR14][R48.64], P1 ;  /* 0x23b0000030097fae */ /* 0x000fe4000892184e */
[C---:B------:R-:W-:Y:S01]  /*10eb0*/  IMAD.WIDE R88, R6.reuse, 0x4, R88 ;  /* 0x0000000406587825 */ /* 0x040fe200078e0258 */
[----:B------:R-:W-:Y:S01]  /*10ec0*/  SEL R232, RZ, 0x4, P6 ;  /* 0x00000004ffe87807 */ /* 0x000fe20003000000 */
[----:B------:R-:W-:Y:S02]  /*10ed0*/  LDGSTS.E [R9+0x23f00], desc[UR14][R56.64], P1 ;  /* 0x23f0000038097fae */ /* 0x000fe4000892184e */
[----:B------:R-:W-:Y:S01]  /*10ee0*/  IMAD.WIDE R96, R6, 0x4, R96 ;  /* 0x0000000406607825 */ /* 0x000fe200078e0260 */
[----:B------:R-:W-:Y:S01]  /*10ef0*/  ISETP.GE.AND P6, PT, R4, UR4, PT ;  /* 0x0000000404007c0c */ /* 0x000fe2000bfc6270 */
[----:B------:R-:W-:Y:S02]  /*10f00*/  LDGSTS.E [R9+0x24300], desc[UR14][R64.64], P1 ;  /* 0x2430000040097fae */ /* 0x000fe4000892184e */
[----:B------:R-:W-:-:S02]  /*10f10*/  IMAD.WIDE R104, R6, 0x4, R104 ;  /* 0x0000000406687825 */ /* 0x000fc400078e0268 */
[----:B------:R-:W-:Y:S02]  /*10f20*/  LDGSTS.E [R9+0x24700], desc[UR14][R72.64], P1 ;  /* 0x2470000048097fae */ /* 0x000fe4000892184e */
[C---:B------:R-:W-:Y:S02]  /*10f30*/  IMAD.WIDE R112, R6.reuse, 0x4, R112 ;  /* 0x0000000406707825 */ /* 0x040fe400078e0270 */
[----:B------:R-:W-:Y:S02]  /*10f40*/  LDGSTS.E [R9+0x24b00], desc[UR14][R80.64], P1 ;  /* 0x24b0000050097fae */ /* 0x000fe4000892184e */
[C---:B------:R-:W-:Y:S01]  /*10f50*/  IMAD.WIDE R120, R6.reuse, 0x4, R120 ;  /* 0x0000000406787825 */ /* 0x040fe200078e0278 */
[----:B------:R-:W1:Y:S03]  /*10f60*/  S2R R4, SR_TID.X ;  /* 0x0000000000047919 */ /* 0x000e660000002100 */
        /* <DEDUP_REMOVED lines=14> */
[----:B------:R-:W-:Y:S01]  /*11050*/  IMAD.WIDE R226, R6, 0x4, R226 ;  /* 0x0000000406e27825 */ /* 0x000fe200078e02e2 */
[----:B------:R-:W-:Y:S04]  /*11060*/  LDGSTS.E [R9+0x26b00], desc[UR14][R144.64], P1 ;  /* 0x26b0000090097fae */ /* 0x000fe8000892184e */
[----:B------:R-:W-:Y:S04]  /*11070*/  LDGSTS.E [R9+0x26f00], desc[UR14][R152.64], P1 ;  /* 0x26f0000098097fae */ /* 0x000fe8000892184e */
[----:B------:R-:W-:Y:S04]  /*11080*/  LDGSTS.E [R9+0x27300], desc[UR14][R160.64], P1 ;  /* 0x27300000a0097fae */ /* 0x000fe8000892184e */
[----:B------:R-:W-:Y:S04]  /*11090*/  LDGSTS.E [R9+0x27700], desc[UR14][R168.64], P1 ;  /* 0x27700000a8097fae */ /* 0x000fe8000892184e */
[----:B------:R-:W-:Y:S04]  /*110a0*/  LDGSTS.E [R9+0x27b00], desc[UR14][R176.64], P1 ;  /* 0x27b00000b0097fae */ /* 0x000fe8000892184e */
[----:B------:R-:W-:Y:S04]  /*110b0*/  LDGSTS.E [R9+0x27f00], desc[UR14][R226.64], P1 ;  /* 0x27f00000e2097fae */ /* 0x000fe8000892184e */
[----:B------:R-:W0:Y:S01]  /*110c0*/  LDGDEPBAR ;  /* 0x00000000000079af */ /* 0x000e220000000000 */
[----:B-1----:R-:W-:-:S02]  /*110d0*/  SHF.R.U32.HI R4, RZ, 0x6, R4 ;  /* 0x00000006ff047819 */ /* 0x002fc40000011604 */
[----:B------:R-:W-:Y:S02]  /*110e0*/  SEL R232, R232, RZ, P0 ;  /* 0x000000ffe8e87207 */ /* 0x000fe40000000000 */
[----:B------:R-:W-:-:S04]  /*110f0*/  SGXT.U32 R4, R4, 0x1 ;  /* 0x000000010404781a */ /* 0x000fc80000000000 */
[----:B------:R-:W-:Y:S02]  /*11100*/  LOP3.LUT R4, R4, 0x26, RZ, 0xfc, !PT ;  /* 0x0000002604047812 */ /* 0x000fe400078efcff */
[----:B------:R-:W-:Y:S01]  /*11110*/  SEL R0, R0, RZ, P0 ;  /* 0x000000ff00007207 */ /* 0x000fe20000000000 */
[----:B------:R-:W-:Y:S03]  /*11120*/  BAR.SYNC.DEFER_BLOCKING 0x0 ;  /* 0x0000000000007b1d */ /* 0x000fe60000010000 */
[----:B------:R-:W-:Y:S01]  /*11130*/  ISETP.NE.U32.AND P1, PT, R0, RZ, PT ;  /* 0x000000ff0000720c */ /* 0x000fe20003f25070 */
[----:B----4-:R-:W-:-:S05]  /*11140*/  IMAD.WIDE R230, R5, 0x4, R230 ;  /* 0x0000000405e67825 */ /* 0x010fca00078e02e6 */
[----:B------:R-:W-:Y:S01]  /*11150*/  @!PT LDS RZ, [RZ] ;  /* 0x00000000fffff984 */ /* 0x000fe20000000800 */
[----:B------:R-:W-:Y:S01]  /*11160*/  @!PT LDS RZ, [RZ] ;  /* 0x00000000fffff984 */ /* 0x000fe20000000800 */
[----:B------:R-:W-:Y:S01]  /*11170*/  @!PT LDS RZ, [RZ] ;  /* 0x00000000fffff984 */ /* 0x000fe20000000800 */
[----:B------:R-:W-:Y:S01]  /*11180*/  LDGSTS.E [R252+-0x74000], desc[UR14][R230.64], P5 ;  /* 0x8c000000e6fc7fae */ /* 0x000fe2000a92184e */
[----:B------:R-:W-:Y:S02]  /*11190*/  ISETP.NE.U32.AND P5, PT, R232, RZ, PT ;  /* 0x000000ffe800720c */ /* 0x000fe40003fa5070 */
[----:B------:R-:W-:Y:S02]  /*111a0*/  SEL R232, RZ, 0x4, P6 ;  /* 0x00000004ffe87807 */ /* 0x000fe40003000000 */
[----:B------:R-:W-:Y:S02]  /*111b0*/  ISETP.GE.AND P6, PT, R4, UR4, PT ;  /* 0x0000000404007c0c */ /* 0x000fe4000bfc6270 */
[----:B------:R-:W-:Y:S02]  /*111c0*/  SEL R232, R232, RZ, P0 ;  /* 0x000000ffe8e87207 */ /* 0x000fe40000000000 */
[----:B------:R-:W-:Y:S02]  /*111d0*/  SEL R0, RZ, 0x4, P6 ;  /* 0x00000004ff007807 */ /* 0x000fe40003000000 */
[----:B------:R-:W-:Y:S01]  /*111e0*/  ISETP.NE.U32.AND P6, PT, R232, RZ, PT ;  /* 0x000000ffe800720c */ /* 0x000fe20003fc5070 */
[----:B---3--:R-:W-:-:S04]  /*111f0*/  IMAD.WIDE R232, R5, 0x4, R240 ;  /* 0x0000000405e87825 */ /* 0x008fc800078e02f0 */
[C---:B------:R-:W-:Y:S01]  /*11200*/  IMAD.WIDE R228, R5.reuse, 0x4, R242 ;  /* 0x0000000405e47825 */ /* 0x040fe200078e02f2 */
[----:B------:R-:W-:Y:S03]  /*11210*/  LDGSTS.E [R252+-0x73ff8], desc[UR14][R232.64], P2 ;  /* 0x8c008000e8fc7fae */ /* 0x000fe6000912184e */
[C---:B------:R-:W-:Y:S01]  /*11220*/  IMAD.WIDE R242, R5.reuse, 0x4, R246 ;  /* 0x0000000405f27825 */ /* 0x040fe200078e02f6 */
[----:B------:R1:W-:Y:S04]  /*11230*/  STL.64 [R1], R228 ;  /* 0x000000e401007387 */ /* 0x0003e80000100a00 */
[----:B------:R3:W-:Y:S01]  /*11240*/  LDGSTS.E [R252+-0x72000], desc[UR14][R228.64], P3 ;  /* 0x8e000000e4fc7fae */ /* 0x0007e2000992184e */
[C---:B------:R-:W-:Y:S01]  /*11250*/  IMAD.WIDE R188, R5.reuse, 0x4, R188 ;  /* 0x0000000405bc7825 */ /* 0x040fe200078e02bc */
[----:B------:R-:W4:Y:S02]  /*11260*/  S2R R4, SR_TID.X ;  /* 0x0000000000047919 */ /* 0x000f240000002100 */
[----:B------:R-:W-:Y:S04]  /*11270*/  LDGSTS.E [R252+-0x71ff8], desc[UR14][R242.64], P4 ;  /* 0x8e008000f2fc7fae */ /* 0x000fe8000a12184e */
[----:B-1----:R-:W3:Y:S04]  /*11280*/  LDL.LU.64 R228, [R1+0x228] ;  /* 0x0002280001e47983 */ /* 0x002ee80000300a00 */
[----:B------:R-:W3:Y:S04]  /*11290*/  LDL.LU.64 R246, [R1+0x220] ;  /* 0x0002200001f67983 */ /* 0x000ee80000300a00 */
[----:B------:R1:W-:Y:S04]  /*112a0*/  STL.64 [R1+0x8], R242 ;  /* 0x000008f201007387 */ /* 0x0003e80000100a00 */
[----:B------:R4:W-:Y:S01]  /*112b0*/  STL.64 [R1+0x1c0], R188 ;  /* 0x0001c0bc01007387 */ /* 0x0009e20000100a00 */
[----:B--2---:R-:W-:-:S03]  /*112c0*/  IMAD.WIDE R2, R5, 0x4, R2 ;  /* 0x0000000405027825 */ /* 0x004fc600078e0202 */
[----:B------:R-:W-:Y:S04]  /*112d0*/  LDGSTS.E [R251+-0x74000], desc[UR14][R188.64], P1 ;  /* 0x8c000000bcfb7fae */ /* 0x000fe8000892184e */
[----:B-1----:R-:W2:Y:S04]  /*112e0*/  LDL.LU.64 R242, [R1+0x218] ;  /* 0x0002180001f27983 */ /* 0x002ea80000300a00 */
[----:B------:R-:W-:Y:S04]  /*112f0*/  LDGSTS.E [R251+-0x73ff8], desc[UR14][R2.64], P5 ;  /* 0x8c00800002fb7fae */ /* 0x000fe8000a92184e */
[----:B----4-:R-:W4:Y:S04]  /*11300*/  LDL.LU.64 R188, [R1+0x210] ;  /* 0x0002100001bc7983 */ /* 0x010f280000300a00 */
[----:B------:R1:W-:Y:S04]  /*11310*/  STL.64 [R1+0x1b8], R2 ;  /* 0x0001b80201007387 */ /* 0x0003e80000100a00 */
[----:B-1----:R-:W4:Y:S01]  /*11320*/  LDL.LU.64 R2, [R1+0x208] ;  /* 0x0002080001027983 */ /* 0x002f220000300a00 */
[----:B------:R-:W-:-:S04]  /*11330*/  SHF.R.U32.HI R4, RZ, 0x6, R4 ;  /* 0x00000006ff047819 */ /* 0x000fc80000011604 */
[----:B------:R-:W-:-:S04]  /*11340*/  SGXT.U32 R4, R4, 0x1 ;  /* 0x000000010404781a */ /* 0x000fc80000000000 */
[----:B------:R-:W-:-:S04]  /*11350*/  LOP3.LUT R4, R4, 0x8, RZ, 0xfc, !PT ;  /* 0x0000000804047812 */ /* 0x000fc800078efcff */
[----:B------:R-:W-:Y:S02]  /*11360*/  ISETP.GE.AND P2, PT, R4, UR4, PT ;  /* 0x0000000404007c0c */ /* 0x000fe4000bf46270 */
[----:B------:R-:W1:Y:S01]  /*11370*/  S2R R4, SR_TID.X ;  /* 0x0000000000047919 */ /* 0x000e620000002100 */
[----:B------:R-:W-:-:S04]  /*11380*/  SEL R240, R0, RZ, P0 ;  /* 0x000000ff00f07207 */ /* 0x000fc80000000000 */
[----:B------:R-:W-:Y:S02]  /*11390*/  ISETP.NE.U32.AND P3, PT, R240, RZ, PT ;  /* 0x000000fff000720c */ /* 0x000fe40003f65070 */
[----:B------:R-:W-:Y:S02]  /*113a0*/  SEL R240, RZ, 0x4, P2 ;  /* 0x00000004fff07807 */ /* 0x000fe40001000000 */
[----:B-1----:R-:W-:-:S04]  /*113b0*/  SHF.R.U32.HI R4, RZ, 0x6, R4 ;  /* 0x00000006ff047819 */ /* 0x002fc80000011604 */
[----:B------:R-:W-:-:S04]  /*113c0*/  SGXT.U32 R4, R4, 0x1 ;  /* 0x000000010404781a */ /* 0x000fc80000000000 */
[----:B------:R-:W-:-:S04]  /*113d0*/  LOP3.LUT R4, R4, 0xa, RZ, 0xfc, !PT ;  /* 0x0000000a04047812 */ /* 0x000fc800078efcff */
[----:B------:R-:W-:Y:S02]  /*113e0*/  ISETP.GE.AND P2, PT, R4, UR4, PT ;  /* 0x0000000404007c0c */ /* 0x000fe4000bf46270 */
[----:B------:R-:W1:Y:S02]  /*113f0*/  S2R R4, SR_TID.X ;  /* 0x0000000000047919 */ /* 0x000e640000002100 */
[----:B-1----:R-:W-:-:S04]  /*11400*/  SHF.R.U32.HI R4, RZ, 0x6, R4 ;  /* 0x00000006ff047819 */ /* 0x002fc80000011604 */
[----:B------:R-:W-:-:S04]  /*11410*/  SGXT.U32 R4, R4, 0x1 ;  /* 0x000000010404781a */ /* 0x000fc80000000000 */
[----:B------:R-:W-:-:S04]  /*11420*/  LOP3.LUT R4, R4, 0x28, RZ, 0xfc, !PT ;  /* 0x0000002804047812 */ /* 0x000fc800078efcff */
[----:B------:R-:W-:Y:S02]  /*11430*/  ISETP.GE.AND P4, PT, R4, UR4, PT ;  /* 0x0000000404007c0c */ /* 0x000fe4000bf86270 */
[----:B------:R-:W1:Y:S01]  /*11440*/  S2R R4, SR_TID.X ;  /* 0x0000000000047919 */ /* 0x000e620000002100 */
[----:B------:R-:W-:Y:S02]  /*11450*/  SEL R240, R240, RZ, P0 ;  /* 0x000000fff0f07207 */ /* 0x000fe40000000000 */
[----:B------:R-:W-:Y:S02]  /*11460*/  SEL R241, RZ, 0x4, P2 ;  /* 0x00000004fff17807 */ /* 0x000fe40001000000 */
[----:B------:R-:W-:Y:S02]  /*11470*/  ISETP.NE.U32.AND P2, PT, R240, RZ, PT ;  /* 0x000000fff000720c */ /* 0x000fe40003f45070 */
        /* <DEDUP_REMOVED lines=14> */
[----:B------:R-:W-:Y:S01]  /*11560*/  SEL R241, RZ, 0x4, P4 ;  /* 0x00000004fff17807 */ /* 0x000fe20002000000 */
[----:B------:R-:W-:Y:S01]  /*11570*/  IMAD.WIDE R182, R5, 0x4, R182 ;  /* 0x0000000405b67825 */ /* 0x000fe200078e02b6 */
[----:B------:R-:W-:Y:S02]  /*11580*/  ISETP.NE.U32.AND P4, PT, R240, RZ, PT ;  /* 0x000000fff000720c */ /* 0x000fe40003f85070 */
[----:B------:R-:W-:Y:S02]  /*11590*/  SEL R240, R241, RZ, P0 ;  /* 0x000000fff1f07207 */ /* 0x000fe40000000000 */
[----:B------:R3:W-:Y:S02]  /*115a0*/  LDGSTS.E [R251+-0x72000], desc[UR14][R182.64], P6 ;  /* 0x8e000000b6fb7fae */ /* 0x0007e4000b12184e */
[----:B------:R-:W-:-:S02]  /*115b0*/  ISETP.NE.U32.AND P6, PT, R240, RZ, PT ;  /* 0x000000fff000720c */ /* 0x000fc40003fc5070 */
[----:B------:R-:W-:Y:S02]  /*115c0*/  SEL R240, RZ, 0x4, P5 ;  /* 0x00000004fff07807 */ /* 0x000fe40002800000 */
[----:B-1----:R-:W-:-:S04]  /*115d0*/  SHF.R.U32.HI R4, RZ, 0x6, R4 ;  /* 0x00000006ff047819 */ /* 0x002fc80000011604 */
[----:B------:R-:W-:-:S04]  /*115e0*/  SGXT.U32 R4, R4, 0x1 ;  /* 0x000000010404781a */ /* 0x000fc80000000000 */
[----:B------:R-:W-:-:S04]  /*115f0*/  LOP3.LUT R4, R4, 0x2c, RZ, 0xfc, !PT ;  /* 0x0000002c04047812 */ /* 0x000fc800078efcff */
[----:B------:R-:W-:Y:S02]  /*11600*/  ISETP.GE.AND P5, PT, R4, UR4, PT ;  /* 0x0000000404007c0c */ /* 0x000fe4000bfa6270 */
[----:B------:R-:W1:Y:S01]  /*11610*/  S2R R4, SR_TID.X ;  /* 0x0000000000047919 */ /* 0x000e620000002100 */
[----:B------:R3:W-:Y:S02]  /*11620*/  STL.64 [R1+0x1a0], R182 ;  /* 0x0001a0b601007387 */ /* 0x0007e40000100a00 */
[----:B---3--:R-:W-:-:S04]  /*11630*/  IMAD.WIDE R228, R5, 0x4, R228 ;  /* 0x0000000405e47825 */ /* 0x008fc800078e02e4 */
[C---:B------:R-:W-:Y:S01]  /*11640*/  IMAD.WIDE R182, R5.reuse, 0x4, R246 ;  /* 0x0000000405b67825 */ /* 0x040fe200078e02f6 */
[----:B------:R-:W-:Y:S04]  /*11650*/  STL.64 [R1+0x198], R228 ;  /* 0x000198e401007387 */ /* 0x000fe80000100a00 */
[----:B------:R-:W-:Y:S04]  /*11660*/  LDGSTS.E [R251+-0x71ff8], desc[UR14][R228.64], P3 ;  /* 0x8e008000e4fb7fae */ /* 0x000fe8000992184e */
[----:B------:R2:W-:Y:S04]  /*11670*/  STL.64 [R1+0x1b0], R182 ;  /* 0x0001b0b601007387 */ /* 0x0005e80000100a00 */
[----:B------:R2:W-:Y:S04]  /*11680*/  LDGSTS.E [R250+-0x74000], desc[UR14][R182.64], P2 ;  /* 0x8c000000b6fa7fae */ /* 0x0005e8000912184e */
[----:B------:R-:W3:Y:S01]  /*11690*/  LDL.LU.64 R246, [R1+0x200] ;  /* 0x0002000001f67983 */ /* 0x000ee20000300a00 */
[----:B-1----:R-:W-:Y:S01]  /*116a0*/  SHF.R.U32.HI R4, RZ, 0x6, R4 ;  /* 0x00000006ff047819 */ /* 0x002fe20000011604 */
[----:B--2---:R-:W-:-:S05]  /*116b0*/  IMAD.WIDE R182, R5, 0x4, R242 ;  /* 0x0000000405b67825 */ /* 0x004fca00078e02f2 */
[----:B------:R1:W-:Y:S04]  /*116c0*/  STL.64 [R1+0x1a8], R182 ;  /* 0x0001a8b601007387 */ /* 0x0003e80000100a00 */
[----:B------:R1:W-:Y:S01]  /*116d0*/  LDGSTS.E [R250+-0x73ff8], desc[UR14][R182.64], P1 ;  /* 0x8c008000b6fa7fae */ /* 0x0003e2000892184e */
[----:B------:R-:W-:Y:S01]  /*116e0*/  SGXT.U32 R4, R4, 0x1 ;  /* 0x000000010404781a */ /* 0x000fe20000000000 */
[----:B----4-:R-:W-:-:S04]  /*116f0*/  IMAD.WIDE R2, R5, 0x4, R2 ;  /* 0x0000000405027825 */ /* 0x010fc800078e0202 */
[----:B-1----:R-:W-:Y:S01]  /*11700*/  IMAD.WIDE R182, R5, 0x4, R188 ;  /* 0x0000000405b67825 */ /* 0x002fe200078e02bc */
[----:B------:R-:W-:-:S04]  /*11710*/  LOP3.LUT R4, R4, 0x2e, RZ, 0xfc, !PT ;  /* 0x0000002e04047812 */ /* 0x000fc800078efcff */
[----:B------:R1:W-:Y:S04]  /*11720*/  STL.64 [R1+0x188], R182 ;  /* 0x000188b601007387 */ /* 0x0003e80000100a00 */
[----:B------:R-:W2:Y:S01]  /*11730*/  LDL.LU.64 R188, [R1+0x1f8] ;  /* 0x0001f80001bc7983 */ /* 0x000ea20000300a00 */
[----:B------:R-:W-:-:S03]  /*11740*/  ISETP.GE.AND P3, PT, R4, UR4, PT ;  /* 0x0000000404007c0c */ /* 0x000fc6000bf66270 */
[----:B------:R-:W-:Y:S04]  /*11750*/  LDGSTS.E [R250+-0x72000], desc[UR14][R182.64], P4 ;  /* 0x8e000000b6fa7fae */ /* 0x000fe8000a12184e */
[----:B------:R4:W-:Y:S01]  /*11760*/  STL.64 [R1+0x180], R2 ;  /* 0x0001800201007387 */ /* 0x0009e20000100a00 */
[----:B------:R-:W4:Y:S03]  /*11770*/  S2R R4, SR_TID.X ;  /* 0x0000000000047919 */ /* 0x000f260000002100 */
[----:B-1----:R-:W2:Y:S01]  /*11780*/  LDL.LU.64 R182, [R1+0x1f0] ;  /* 0x0001f00001b67983 */ /* 0x002ea20000300a00 */
[----:B------:R-:W-:Y:S02]  /*11790*/  SEL R240, R240, RZ, P0 ;  /* 0x000000fff0f07207 */ /* 0x000fe40000000000 */
[----:B------:R-:W-:Y:S01]  /*117a0*/  SEL R241, RZ, 0x4, P5 ;  /* 0x00000004fff17807 */ /* 0x000fe20002800000 */
[----:B------:R-:W1:Y:S01]  /*117b0*/  S2R R248, SR_TID.X ;  /* 0x0000000000f87919 */ /* 0x000e620000002100 */
[----:B------:R-:W-:-:S02]  /*117c0*/  ISETP.NE.U32.AND P5, PT, R240, RZ, PT ;  /* 0x000000fff000720c */ /* 0x000fc40003fa5070 */
[----:B------:R-:W-:Y:S01]  /*117d0*/  SEL R240, R241, RZ, P0 ;  /* 0x000000fff1f07207 */ /* 0x000fe20000000000 */
[----:B------:R1:W-:Y:S03]  /*117e0*/  LDGSTS.E [R250+-0x71ff8], desc[UR14][R2.64], P6 ;  /* 0x8e00800002fa7fae */ /* 0x0003e6000b12184e */
[----:B------:R-:W-:Y:S01]  /*117f0*/  ISETP.NE.U32.AND P2, PT, R240, RZ, PT ;  /* 0x000000fff000720c */ /* 0x000fe20003f45070 */
[----:B------:R-:W2:Y:S01]  /*11800*/  LDL.LU.64 R228, [R1+0x1e8] ;  /* 0x0001e80001e47983 */ /* 0x000ea20000300a00 */
[----:B------:R-:W-:-:S03]  /*11810*/  SEL R240, RZ, 0x4, P3 ;  /* 0x00000004fff07807 */ /* 0x000fc60001800000 */
[----:B------:R-:W2:Y:S01]  /*11820*/  LDL.LU.64 R242, [R1+0x1e0] ;  /* 0x0001e00001f27983 */ /* 0x000ea20000300a00 */
[----:B----4-:R-:W-:-:S04]  /*11830*/  SHF.R.U32.HI R4, RZ, 0x6, R4 ;  /* 0x00000006ff047819 */ /* 0x010fc80000011604 */
[----:B------:R-:W-:-:S04]  /*11840*/  SGXT.U32 R4, R4, 0x1 ;  /* 0x000000010404781a */ /* 0x000fc80000000000 */
[----:B------:R-:W-:-:S04]  /*11850*/  LOP3.LUT R4, R4, 0x10, RZ, 0xfc, !PT ;  /* 0x0000001004047812 */ /* 0x000fc800078efcff */
[----:B------:R-:W-:Y:S02]  /*11860*/  ISETP.GE.AND P3, PT, R4, UR4, PT ;  /* 0x0000000404007c0c */ /* 0x000fe4000bf66270 */
[----:B------:R-:W4:Y:S02]  /*11870*/  S2R R4, SR_TID.X ;  /* 0x0000000000047919 */ /* 0x000f240000002100 */
[----:B----4-:R-:W-:-:S04]  /*11880*/  SHF.R.U32.HI R4, RZ, 0x6, R4 ;  /* 0x00000006ff047819 */ /* 0x010fc80000011604 */
[----:B------:R-:W-:-:S04]  /*11890*/  SGXT.U32 R4, R4, 0x1 ;  /* 0x000000010404781a */ /* 0x000fc80000000000 */
[----:B------:R-:W-:-:S04]  /*118a0*/  LOP3.LUT R4, R4, 0x12, RZ, 0xfc, !PT ;  /* 0x0000001204047812 */ /* 0x000fc800078efcff */
[----:B------:R-:W-:Y:S02]  /*118b0*/  ISETP.GE.AND P1, PT, R4, UR4, PT ;  /* 0x0000000404007c0c */ /* 0x000fe4000bf26270 */
[----:B------:R-:W4:Y:S01]  /*118c0*/  S2R R4, SR_TID.X ;  /* 0x0000000000047919 */ /* 0x000f220000002100 */
[----:B------:R-:W-:Y:S02]  /*118d0*/  SEL R240, R240, RZ, P0 ;  /* 0x000000fff0f07207 */ /* 0x000fe40000000000 */
[----:B------:R-:W-:Y:S02]  /*118e0*/  SEL R241, RZ, 0x4, P3 ;  /* 0x00000004fff17807 */ /* 0x000fe40001800000 */
[----:B------:R-:W-:Y:S02]  /*118f0*/  ISETP.NE.U32.AND P3, PT, R240, RZ, PT ;  /* 0x000000fff000720c */ /* 0x000fe40003f65070 */
[----:B------:R-:W-:Y:S02]  /*11900*/  SEL R240, RZ, 0x4, P1 ;  /* 0x00000004fff07807 */ /* 0x000fe40000800000 */
[----:B----4-:R-:W-:-:S04]  /*11910*/  SHF.R.U32.HI R4, RZ, 0x6, R4 ;  /* 0x00000006ff047819 */ /* 0x010fc80000011604 */
[----:B------:R-:W-:-:S04]  /*11920*/  SGXT.U32 R4, R4, 0x1 ;  /* 0x000000010404781a */ /* 0x000fc80000000000 */
[----:B------:R-:W-:-:S04]  /*11930*/  LOP3.LUT R4, R4, 0x32, RZ, 0xfc, !PT ;  /* 0x0000003204047812 */ /* 0x000fc800078efcff */
[----:B------:R-:W-:Y:S02]  /*11940*/  ISETP.GE.AND P1, PT, R4, UR4, PT ;  /* 0x0000000404007c0c */ /* 0x000fe4000bf26270 */
[----:B------:R-:W4:Y:S01]  /*11950*/  S2R R4, SR_TID.X ;  /* 0x0000000000047919 */ /* 0x000f220000002100 */
[----:B-1----:R-:W-:-:S04]  /*11960*/  SHF.R.U32.HI R248, RZ, 0x6, R248 ;  /* 0x00000006fff87819 */ /* 0x002fc800000116f8 */
[----:B------:R-:W-:-:S04]  /*11970*/  SGXT.U32 R248, R248, 0x1 ;  /* 0x00000001f8f8781a */ /* 0x000fc80000000000 */
[----:B------:R-:W-:-:S04]  /*11980*/  LOP3.LUT R248, R248, 0x30, RZ, 0xfc, !PT ;  /* 0x00000030f8f87812 */ /* 0x000fc800078efcff */
[----:B------:R-:W-:Y:S02]  /*11990*/  ISETP.GE.AND P4, PT, R248, UR4, PT ;  /* 0x00000004f8007c0c */ /* 0x000fe4000bf86270 */
[----:B------:R-:W1:Y:S01]  /*119a0*/  S2R R248, SR_TID.X ;  /* 0x0000000000f87919 */ /* 0x000e620000002100 */
[----:B------:R-:W-:Y:S02]  /*119b0*/  SEL R3, RZ, 0x4, P1 ;  /* 0x00000004ff037807 */ /* 0x000fe40000800000 */
[----:B----4-:R-:W-:-:S04]  /*119c0*/  SHF.R.U32.HI R4, RZ, 0x6, R4 ;  /* 0x00000006ff047819 */ /* 0x010fc80000011604 */
[----:B------:R-:W-:-:S04]  /*119d0*/  SGXT.U32 R4, R4, 0x1 ;  /* 0x000000010404781a */ /* 0x000fc80000000000 */
[----:B------:R-:W-:-:S04]  /*119e0*/  LOP3.LUT R4, R4, 0x16, RZ, 0xfc, !PT ;  /* 0x0000001604047812 */ /* 0x000fc800078efcff */
[----:B------:R-:W-:Y:S02]  /*119f0*/  ISETP.GE.AND P1, PT, R4, UR4, PT ;  /* 0x0000000404007c0c */ /* 0x000fe4000bf26270 */
[----:B------:R-:W4:Y:S01]  /*11a00*/  S2R R4, SR_TID.X ;  /* 0x0000000000047919 */ /* 0x000f220000002100 */
[----:B-1----:R-:W-:-:S04]  /*11a10*/  SHF.R.U32.HI R248, RZ, 0x6, R248 ;  /* 0x00000006fff87819 */ /* 0x002fc800000116f8 */
[----:B------:R-:W-:Y:S02]  /*11a20*/  SGXT.U32 R248, R248, 0x1 ;  /* 0x00000001f8f8781a */ /* 0x000fe40000000000 */
[----:B------:R-:W-:Y:S02]  /*11a30*/  SEL R245, R241, RZ, P0 ;  /* 0x000000fff1f57207 */ /* 0x000fe40000000000 */
[----:B------:R-:W-:Y:S02]  /*11a40*/  LOP3.LUT R248, R248, 0x14, RZ, 0xfc, !PT ;  /* 0x00000014f8f87812 */ /* 0x000fe400078efcff */
[----:B------:R-:W-:Y:S02]  /*11a50*/  SEL R241, RZ, 0x4, P4 ;  /* 0x00000004fff17807 */ /* 0x000fe40002000000 */
[----:B------:R-:W-:-:S04]  /*11a60*/  ISETP.GE.AND P4, PT, R248, UR4, PT ;  /* 0x00000004f8007c0c */ /* 0x000fc8000bf86270 */
[----:B------:R-:W-:Y:S02]  /*11a70*/  SEL R2, RZ, 0x4, P4 ;  /* 0x00000004ff027807 */ /* 0x000fe40002000000 */
[----:B----4-:R-:W-:-:S04]  /*11a80*/  SHF.R.U32.HI R4, RZ, 0x6, R4 ;  /* 0x00000006ff047819 */ /* 0x010fc80000011604 */
[----:B------:R-:W-:-:S04]  /*11a90*/  SGXT.U32 R4, R4, 0x1 ;  /* 0x000000010404781a */ /* 0x000fc80000000000 */
[----:B------:R-:W-:-:S04]  /*11aa0*/  LOP3.LUT R4, R4, 0xc, RZ, 0xfc, !PT ;  /* 0x0000000c04047812 */ /* 0x000fc800078efcff */
[----:B------:R-:W-:Y:S02]  /*11ab0*/  ISETP.GE.AND P4, PT, R4, UR4, PT ;  /* 0x0000000404007c0c */ /* 0x000fe4000bf86270 */
[----:B------:R-:W1:Y:S01]  /*11ac0*/  S2R R4, SR_TID.X ;  /* 0x0000000000047919 */ /* 0x000e620000002100 */
[----:B------:R-:W-:Y:S02]  /*11ad0*/  SEL R240, R240, RZ, P0 ;  /* 0x000000fff0f07207 */ /* 0x000fe40000000000 */
[----:B------:R-:W-:Y:S02]  /*11ae0*/  SEL R248, RZ, 0x4, P1 ;  /* 0x00000004fff87807 */ /* 0x000fe40000800000 */
        /* <DEDUP_REMOVED lines=9> */
[----:B---3--:R-:W-:Y:S01]  /*11b80*/  IMAD.WIDE R246, R5, 0x4, R246 ;  /* 0x0000000405f67825 */ /* 0x008fe200078e02f6 */
[----:B------:R-:W-:-:S03]  /*11b90*/  SEL R240, R241, RZ, P0 ;  /* 0x000000fff1f07207 */ /* 0x000fc60000000000 */
[----:B--2---:R-:W-:-:S08]  /*11ba0*/  IMAD.WIDE R188, R5, 0x4, R188 ;  /* 0x0000000405bc7825 */ /* 0x004fd000078e02bc */
[----:B------:R1:W-:Y:S01]  /*11bb0*/  LDGSTS.E [R249+-0x74000], desc[UR14][R246.64], P4 ;  /* 0x8c000000f6f97fae */ /* 0x0003e2000a12184e */
[----:B------:R-:W-:Y:S02]  /*11bc0*/  ISETP.NE.U32.AND P4, PT, R240, RZ, PT ;  /* 0x000000fff000720c */ /* 0x000fe40003f85070 */
[----:B------:R-:W-:Y:S01]  /*11bd0*/  SEL R240, R3, RZ, P0 ;  /* 0x000000ff03f07207 */ /* 0x000fe20000000000 */
[----:B------:R2:W-:Y:S03]  /*11be0*/  LDGSTS.E [R249+-0x73ff8], desc[UR14][R188.64], P5 ;  /* 0x8c008000bcf97fae */ /* 0x0005e6000a92184e */
[----:B------:R-:W-:Y:S01]  /*11bf0*/  ISETP.NE.U32.AND P5, PT, R240, RZ, PT ;  /* 0x000000fff000720c */ /* 0x000fe20003fa5070 */
[----:B------:R3:W-:Y:S01]  /*11c00*/  STL.64 [R1+0x190], R246 ;  /* 0x000190f601007387 */ /* 0x0007e20000100a00 */
[----:B------:R-:W-:Y:S01]  /*11c10*/  SEL R240, R2, RZ, P0 ;  /* 0x000000ff02f07207 */ /* 0x000fe20000000000 */
[----:B------:R-:W-:-:S05]  /*11c20*/  IMAD.WIDE R182, R5, 0x4, R182 ;  /* 0x0000000405b67825 */ /* 0x000fca00078e02b6 */
[----:B------:R-:W-:Y:S04]  /*11c30*/  LDGSTS.E [R249+-0x72000], desc[UR14][R182.64], P2 ;  /* 0x8e000000b6f97fae */ /* 0x000fe8000912184e */
[----:B---3--:R-:W1:Y:S01]  /*11c40*/  LDL.LU.64 R246, [R1+0x1d8] ;  /* 0x0001d80001f67983 */ /* 0x008e620000300a00 */
[----:B------:R-:W-:-:S03]  /*11c50*/  ISETP.NE.U32.AND P2, PT, R240, RZ, PT ;  /* 0x000000fff000720c */ /* 0x000fc60003f45070 */
[----:B------:R3:W-:Y:S01]  /*11c60*/  STL.64 [R1+0x178], R188 ;  /* 0x000178bc01007387 */ /* 0x0007e20000100a00 */
[----:B------:R-:W-:-:S03]  /*11c70*/  SEL R240, R248, RZ, P0 ;  /* 0x000000fff8f07207 */ /* 0x000fc60000000000 */
[----:B---3--:R-:W2:Y:S04]  /*11c80*/  LDL.LU.64 R188, [R1+0x1d0] ;  /* 0x0001d00001bc7983 */ /* 0x008ea80000300a00 */
[----:B------:R3:W-:Y:S04]  /*11c90*/  STL.64 [R1+0x170], R182 ;  /* 0x000170b601007387 */ /* 0x0007e80000100a00 */
[----:B------:R-:W4:Y:S04]  /*11ca0*/  LDL.LU.64 R2, [R1+0x160] ;  /* 0x0001600001027983 */ /* 0x000f280000300a00 */
[----:B---3--:R-:W3:Y:S04]  /*11cb0*/  LDL.LU.64 R182, [R1+0x868] ;  /* 0x0008680001b67983 */ /* 0x008ee80000300a00 */
[----:B------:R-:W2:Y:S01]  /*11cc0*/  LDL.LU R248, [R1+0x860] ;  /* 0x0008600001f87983 */ /* 0x000ea20000300800 */
[----:B------:R-:W1:Y:S02]  /*11cd0*/  S2R R4, SR_TID.X ;  /* 0x0000000000047919 */ /* 0x000e640000002100 */
[----:B-1----:R-:W-:-:S04]  /*11ce0*/  SHF.R.U32.HI R4, RZ, 0x6, R4 ;  /* 0x00000006ff047819 */ /* 0x002fc80000011604 */
[----:B------:R-:W-:-:S04]  /*11cf0*/  SGXT.U32 R4, R4, 0x1 ;  /* 0x000000010404781a */ /* 0x000fc80000000000 */
[----:B------:R-:W-:-:S04]  /*11d00*/  LOP3.LUT R4, R4, 0x36, RZ, 0xfc, !PT ;  /* 0x0000003604047812 */ /* 0x000fc800078efcff */
[----:B------:R-:W-:Y:S02]  /*11d10*/  ISETP.GE.AND P6, PT, R4, UR4, PT ;  /* 0x0000000404007c0c */ /* 0x000fe4000bfc6270 */
[----:B------:R-:W1:Y:S02]  /*11d20*/  S2R R4, SR_TID.X ;  /* 0x0000000000047919 */ /* 0x000e640000002100 */
[----:B------:R-:W-:Y:S02]  /*11d30*/  SEL R241, RZ, 0x4, P6 ;  /* 0x00000004fff17807 */ /* 0x000fe40003000000 */
[----:B-1----:R-:W-:-:S04]  /*11d40*/  SHF.R.U32.HI R4, RZ, 0x6, R4 ;  /* 0x00000006ff047819 */ /* 0x002fc80000011604 */
[----:B------:R-:W-:-:S04]  /*11d50*/  SGXT.U32 R4, R4, 0x1 ;  /* 0x000000010404781a */ /* 0x000fc80000000000 */
[----:B------:R-:W-:-:S04]  /*11d60*/  LOP3.LUT R4, R4, 0x18, RZ, 0xfc, !PT ;  /* 0x0000001804047812 */ /* 0x000fc800078efcff */
[----:B------:R-:W-:Y:S02]  /*11d70*/  ISETP.GE.AND P6, PT, R4, UR4, PT ;  /* 0x0000000404007c0c */ /* 0x000fe4000bfc6270 */
[----:B------:R-:W1:Y:S02]  /*11d80*/  S2R R4, SR_TID.X ;  /* 0x0000000000047919 */ /* 0x000e640000002100 */
[----:B------:R-:W-:Y:S01]  /*11d90*/  SEL R7, RZ, 0x4, P6 ;  /* 0x00000004ff077807 */ /* 0x000fe20003000000 */
[----:B------:R-:W-:Y:S01]  /*11da0*/  IMAD.WIDE R228, R5, 0x4, R228 ;  /* 0x0000000405e47825 */ /* 0x000fe200078e02e4 */
[----:B------:R-:W-:-:S03]  /*11db0*/  SEL R241, R241, RZ, P0 ;  /* 0x000000fff1f17207 */ /* 0x000fc60000000000 */
[----:B------:R-:W-:Y:S01]  /*11dc0*/  IMAD.WIDE R242, R5, 0x4, R242 ;  /* 0x0000000405f27825 */ /* 0x000fe200078e02f2 */
[----:B------:R-:W-:Y:S01]  /*11dd0*/  LDGSTS.E [R249+-0x71ff8], desc[UR14][R228.64], P3 ;  /* 0x8e008000e4f97fae */ /* 0x000fe2000992184e */
[----:B-1----:R-:W-:-:S04]  /*11de0*/  SHF.R.U32.HI R4, RZ, 0x6, R4 ;  /* 0x00000006ff047819 */ /* 0x002fc80000011604 */
[----:B------:R-:W-:-:S04]  /*11df0*/  SGXT.U32 R4, R4, 0x1 ;  /* 0x000000010404781a */ /* 0x000fc80000000000 */
[----:B------:R-:W-:-:S04]  /*11e00*/  LOP3.LUT R4, R4, 0x1a, RZ, 0xfc, !PT ;  /* 0x0000001a04047812 */ /* 0x000fc800078efcff */
[----:B------:R-:W-:-:S04]  /*11e10*/  ISETP.GE.AND P6, PT, R4, UR4, PT ;  /* 0x0000000404007c0c */ /* 0x000fc8000bfc6270 */
[----:B------:R-:W-:Y:S02]  /*11e20*/  SEL R4, RZ, 0x4, P6 ;  /* 0x00000004ff047807 */ /* 0x000fe40003000000 */
[----:B------:R-:W-:-:S04]  /*11e30*/  ISETP.GE.AND P6, PT, R8, UR4, PT ;  /* 0x0000000408007c0c */ /* 0x000fc8000bfc6270 */
[----:B------:R-:W-:Y:S02]  /*11e40*/  SEL R8, RZ, 0x4, P6 ;  /* 0x00000004ff087807 */ /* 0x000fe40003000000 */
[----:B------:R-:W-:Y:S02]  /*11e50*/  ISETP.NE.U32.AND P6, PT, R245, RZ, PT ;  /* 0x000000fff500720c */ /* 0x000fe40003fc5070 */
[----:B------:R-:W-:Y:S02]  /*11e60*/  ISETP.NE.U32.AND P3, PT, R240, RZ, PT ;  /* 0x000000fff000720c */ /* 0x000fe40003f65070 */
[----:B------:R-:W-:Y:S02]  /*11e70*/  SEL R240, R0, RZ, P0 ;  /* 0x000000ff00f07207 */ /* 0x000fe40000000000 */
[----:B------:R-:W1:Y:S01]  /*11e80*/  S2R R0, SR_TID.X ;  /* 0x0000000000007919 */ /* 0x000e620000002100 */
[----:B------:R1:W-:Y:S04]  /*11e90*/  STL.64 [R1+0x168], R228 ;  /* 0x000168e401007387 */ /* 0x0003e80000100a00 */
[----:B-1----:R-:W3:Y:S04]  /*11ea0*/  LDL.LU.64 R228, [R1+0x858] ;  /* 0x0008580001e47983 */ /* 0x002ee80000300a00 */
[----:B------:R-:W3:Y:S01]  /*11eb0*/  LDL.LU R245, [R1+0x850] ;  /* 0x0008500001f57983 */ /* 0x000ee20000300800 */
[----:B------:R-:W-:-:S04]  /*11ec0*/  SHF.R.U32.HI R0, RZ, 0x6, R0 ;  /* 0x00000006ff007819 */ /* 0x000fc80000011600 */
[----:B------:R-:W-:-:S04]  /*11ed0*/  SGXT.U32 R0, R0, 0x1 ;  /* 0x000000010000781a */ /* 0x000fc80000000000 */
[----:B------:R-:W-:Y:S01]  /*11ee0*/  LOP3.LUT R0, R0, 0x3a, RZ, 0xfc, !PT ;  /* 0x0000003a00007812 */ /* 0x000fe200078efcff */
[----:B------:R1:W-:Y:S01]  /*11ef0*/  STL.64 [R1+0x140], R242 ;  /* 0x000140f201007387 */ /* 0x0003e20000100a00 */
[----:B------:R-:W-:-:S03]  /*11f00*/  IMAD.WIDE R246, R5, 0x4, R246 ;  /* 0x0000000405f67825 */ /* 0x000fc600078e02f6 */
[----:B--2---:R-:W-:Y:S04]  /*11f10*/  LDGSTS.E [R248+-0x74000], desc[UR14][R242.64], P6 ;  /* 0x8c000000f2f87fae */ /* 0x004fe8000b12184e */
[----:B------:R-:W-:Y:S01]  /*11f20*/  LDGSTS.E [R248+-0x73ff8], desc[UR14][R246.64], P1 ;  /* 0x8c008000f6f87fae */ /* 0x000fe2000892184e */
[----:B------:R-:W-:Y:S02]  /*11f30*/  ISETP.NE.U32.AND P1, PT, R241, RZ, PT ;  /* 0x000000fff100720c */ /* 0x000fe40003f25070 */
[----:B------:R-:W2:Y:S01]  /*11f40*/  S2R R241, SR_TID.X ;  /* 0x0000000000f17919 */ /* 0x000ea20000002100 */
[----:B------:R-:W-:Y:S02]  /*11f50*/  ISETP.NE.U32.AND P6, PT, R240, RZ, PT ;  /* 0x000000fff000720c */ /* 0x000fe40003fc5070 */
[----:B------:R-:W-:Y:S01]  /*11f60*/  ISETP.GE.AND P6, PT, R0, UR4, PT ;  /* 0x0000000400007c0c */ /* 0x000fe2000bfc6270 */
[----:B-1----:R-:W3:Y:S03]  /*11f70*/  LDL.LU.64 R242, [R1+0x848] ;  /* 0x0008480001f27983 */ /* 0x002ee60000300a00 */
[----:B------:R-:W-:Y:S01]  /*11f80*/  SEL R0, RZ, 0x4, P6 ;  /* 0x00000004ff007807 */ /* 0x000fe20003000000 */
[----:B------:R1:W-:Y:S01]  /*11f90*/  STL.64 [R1+0x138], R246 ;  /* 0x000138f601007387 */ /* 0x0003e20000100a00 */
[----:B------:R-:W-:-:S05]  /*11fa0*/  IMAD.WIDE R188, R5, 0x4, R188 ;  /* 0x0000000405bc7825 */ /* 0x000fca00078e02bc */
[----:B------:R3:W-:Y:S04]  /*11fb0*/  LDGSTS.E [R248+-0x72000], desc[UR14][R188.64], P4 ;  /* 0x8e000000bcf87fae */ /* 0x0007e8000a12184e */
[----:B-1----:R-:W3:Y:S01]  /*11fc0*/  LDL.LU.64 R246, [R1+0x840] ;  /* 0x0008400001f67983 */ /* 0x002ee20000300a00 */
[----:B--2---:R-:W-:-:S04]  /*11fd0*/  SHF.R.U32.HI R241, RZ, 0x6, R241 ;  /* 0x00000006fff17819 */ /* 0x004fc800000116f1 */
[----:B------:R-:W-:-:S04]  /*11fe0*/  SGXT.U32 R241, R241, 0x1 ;  /* 0x00000001f1f1781a */ /* 0x000fc80000000000 */
[----:B------:R-:W-:-:S04]  /*11ff0*/  LOP3.LUT R241, R241, 0x1c, RZ, 0xfc, !PT ;  /* 0x0000001cf1f17812 */ /* 0x000fc800078efcff */
[----:B------:R-:W-:-:S04]  /*12000*/  ISETP.GE.AND P6, PT, R241, UR4, PT ;  /* 0x00000004f1007c0c */ /* 0x000fc8000bfc6270 */
[----:B------:R-:W-:-:S05]  /*12010*/  SEL R241, RZ, 0x4, P6 ;  /* 0x00000004fff17807 */ /* 0x000fca0003000000 */
[----:B------:R1:W-:Y:S02]  /*12020*/  STL [R1+0xd8], R241 ;  /* 0x0000d8f101007387 */ /* 0x0003e40000100800 */
[----:B-1----:R-:W-:Y:S01]  /*12030*/  SEL R241, R7, RZ, P0 ;  /* 0x000000ff07f17207 */ /* 0x002fe20000000000 */
[----:B----4-:R-:W-:Y:S01]  /*12040*/  IMAD.WIDE R2, R5, 0x4, R2 ;  /* 0x0000000405027825 */ /* 0x010fe200078e0202 */
[----:B------:R-:W2:Y:S02]  /*12050*/  LDL.LU R7, [R1+0x838] ;  /* 0x0008380001077983 */ /* 0x000ea40000300800 */
[----:B------:R-:W-:Y:S02]  /*12060*/  ISETP.NE.U32.AND P4, PT, R241, RZ, PT ;  /* 0x000000fff100720c */ /* 0x000fe40003f85070 */
[----:B------:R-:W1:Y:S01]  /*12070*/  S2R R241, SR_TID.X ;  /* 0x0000000000f17919 */ /* 0x000e620000002100 */
[----:B------:R4:W-:Y:S04]  /*12080*/  STL.64 [R1+0x130], R188 ;  /* 0x000130bc01007387 */ /* 0x0009e80000100a00 */
[----:B------:R3:W-:Y:S04]  /*12090*/  LDGSTS.E [R248+-0x71ff8], desc[UR14][R2.64], P5 ;  /* 0x8e00800002f87fae */ /* 0x0007e8000a92184e */
[----:B----4-:R-:W3:Y:S01]  /*120a0*/  LDL.LU.64 R188, [R1+0x830] ;  /* 0x0008300001bc7983 */ /* 0x010ee20000300a00 */
[----:B-1----:R-:W-:-:S04]  /*120b0*/  SHF.R.U32.HI R241, RZ, 0x6, R241 ;  /* 0x00000006fff17819 */ /* 0x002fc800000116f1 */
[----:B------:R-:W-:-:S04]  /*120c0*/  SGXT.U32 R241, R241, 0x1 ;  /* 0x00000001f1f1781a */ /* 0x000fc80000000000 */
[----:B------:R-:W-:-:S04]  /*120d0*/  LOP3.LUT R241, R241, 0x1e, RZ, 0xfc, !PT ;  /* 0x0000001ef1f17812 */ /* 0x000fc800078efcff */
[----:B------:R-:W-:-:S04]  /*120e0*/  ISETP.GE.AND P6, PT, R241, UR4, PT ;  /* 0x00000004f1007c0c */ /* 0x000fc8000bfc6270 */
[----:B------:R-:W-:-:S05]  /*120f0*/  SEL R241, RZ, 0x4, P6 ;  /* 0x00000004fff17807 */ /* 0x000fca0003000000 */
[----:B------:R1:W-:Y:S02]  /*12100*/  STL [R1+0xd4], R241 ;  /* 0x0000d4f101007387 */ /* 0x0003e40000100800 */
[----:B-1----:R-:W-:Y:S02]  /*12110*/  SEL R241, R4, RZ, P0 ;  /* 0x000000ff04f17207 */ /* 0x002fe40000000000 */
[----:B------:R-:W5:Y:S04]  /*12120*/  LDL.LU R4, [R1+0x828] ;  /* 0x0008280001047983 */ /* 0x000f680000300800 */
[----:B------:R1:W-:Y:S04]  /*12130*/  STL.64 [R1+0x128], R2 ;  /* 0x0001280201007387 */ /* 0x0003e80000100a00 */
[----:B-1----:R-:W4:Y:S01]  /*12140*/  LDL.LU.64 R2, [R1+0x820] ;  /* 0x0008200001027983 */ /* 0x002f220000300a00 */
[----:B------:R-:W-:-:S02]  /*12150*/  ISETP.NE.U32.AND P5, PT, R241, RZ, PT ;  /* 0x000000fff100720c */ /* 0x000fc40003fa5070 */
[----:B------:R-:W1:Y:S02]  /*12160*/  S2R R241, SR_TID.X ;  /* 0x0000000000f17919 */ /* 0x000e640000002100 */
[----:B-1----:R-:W-:-:S04]  /*12170*/  SHF.R.U32.HI R241, RZ, 0x6, R241 ;  /* 0x00000006fff17819 */ /* 0x002fc800000116f1 */
[----:B------:R-:W-:-:S04]  /*12180*/  SGXT.U32 R241, R241, 0x1 ;  /* 0x00000001f1f1781a */ /* 0x000fc80000000000 */
[----:B------:R-:W-:-:S04]  /*12190*/  LOP3.LUT R241, R241, 0x3c, RZ, 0xfc, !PT ;  /* 0x0000003cf1f17812 */ /* 0x000fc800078efcff */
[----:B------:R-:W-:-:S04]  /*121a0*/  ISETP.GE.AND P6, PT, R241, UR4, PT ;  /* 0x00000004f1007c0c */ /* 0x000fc8000bfc6270 */
[----:B------:R-:W-:-:S05]  /*121b0*/  SEL R241, RZ, 0x4, P6 ;  /* 0x00000004fff17807 */ /* 0x000fca0003000000 */
[----:B------:R1:W-:Y:S02]  /*121c0*/  STL [R1+0xd0], R241 ;  /* 0x0000d0f101007387 */ /* 0x0003e40000100800 */
[----:B-1----:R-:W-:Y:S02]  /*121d0*/  SEL R241, R8, RZ, P0 ;  /* 0x000000ff08f17207 */ /* 0x002fe40000000000 */
[----:B------:R-:W2:Y:S01]  /*121e0*/  LDL.LU R8, [R1+0x818] ;  /* 0x0008180001087983 */ /* 0x000ea20000300800 */
[----:B---3--:R-:W-:-:S04]  /*121f0*/  IMAD.WIDE R188, R5, 0x4, R188 ;  /* 0x0000000405bc7825 */ /* 0x008fc800078e02bc */
[----:B----4-:R-:W-:-:S05]  /*12200*/  IMAD.WIDE R2, R5, 0x4, R2 ;  /* 0x0000000405027825 */ /* 0x010fca00078e0202 */
[----:B------:R1:W-:Y:S04]  /*12210*/  STL.64 [R1+0x120], R2 ;  /* 0x0001200201007387 */ /* 0x0003e80000100a00 */
[----:B------:R-:W-:Y:S04]  /*12220*/  LDGSTS.E [R247+-0x74000], desc[UR14][R2.64], P2 ;  /* 0x8c00000002f77fae */ /* 0x000fe8000912184e */
[----:B------:R3:W-:Y:S04]  /*12230*/  LDGSTS.E [R247+-0x73ff8], desc[UR14][R188.64], P3 ;  /* 0x8c008000bcf77fae */ /* 0x0007e8000992184e */
[----:B-1----:R-:W4:Y:S04]  /*12240*/  LDL.LU.64 R2, [R1+0x810] ;  /* 0x0008100001027983 */ /* 0x002f280000300a00 */
[----:B------:R1:W-:Y:S04]  /*12250*/  STL.64 [R1+0x118], R188 ;  /* 0x000118bc01007387 */ /* 0x0003e80000100a00 */
[----:B-1----:R-:W3:Y:S01]  /*12260*/  LDL.LU.64 R188, [R1+0x808] ;  /* 0x0008080001bc7983 */ /* 0x002ee20000300a00 */
[----:B------:R-:W-:-:S02]  /*12270*/  ISETP.NE.U32.AND P2, PT, R241, RZ, PT ;  /* 0x000000fff100720c */ /* 0x000fc40003f45070 */
[----:B------:R-:W1:Y:S01]  /*12280*/  S2R R241, SR_TID.X ;  /* 0x0000000000f17919 */ /* 0x000e620000002100 */
[----:B------:R-:W-:-:S04]  /*12290*/  SEL R0, R0, RZ, P0 ;  /* 0x000000ff00007207 */ /* 0x000fc80000000000 */
[----:B------:R-:W-:Y:S02]  /*122a0*/  ISETP.NE.U32.AND P3, PT, R0, RZ, PT ;  /* 0x000000ff0000720c */ /* 0x000fe40003f65070 */
[----:B------:R-:W2:Y:S01]  /*122b0*/  S2R R0, SR_TID.X ;  /* 0x0000000000007919 */ /* 0x000ea20000002100 */
[----:B-1----:R-:W-:-:S04]  /*122c0*/  SHF.R.U32.HI R241, RZ, 0x6, R241 ;  /* 0x00000006fff17819 */ /* 0x002fc800000116f1 */
[----:B------:R-:W-:-:S04]  /*122d0*/  SGXT.U32 R241, R241, 0x1 ;  /* 0x00000001f1f1781a */ /* 0x000fc80000000000 */
[----:B------:R-:W-:Y:S02]  /*122e0*/  LOP3.LUT R241, R241, 0x3e, RZ, 0xfc, !PT ;  /* 0x0000003ef1f17812 */ /* 0x000fe400078efcff */
[----:B--2---:R-:W-:Y:S02]  /*122f0*/  SHF.R.U32.HI R0, RZ, 0x6, R0 ;  /* 0x00000006ff007819 */ /* 0x004fe40000011600 */
[----:B------:R-:W-:Y:S02]  /*12300*/  ISETP.GE.AND P6, PT, R241, UR4, PT ;  /* 0x00000004f1007c0c */ /* 0x000fe4000bfc6270 */
[----:B------:R-:W-:Y:S02]  /*12310*/  SGXT.U32 R0, R0, 0x1 ;  /* 0x000000010000781a */ /* 0x000fe40000000000 */
[----:B------:R-:W-:Y:S01]  /*12320*/  SEL R241, RZ, 0x4, P6 ;  /* 0x00000004fff17807 */ /* 0x000fe20003000000 */
[----:B------:R1:W-:Y:S03]  /*12330*/  STL.64 [R1+0x9c8], R174 ;  /* 0x0009c8ae01007387 */ /* 0x0003e60000100a00 */
[----:B------:R-:W-:Y:S01]  /*12340*/  SEL R241, R241, RZ, P0 ;  /* 0x000000fff1f17207 */ /* 0x000fe20000000000 */
[----:B------:R-:W-:Y:S01]  /*12350*/  IMAD.WIDE R182, R6, 0x4, R182 ;  /* 0x0000000406b67825 */ /* 0x000fe200078e02b6 */
[----:B------:R-:W-:Y:S01]  /*12360*/  ULDC UR12, c[0x0][0x230] ;  /* 0x00008c00000c7ab9 */ /* 0x000fe20000000800 */
[----:B-1----:R-:W2:Y:S04]  /*12370*/  LDL.LU.64 R174, [R1+0xb0] ;  /* 0x0000b00001ae7983 */ /* 0x002ea80000300a00 */
[----:B------:R1:W-:Y:S04]  /*12380*/  STL.64 [R1+0x9c0], R176 ;  /* 0x0009c0b001007387 */ /* 0x0003e80000100a00 */
[----:B-1----:R-:W2:Y:S04]  /*12390*/  LDL.LU.64 R176, [R1+0xa8] ;  /* 0x0000a80001b07983 */ /* 0x002ea80000300a00 */
[----:B------:R1:W-:Y:S04]  /*123a0*/  STL.64 [R1+0x9b8], R218 ;  /* 0x0009b8da01007387 */ /* 0x0003e80000100a00 */
[----:B-1----:R-:W2:Y:S04]  /*123b0*/  LDL.LU.64 R218, [R1+0xb8] ;  /* 0x0000b80001da7983 */ /* 0x002ea80000300a00 */
[----:B------:R1:W-:Y:S04]  /*123c0*/  STL.64 [R1+0x9b0], R222 ;  /* 0x0009b0de01007387 */ /* 0x0003e80000100a00 */
[----:B-1----:R-:W2:Y:S04]  /*123d0*/  LDL.LU R222, [R1+0xd4] ;  /* 0x0000d40001de7983 */ /* 0x002ea80000300800 */
[----:B------:R-:W2:Y:S04]  /*123e0*/  LDL.LU R223, [R1+0xd0] ;  /* 0x0000d00001df7983 */ /* 0x000ea80000300800 */
[----:B------:R1:W-:Y:S04]  /*123f0*/  STL.64 [R1+0x9a8], R224 ;  /* 0x0009a8e001007387 */ /* 0x0003e80000100a00 */
[----:B-1----:R-:W2:Y:S04]  /*12400*/  LDL.LU.64 R224, [R1+0xc0] ;  /* 0x0000c00001e07983 */ /* 0x002ea80000300a00 */
[----:B------:R1:W-:Y:S04]  /*12410*/  STL.64 [R1+0x9a0], R226 ;  /* 0x0009a0e201007387 */ /* 0x0003e80000100a00 */
[----:B-1----:R-:W2:Y:S04]  /*12420*/  LDL.LU.64 R226, [R1+0xc8] ;  /* 0x0000c80001e27983 */ /* 0x002ea80000300a00 */
[----:B------:R1:W-:Y:S04]  /*12430*/  STL.64 [R1+0x990], R10 ;  /* 0x0009900a01007387 */ /* 0x0003e80000100a00 */
[----:B-1----:R-:W2:Y:S04]  /*12440*/  LDL.LU R11, [R1+0xd8] ;  /* 0x0000d800010b7983 */ /* 0x002ea80000300800 */
[----:B------:R1:W-:Y:S04]  /*12450*/  STL.64 [R1+0x978], R8 ;  /* 0x0009780801007387 */ /* 0x0003e80000100a00 */
[----:B-1----:R-:W2:Y:S01]  /*12460*/  LDL.LU.64 R8, [R1+0x148] ;  /* 0x0001480001087983 */ /* 0x002ea20000300a00 */
[----:B------:R-:W1:Y:S03]  /*12470*/  S2R R10, SR_TID.X ;  /* 0x00000000000a7919 */ /* 0x000e660000002100 */
[----:B------:R-:W-:Y:S04]  /*12480*/  STL.64 [R1+0x970], R230 ;  /* 0x000970e601007387 */ /* 0x000fe80000100a00 */
[----:B------:R-:W-:Y:S04]  /*12490*/  STL.64 [R1+0x968], R232 ;  /* 0x000968e801007387 */ /* 0x000fe80000100a00 */
[----:B------:R-:W-:Y:S04]  /*124a0*/  STL.64 [R1+0x960], R250 ;  /* 0x000960fa01007387 */ /* 0x000fe80000100a00 */
[----:B------:R-:W-:Y:S04]  /*124b0*/  STL.64 [R1+0x958], R248 ;  /* 0x000958f801007387 */ /* 0x000fe80000100a00 */
[----:B---3--:R3:W-:Y:S04]  /*124c0*/  STL.64 [R1+0x810], R188 ;  /* 0x000810bc01007387 */ /* 0x0087e80000100a00 */
[----:B----4-:R4:W-:Y:S01]  /*124d0*/  STL.64 [R1+0x808], R2 ;  /* 0x0008080201007387 */ /* 0x0109e20000100a00 */
[----:B-1----:R-:W-:-:S04]  /*124e0*/  LOP3.LUT R10, R10, 0x3f, RZ, 0xc0, !PT ;  /* 0x0000003f0a0a7812 */ /* 0x002fc800078ec0ff */
[----:B------:R-:W-:Y:S01]  /*124f0*/  ISETP.GE.AND P6, PT, R10, UR4, PT ;  /* 0x000000040a007c0c */ /* 0x000fe2000bfc6270 */
[----:B------:R-:W-:-:S03]  /*12500*/  ULDC UR4, c[0x0][0x230] ;  /* 0x00008c0000047ab9 */ /* 0x000fc60000000800 */
[----:B---3--:R-:W-:Y:S02]  /*12510*/  SEL R188, RZ, 0x4, P6 ;  /* 0x00000004ffbc7807 */ /* 0x008fe40003000000 */
[----:B------:R-:W-:Y:S01]  /*12520*/  ISETP.NE.U32.AND P6, PT, R240, RZ, PT ;  /* 0x000000fff000720c */ /* 0x000fe20003fc5070 */
[----:B------:R-:W-:Y:S01]  /*12530*/  UIADD3 UR4, UR4, -0x100, URZ ;  /* 0xffffff0004047890 */ /* 0x000fe2000fffe03f */
[----:B--2---:R-:W-:Y:S01]  /*12540*/  IMAD.WIDE R174, R5, 0x4, R174 ;  /* 0x0000000405ae7825 */ /* 0x004fe200078e02ae */
[----:B------:R-:W-:-:S03]  /*12550*/  SEL R240, R11, RZ, P0 ;  /* 0x000000ff0bf07207 */ /* 0x000fc60000000000 */
[----:B----4-:R-:W-:-:S05]  /*12560*/  IMAD.WIDE R2, R5, 0x4, R8 ;  /* 0x0000000405027825 */ /* 0x010fca00078e0208 */
[----:B------:R1:W-:Y:S04]  /*12570*/  STL.64 [R1+0x110], R2 ;  /* 0x0001100201007387 */ /* 0x0003e80000100a00 */
[----:B------:R1:W-:Y:S01]  /*12580*/  LDGSTS.E [R247+-0x72000], desc[UR14][R2.64], P6 ;  /* 0x8e00000002f77fae */ /* 0x0003e2000b12184e */
[----:B------:R-:W-:Y:S02]  /*12590*/  ISETP.NE.U32.AND P6, PT, R240, RZ, PT ;  /* 0x000000fff000720c */ /* 0x000fe40003fc5070 */
[----:B------:R-:W-:Y:S01]  /*125a0*/  SEL R240, R222, RZ, P0 ;  /* 0x000000ffdef07207 */ /* 0x000fe20000000000 */
[----:B-1----:R-:W-:-:S05]  /*125b0*/  IMAD.WIDE R2, R5, 0x4, R226 ;  /* 0x0000000405027825 */ /* 0x002fca00078e02e2 */
[----:B------:R1:W-:Y:S04]  /*125c0*/  STL.64 [R1+0x108], R2 ;  /* 0x0001080201007387 */ /* 0x0003e80000100a00 */
[----:B------:R1:W-:Y:S01]  /*125d0*/  LDGSTS.E [R247+-0x71ff8], desc[UR14][R2.64], P1 ;  /* 0x8e00800002f77fae */ /* 0x0003e2000892184e */
[----:B------:R-:W-:Y:S02]  /*125e0*/  ISETP.NE.U32.AND P1, PT, R240, RZ, PT ;  /* 0x000000fff000720c */ /* 0x000fe40003f25070 */
[----:B------:R-:W-:Y:S01]  /*125f0*/  SEL R240, R223, RZ, P0 ;  /* 0x000000ffdff07207 */ /* 0x000fe20000000000 */
[----:B-1----:R-:W-:-:S05]  /*12600*/  IMAD.WIDE R2, R5, 0x4, R224 ;  /* 0x0000000405027825 */ /* 0x002fca00078e02e0 */
[----:B------:R1:W-:Y:S04]  /*12610*/  STL.64 [R1+0x100], R2 ;  /* 0x0001000201007387 */ /* 0x0003e80000100a00 */
[----:B------:R-:W2:Y:S04]  /*12620*/  LDL.LU.64 R8, [R1+0xa0] ;  /* 0x0000a00001087983 */ /* 0x000ea80000300a00 */
[----:B------:R-:W3:Y:S04]  /*12630*/  LDL.LU.64 R10, [R1+0x98] ;  /* 0x00009800010a7983 */ /* 0x000ee80000300a00 */
[----:B------:R1:W-:Y:S01]  /*12640*/  LDGSTS.E [R246+-0x74000], desc[UR14][R2.64], P4 ;  /* 0x8c00000002f67fae */ /* 0x0003e2000a12184e */
[----:B------:R-:W-:-:S02]  /*12650*/  ISETP.NE.U32.AND P4, PT, R240, RZ, PT ;  /* 0x000000fff000720c */ /* 0x000fc40003f85070 */
[----:B------:R-:W-:Y:S01]  /*12660*/  SEL R240, R188, RZ, P0 ;  /* 0x000000ffbcf07207 */ /* 0x000fe20000000000 */
[----:B-1----:R-:W-:-:S05]  /*12670*/  IMAD.WIDE R2, R5, 0x4, R218 ;  /* 0x0000000405027825 */ /* 0x002fca00078e02da */
[----:B------:R1:W-:Y:S04]  /*12680*/  STL.64 [R1+0xf8], R2 ;  /* 0x0000f80201007387 */ /* 0x0003e80000100a00 */
[----:B------:R1:W-:Y:S04]  /*12690*/  LDGSTS.E [R246+-0x73ff8], desc[UR14][R2.64], P5 ;  /* 0x8c00800002f67fae */ /* 0x0003e8000a92184e */
[----:B------:R-:W-:Y:S01]  /*126a0*/  LDGSTS.E [R246+-0x72000], desc[UR14][R174.64], P2 ;  /* 0x8e000000aef67fae */ /* 0x000fe2000912184e */
[----:B------:R-:W-:-:S03]  /*126b0*/  ISETP.GE.AND P2, PT, R0, UR4, PT ;  /* 0x0000000400007c0c */ /* 0x000fc6000bf46270 */
[----:B------:R4:W-:Y:S01]  /*126c0*/  STL.64 [R1+0xf0], R174 ;  /* 0x0000f0ae01007387 */ /* 0x0009e20000100a00 */
[----:B-1----:R-:W-:Y:S01]  /*126d0*/  IMAD.WIDE R2, R5, 0x4, R176 ;  /* 0x0000000405027825 */ /* 0x002fe200078e02b0 */
[----:B------:R-:W-:Y:S02]  /*126e0*/  LOP3.LUT R177, R0, 0x2, RZ, 0xfc, !PT ;  /* 0x0000000200b17812 */ /* 0x000fe400078efcff */
[----:B------:R-:W-:Y:S02]  /*126f0*/  ISETP.NE.U32.AND P0, PT, R240, RZ, PT ;  /* 0x000000fff000720c */ /* 0x000fe40003f05070 */
[----:B------:R-:W-:Y:S01]  /*12700*/  STL.64 [R1+0xe8], R2 ;  /* 0x0000e80201007387 */ /* 0x000fe20000100a00 */
[----:B------:R-:W-:-:S03]  /*12710*/  SEL R240, RZ, 0x4, P2 ;  /* 0x00000004fff07807 */ /* 0x000fc60001000000 */
[----:B----4-:R-:W4:Y:S01]  /*12720*/  LDL.LU.64 R174, [R1+0x90] ;  /* 0x0000900001ae7983 */ /* 0x010f220000300a00 */
[----:B------:R-:W-:-:S03]  /*12730*/  ISETP.GE.AND P2, PT, R177, UR4, PT ;  /* 0x00000004b1007c0c */ /* 0x000fc6000bf46270 */
[----:B------:R1:W-:Y:S04]  /*12740*/  STL.64 [R1+0x980], R246 ;  /* 0x000980f601007387 */ /* 0x0003e80000100a00 */
[----:B------:R-:W4:Y:S04]  /*12750*/  LDL.LU.64 R176, [R1+0x88] ;  /* 0x0000880001b07983 */ /* 0x000f280000300a00 */
[----:B------:R-:W4:Y:S04]  /*12760*/  LDL.LU.64 R218, [R1+0x80] ;  /* 0x0000800001da7983 */ /* 0x000f280000300a00 */
[----:B------:R-:W4:Y:S04]  /*12770*/  LDL.LU.64 R222, [R1+0x78] ;  /* 0x0000780001de7983 */ /* 0x000f280000300a00 */
[----:B------:R-:W4:Y:S04]  /*12780*/  LDL.LU.64 R232, [R1+0x70] ;  /* 0x0000700001e87983 */ /* 0x000f280000300a00 */
[----:B------:R-:W4:Y:S04]  /*12790*/  LDL.LU.64 R224, [R1+0x68] ;  /* 0x0000680001e07983 */ /* 0x000f280000300a00 */
[----:B------:R-:W4:Y:S04]  /*127a0*/  LDL.LU.64 R226, [R1+0x60] ;  /* 0x0000600001e27983 */ /* 0x000f280000300a00 */
[----:B------:R3:W-:Y:S01]  /*127b0*/  LDGSTS.E [R246+-0x71ff8], desc[UR14][R2.64], P3 ;  /* 0x8e00800002f67fae */ /* 0x0007e2000992184e */
[----:B------:R-:W-:-:S02]  /*127c0*/  ISETP.GT.AND P3, PT, R7, 0x13f, PT ;  /* 0x0000013f0700780c */ /* 0x000fc40003f64270 */
[----:B------:R-:W-:Y:S02]  /*127d0*/  ISETP.NE.U32.AND P5, PT, R241, RZ, PT ;  /* 0x000000fff100720c */ /* 0x000fe40003fa5070 */
[----:B------:R-:W-:Y:S02]  /*127e0*/  SEL R240, R240, RZ, P3 ;  /* 0x000000fff0f07207 */ /* 0x000fe40001800000 */
[----:B------:R-:W-:Y:S02]  /*127f0*/  SEL R241, RZ, 0x4, P2 ;  /* 0x00000004fff17807 */ /* 0x000fe40001000000 */
[----:B------:R-:W-:Y:S02]  /*12800*/  ISETP.NE.U32.AND P2, PT, R240, RZ, PT ;  /* 0x000000fff000720c */ /* 0x000fe40003f45070 */
[----:B------:R-:W-:Y:S01]  /*12810*/  SEL R240, R241, RZ, P3 ;  /* 0x000000fff1f07207 */ /* 0x000fe20001800000 */
[----:B-1----:R-:W4:Y:S01]  /*12820*/  LDL.LU.64 R246, [R1+0x58] ;  /* 0x0000580001f67983 */ /* 0x002f220000300a00 */
[----:B------:R-:W-:-:S03]  /*12830*/  LOP3.LUT R189, R0, 0x22, RZ, 0xfc, !PT ;  /* 0x0000002200bd7812 */ /* 0x000fc600078efcff */
[----:B------:R-:W4:Y:S01]  /*12840*/  LDL.LU.64 R250, [R1+0x50] ;  /* 0x0000500001fa7983 */ /* 0x000f220000300a00 */
[----:B--2---:R-:W-:-:S04]  /*12850*/  IMAD.WIDE R8, R5, 0x4, R8 ;  /* 0x0000000405087825 */ /* 0x004fc800078e0208 */
[----:B---3--:R-:W-:Y:S01]  /*12860*/  IMAD.WIDE R2, R5, 0x4, R10 ;  /* 0x0000000405027825 */ /* 0x008fe200078e020a */
[----:B------:R-:W-:Y:S01]  /*12870*/  LOP3.LUT R11, R0, 0x20, RZ, 0xfc, !PT ;  /* 0x00000020000b7812 */ /* 0x000fe200078efcff */
[----:B------:R1:W-:Y:S03]  /*12880*/  LDGSTS.E [R245+-0x74000], desc[UR14][R8.64], P6 ;  /* 0x8c00000008f57fae */ /* 0x0003e6000b12184e */
[----:B------:R-:W-:Y:S01]  /*12890*/  ISETP.GE.AND P6, PT, R11, UR4, PT ;  /* 0x000000040b007c0c */ /* 0x000fe2000bfc6270 */
[----:B------:R2:W-:Y:S01]  /*128a0*/  LDGSTS.E [R245+-0x73ff8], desc[UR14][R2.64], P1 ;  /* 0x8c00800002f57fae */ /* 0x0005e2000892184e */
[----:B------:R-:W-:Y:S02]  /*128b0*/  ISETP.NE.U32.AND P1, PT, R240, RZ, PT ;  /* 0x000000fff000720c */ /* 0x000fe40003f25070 */
[----:B------:R-:W-:Y:S02]  /*128c0*/  SEL R240, RZ, 0x4, P6 ;  /* 0x00000004fff07807 */ /* 0x000fe40003000000 */
[----:B------:R-:W-:Y:S01]  /*128d0*/  ISETP.GE.AND P6, PT, R189, UR4, PT ;  /* 0x00000004bd007c0c */ /* 0x000fe2000bfc6270 */
[----:B------:R3:W-:Y:S01]  /*128e0*/  STL.64 [R1+0xe0], R8 ;  /* 0x0000e00801007387 */ /* 0x0007e20000100a00 */
[----:B------:R-:W-:-:S02]  /*128f0*/  SEL R240, R240, RZ, P3 ;  /* 0x000000fff0f07207 */ /* 0x000fc40001800000 */
[----:B------:R-:W-:Y:S01]  /*12900*/  SEL R241, RZ, 0x4, P6 ;  /* 0x00000004fff17807 */ /* 0x000fe20003000000 */
[----:B------:R1:W-:Y:S01]  /*12910*/  STL.64 [R1+0xd8], R2 ;  /* 0x0000d80201007387 */ /* 0x0003e20000100a00 */
[----:B------:R-:W-:Y:S02]  /*12920*/  ISETP.NE.U32.AND P6, PT, R240, RZ, PT ;  /* 0x000000fff000720c */ /* 0x000fe40003fc5070 */
[----:B------:R-:W-:Y:S01]  /*12930*/  SEL R240, R241, RZ, P3 ;  /* 0x000000fff1f07207 */ /* 0x000fe20001800000 */
[----:B---3--:R-:W3:Y:S04]  /*12940*/  LDL.LU.64 R8, [R1+0x38] ;  /* 0x0000380001087983 */ /* 0x008ee80000300a00 */
[----:B------:R-:W2:Y:S04]  /*12950*/  LDL.LU.64 R248, [R1+0x30] ;  /* 0x0000300001f87983 */ /* 0x000ea80000300a00 */
[----:B------:R-:W2:Y:S04]  /*12960*/  LDL.LU.64 R10, [R1+0x28] ;  /* 0x00002800010a7983 */ /* 0x000ea80000300a00 */
[----:B-1----:R-:W2:Y:S04]  /*12970*/  LDL.LU.64 R2, [R1+0x20] ;  /* 0x0000200001027983 */ /* 0x002ea80000300a00 */
[----:B------:R-:W2:Y:S04]  /*12980*/  LDL.LU.64 R230, [R1+0x18] ;  /* 0x0000180001e67983 */ /* 0x000ea80000300a00 */
[----:B------:R-:W2:Y:S01]  /*12990*/  LDL.LU.64 R188, [R1+0x10] ;  /* 0x0000100001bc7983 */ /* 0x000ea20000300a00 */
[----:B----4-:R-:W-:-:S05]  /*129a0*/  IMAD.WIDE R174, R5, 0x4, R174 ;  /* 0x0000000405ae7825 */ /* 0x010fca00078e02ae */
[----:B------:R1:W-:Y:S01]  /*129b0*/  STL.64 [R1+0xd0], R174 ;  /* 0x0000d0ae01007387 */ /* 0x0003e20000100a00 */
[----:B------:R-:W-:-:S03]  /*129c0*/  IMAD.WIDE R176, R6, 0x4, R176 ;  /* 0x0000000406b07825 */ /* 0x000fc600078e02b0 */
[----:B------:R4:W-:Y:S01]  /*129d0*/  LDGSTS.E [R245+-0x72000], desc[UR14][R174.64], P4 ;  /* 0x8e000000aef57fae */ /* 0x0009e2000a12184e */
[----:B------:R-:W-:Y:S01]  /*129e0*/  ISETP.NE.U32.AND P4, PT, R240, RZ, PT ;  /* 0x000000fff000720c */ /* 0x000fe20003f85070 */
[----:B------:R-:W-:-:S04]  /*129f0*/  IMAD.WIDE R218, R6, 0x4, R218 ;  /* 0x0000000406da7825 */ /* 0x000fc800078e02da */
[C---:B------:R-:W-:Y:S01]  /*12a00*/  IMAD.WIDE R222, R6.reuse, 0x4, R222 ;  /* 0x0000000406de7825 */ /* 0x040fe200078e02de */
[----:B-1----:R-:W4:Y:S04]  /*12a10*/  LDL.LU.64 R174, [R1+0x9c8] ;  /* 0x0009c80001ae7983 */ /* 0x002f280000300a00 */
[----:B------:R-:W4:Y:S01]  /*12a20*/  LDL.LU.64 R240, [R1+0x40] ;  /* 0x0000400001f07983 */ /* 0x000f220000300a00 */
[----:B------:R-:W-:-:S03]  /*12a30*/  IMAD.WIDE R224, R6, 0x4, R224 ;  /* 0x0000000406e07825 */ /* 0x000fc600078e02e0 */
[----:B------:R1:W-:Y:S01]  /*12a40*/  STL.64 [R1+0xc8], R176 ;  /* 0x0000c8b001007387 */ /* 0x0003e20000100a00 */
[----:B------:R-:W-:-:S04]  /*12a50*/  IMAD.WIDE R226, R6, 0x4, R226 ;  /* 0x0000000406e27825 */ /* 0x000fc800078e02e2 */
[C---:B------:R-:W-:Y:S01]  /*12a60*/  IMAD.WIDE R232, R6.reuse, 0x4, R232 ;  /* 0x0000000406e87825 */ /* 0x040fe200078e02e8 */
[----:B-1----:R-:W4:Y:S04]  /*12a70*/  LDL.LU.64 R176, [R1+0x9c0] ;  /* 0x0009c00001b07983 */ /* 0x002f280000300a00 */
[----:B------:R1:W-:Y:S04]  /*12a80*/  STL.64 [R1+0xc0], R218 ;  /* 0x0000c0da01007387 */ /* 0x0003e80000100a00 */
[----:B-1----:R-:W4:Y:S04]  /*12a90*/  LDL.LU.64 R218, [R1+0x9b8] ;  /* 0x0009b80001da7983 */ /* 0x002f280000300a00 */
[----:B------:R1:W-:Y:S04]  /*12aa0*/  STL.64 [R1+0xb0], R222 ;  /* 0x0000b0de01007387 */ /* 0x0003e80000100a00 */
[----:B-1----:R-:W4:Y:S04]  /*12ab0*/  LDL.LU.64 R222, [R1+0x9b0] ;  /* 0x0009b00001de7983 */ /* 0x002f280000300a00 */
[----:B------:R1:W-:Y:S04]  /*12ac0*/  STL.64 [R1+0xa0], R224 ;  /* 0x0000a0e001007387 */ /* 0x0003e80000100a00 */
[----:B-1----:R-:W4:Y:S04]  /*12ad0*/  LDL.LU.64 R224, [R1+0x9a8] ;  /* 0x0009a80001e07983 */ /* 0x002f280000300a00 */
[----:B------:R1:W-:Y:S04]  /*12ae0*/  STL.64 [R1+0x98], R226 ;  /* 0x000098e201007387 */ /* 0x0003e80000100a00 */
[----:B-1----:R-:W4:Y:S04]  /*12af0*/  LDL.LU.64 R226, [R1+0x9a0] ;  /* 0x0009a00001e27983 */ /* 0x002f280000300a00 */
[----:B------:R-:W-:Y:S04]  /*12b00*/  STL.64 [R1+0xa8], R232 ;  /* 0x0000a8e801007387 */ /* 0x000fe80000100a00 */
[----:B------:R1:W-:Y:S04]  /*12b10*/  STL.64 [R1+0x988], R232 ;  /* 0x000988e801007387 */ /* 0x0003e80000100a00 */
[----:B-1----:R-:W4:Y:S01]  /*12b20*/  LDL.LU.64 R232, [R1+0x48] ;  /* 0x0000480001e87983 */ /* 0x002f220000300a00 */
[----:B------:R-:W-:-:S05]  /*12b30*/  IMAD.WIDE R246, R6, 0x4, R246 ;  /* 0x0000000406f67825 */ /* 0x000fca00078e02f6 */
[----:B------:R-:W-:Y:S01]  /*12b40*/  STL.64 [R1+0x88], R246 ;  /* 0x000088f601007387 */ /* 0x000fe20000100a00 */
[----:B------:R-:W-:-:S03]  /*12b50*/  IMAD.WIDE R250, R6, 0x4, R250 ;  /* 0x0000000406fa7825 */ /* 0x000fc600078e02fa */
[----:B------:R-:W-:Y:S01]  /*12b60*/  STL.64 [R1+0x998], R246 ;  /* 0x000998f601007387 */ /* 0x000fe20000100a00 */
[----:B---3--:R-:W-:-:S04]  /*12b70*/  IMAD.WIDE R8, R6, 0x4, R8 ;  /* 0x0000000406087825 */ /* 0x008fc800078e0208 */
[----:B--2---:R-:W-:-:S04]  /*12b80*/  IMAD.WIDE R248, R6, 0x4, R248 ;  /* 0x0000000406f87825 */ /* 0x004fc800078e02f8 */
[----:B------:R-:W-:-:S04]  /*12b90*/  IMAD.WIDE R10, R6, 0x4, R10 ;  /* 0x00000004060a7825 */ /* 0x000fc800078e020a */
[----:B------:R-:W-:-:S04]  /*12ba0*/  IMAD.WIDE R230, R6, 0x4, R230 ;  /* 0x0000000406e67825 */ /* 0x000fc800078e02e6 */
[----:B------:R-:W-:-:S04]  /*12bb0*/  IMAD.WIDE R188, R6, 0x4, R188 ;  /* 0x0000000406bc7825 */ /* 0x000fc800078e02bc */
[----:B----4-:R-:W-:-:S05]  /*12bc0*/  IMAD.WIDE R232, R6, 0x4, R232 ;  /* 0x0000000406e87825 */ /* 0x010fca00078e02e8 */
[----:B------:R1:W-:Y:S04]  /*12bd0*/  STL.64 [R1+0x78], R232 ;  /* 0x000078e801007387 */ /* 0x0003e80000100a00 */
[----:B------:R-:W-:Y:S01]  /*12be0*/  STL.64 [R1+0x80], R250 ;  /* 0x000080fa01007387 */ /* 0x000fe20000100a00 */
[----:B-1----:R-:W-:-:S05]  /*12bf0*/  IMAD.WIDE R232, R6, 0x4, R240 ;  /* 0x0000000406e87825 */ /* 0x002fca00078e02f0 */
[----:B------:R1:W-:Y:S04]  /*12c00*/  STL.64 [R1+0x70], R232 ;  /* 0x000070e801007387 */ /* 0x0003e80000100a00 */
[----:B------:R-:W-:Y:S04]  /*12c10*/  STL.64 [R1+0x68], R8 ;  /* 0x0000680801007387 */ /* 0x000fe80000100a00 */
[----:B------:R-:W-:Y:S01]  /*12c20*/  STL.64 [R1+0x58], R10 ;  /* 0x0000580a01007387 */ /* 0x000fe20000100a00 */
[----:B-1----:R-:W-:-:S03]  /*12c30*/  IMAD.WIDE R232, R6, 0x4, R2 ;  /* 0x0000000406e87825 */ /* 0x002fc600078e0202 */
[----:B------:R-:W-:Y:S01]  /*12c40*/  STL.64 [R1+0x60], R248 ;  /* 0x000060f801007387 */ /* 0x000fe20000100a00 */
[----:B------:R-:W-:-:S03]  /*12c50*/  IMAD.WIDE R2, R6, 0x4, R242 ;  /* 0x0000000406027825 */ /* 0x000fc600078e02f2 */
[----:B------:R-:W-:Y:S04]  /*12c60*/  STL.64 [R1+0x50], R232 ;  /* 0x000050e801007387 */ /* 0x000fe80000100a00 */
[----:B------:R-:W-:Y:S04]  /*12c70*/  STL.64 [R1+0x38], R188 ;  /* 0x000038bc01007387 */ /* 0x000fe80000100a00 */
[----:B------:R-:W2:Y:S01]  /*12c80*/  LDL.64 R246, [R1+0xc8] ;  /* 0x0000c80001f67983 */ /* 0x000ea20000100a00 */
[----:B------:R-:W-:-:S03]  /*12c90*/  IMAD.WIDE R242, R6, 0x4, R234 ;  /* 0x0000000406f27825 */ /* 0x000fc600078e02ea */
[----:B------:R-:W-:Y:S04]  /*12ca0*/  STL.64 [R1+0x40], R230 ;  /* 0x000040e601007387 */ /* 0x000fe80000100a00 */
[----:B------:R1:W-:Y:S02]  /*12cb0*/  STL.64 [R1+0x28], R2 ;  /* 0x0000280201007387 */ /* 0x0003e40000100a00 */
[C---:B-1----:R-:W-:Y:S02]  /*12cc0*/  IMAD.WIDE R2, R6.reuse, 0x4, R236 ;  /* 0x0000000406027825 */ /* 0x042fe400078e02ec */
[----:B------:R-:W3:Y:S04]  /*12cd0*/  LDL.64 R236, [R1+0x78] ;  /* 0x0000780001ec7983 */ /* 0x000ee80000100a00 */
[----:B------:R-:W4:Y:S01]  /*12ce0*/  LDL.LU.64 R234, [R1+0x1c8] ;  /* 0x0001c80001ea7983 */ /* 0x000f220000300a00 */
        /* <DEDUP_REMOVED lines=9> */
[----:B----4-:R-:W-:Y:S01]  /*12d80*/  IMAD.WIDE R168, R5, 0x4, R234 ;  /* 0x0000000405a87825 */ /* 0x010fe200078e02ea */
[----:B------:R-:W-:-:S04]  /*12d90*/  LOP3.LUT R235, R0, 0x4, RZ, 0xfc, !PT ;  /* 0x0000000400eb7812 */ /* 0x000fc800078efcff */
[----:B------:R-:W-:Y:S01]  /*12da0*/  LDGSTS.E [R245+-0x71ff8], desc[UR14][R168.64], P5 ;  /* 0x8e008000a8f57fae */ /* 0x000fe2000a92184e */
[----:B------:R-:W-:Y:S02]  /*12db0*/  ISETP.GE.AND P5, PT, R235, UR4, PT ;  /* 0x00000004eb007c0c */ /* 0x000fe4000bfa6270 */
[----:B------:R-:W-:Y:S01]  /*12dc0*/  LOP3.LUT R235, R0, 0x6, RZ, 0xfc, !PT ;  /* 0x0000000600eb7812 */ /* 0x000fe200078efcff */
[----:B------:R1:W-:Y:S01]  /*12dd0*/  STL.64 [R1+0x920], R168 ;  /* 0x000920a801007387 */ /* 0x0003e20000100a00 */
[----:B------:R-:W-:Y:S02]  /*12de0*/  SEL R234, RZ, 0x4, P5 ;  /* 0x00000004ffea7807 */ /* 0x000fe40002800000 */
[----:B------:R-:W-:Y:S01]  /*12df0*/  ISETP.GE.AND P5, PT, R235, UR4, PT ;  /* 0x00000004eb007c0c */ /* 0x000fe2000bfa6270 */
[----:B------:R-:W0:Y:S01]  /*12e00*/  LDGDEPBAR ;  /* 0x00000000000079af */ /* 0x000e220000000000 */
[----:B------:R-:W-:-:S03]  /*12e10*/  SEL R226, R234, RZ, P3 ;  /* 0x000000ffeae27207 */ /* 0x000fc60001800000 */
[----:B--2---:R-:W-:Y:S04]  /*12e20*/  LDGSTS.E [R244+0x30000], desc[UR14][R246.64], P0 ;  /* 0x30000000f6f47fae */ /* 0x004fe8000812184e */
[----:B-1----:R-:W2:Y:S04]  /*12e30*/  LDL.LU.64 R168, [R1+0x28] ;  /* 0x0000280001a87983 */ /* 0x002ea80000300a00 */
[----:B------:R-:W4:Y:S01]  /*12e40*/  LDL.64 R234, [R1+0xa0] ;  /* 0x0000a00001ea7983 */ /* 0x000f220000100a00 */
[----:B------:R-:W-:-:S03]  /*12e50*/  IMAD.WIDE R192, R6, 0x4, R192 ;  /* 0x0000000406c07825 */ /* 0x000fc600078e02c0 */
[----:B------:R-:W2:Y:S01]  /*12e60*/  LDL.LU.64 R246, [R1+0x998] ;  /* 0x0009980001f67983 */ /* 0x000ea20000300a00 */
[----:B------:R-:W-:-:S04]  /*12e70*/  IMAD.WIDE R200, R6, 0x4, R200 ;  /* 0x0000000406c87825 */ /* 0x000fc800078e02c8 */
[----:B------:R-:W-:-:S04]  /*12e80*/  IMAD.WIDE R208, R6, 0x4, R208 ;  /* 0x0000000406d07825 */ /* 0x000fc800078e02d0 */
[C---:B------:R-:W-:Y:S01]  /*12e90*/  IMAD.WIDE R216, R6.reuse, 0x4, R216 ;  /* 0x0000000406d87825 */ /* 0x040fe200078e02d8 */
[----:B----4-:R1:W-:Y:S04]  /*12ea0*/  LDGSTS.E [R244+0x30400], desc[UR14][R234.64], P0 ;  /* 0x30400000eaf47fae */ /* 0x0103e8000812184e */
[----:B---3--:R-:W-:Y:S04]  /*12eb0*/  LDGSTS.E [R244+0x30800], desc[UR14][R236.64], P0 ;  /* 0x30800000ecf47fae */ /* 0x008fe8000812184e */
[----:B------:R-:W-:Y:S04]  /*12ec0*/  LDGSTS.E [R244+0x30c00], desc[UR14][R10.64], P0 ;  /* 0x30c000000af47fae */ /* 0x000fe8000812184e */
[----:B--2---:R-:W-:Y:S04]  /*12ed0*/  LDGSTS.E [R244+0x31000], desc[UR14][R168.64], P0 ;  /* 0x31000000a8f47fae */ /* 0x004fe8000812184e */
[----:B------:R-:W-:Y:S04]  /*12ee0*/  LDGSTS.E [R244+0x31400], desc[UR14][R240.64], P0 ;  /* 0x31400000f0f47fae */ /* 0x000fe8000812184e */
[----:B------:R-:W2:Y:S04]  /*12ef0*/  LDL.LU.64 R10, [R1+0x990] ;  /* 0x00099000010a7983 */ /* 0x000ea80000300a00 */
[----:B------:R-:W3:Y:S04]  /*12f00*/  LDL.64 R236, [R1+0x70] ;  /* 0x0000700001ec7983 */ /* 0x000ee80000100a00 */
[----:B------:R4:W-:Y:S04]  /*12f10*/  STL.64 [R1+0x928], R168 ;  /* 0x000928a801007387 */ /* 0x0009e80000100a00 */
[----:B------:R-:W-:Y:S04]  /*12f20*/  LDGSTS.E [R244+0x31800], desc[UR14][R182.64], P0 ;  /* 0x31800000b6f47fae */ /* 0x000fe8000812184e */
[----:B------:R-:W-:Y:S04]  /*12f30*/  LDGSTS.E [R244+0x31c00], desc[UR14][R192.64], P0 ;  /* 0x31c00000c0f47fae */ /* 0x000fe8000812184e */
[----:B----4-:R-:W4:Y:S04]  /*12f40*/  LDL.LU.64 R168, [R1+0x98] ;  /* 0x0000980001a87983 */ /* 0x010f280000300a00 */
[----:B------:R-:W-:Y:S04]  /*12f50*/  STL.64 [R1+0x930], R240 ;  /* 0x000930f001007387 */ /* 0x000fe80000100a00 */
[----:B------:R1:W-:Y:S01]  /*12f60*/  STL.64 [R1+0x938], R182 ;  /* 0x000938b601007387 */ /* 0x0003e20000100a00 */
[----:B------:R-:W-:-:S03]  /*12f70*/  IMAD.WIDE R18, R6, 0x4, R18 ;  /* 0x0000000406127825 */ /* 0x000fc600078e0212 */
[----:B------:R-:W-:Y:S01]  /*12f80*/  LDGSTS.E [R244+0x32000], desc[UR14][R200.64], P0 ;  /* 0x32000000c8f47fae */ /* 0x000fe2000812184e */
[----:B------:R-:W-:-:S03]  /*12f90*/  IMAD.WIDE R26, R6, 0x4, R26 ;  /* 0x00000004061a7825 */ /* 0x000fc600078e021a */
[----:B------:R-:W-:Y:S04]  /*12fa0*/  LDGSTS.E [R244+0x32400], desc[UR14][R208.64], P0 ;  /* 0x32400000d0f47fae */ /* 0x000fe8000812184e */
[----:B-1----:R-:W3:Y:S04]  /*12fb0*/  LDL.LU.64 R182, [R1+0xb0] ;  /* 0x0000b00001b67983 */ /* 0x002ee80000300a00 */
[----:B------:R1:W-:Y:S01]  /*12fc0*/  STL.64 [R1+0x940], R192 ;  /* 0x000940c001007387 */ /* 0x0003e20000100a00 */
[----:B------:R-:W-:-:S03]  /*12fd0*/  IMAD.WIDE R34, R6, 0x4, R34 ;  /* 0x0000000406227825 */ /* 0x000fc600078e0222 */
[----:B------:R-:W-:Y:S01]  /*12fe0*/  LDGSTS.E [R244+0x32800], desc[UR14][R216.64], P0 ;  /* 0x32800000d8f47fae */ /* 0x000fe2000812184e */
[----:B------:R-:W-:-:S03]  /*12ff0*/  IMAD.WIDE R42, R6, 0x4, R42 ;  /* 0x00000004062a7825 */ /* 0x000fc600078e022a */
[----:B------:R-:W-:Y:S04]  /*13000*/  LDGSTS.E [R244+0x32c00], desc[UR14][R18.64], P0 ;  /* 0x32c0000012f47fae */ /* 0x000fe8000812184e */
[----:B-1----:R-:W2:Y:S01]  /*13010*/  LDL.LU.64 R192, [R1+0xc0] ;  /* 0x0000c00001c07983 */ /* 0x002ea20000300a00 */
        /* <DEDUP_REMOVED lines=33> */
[----:B------:R-:W-:Y:S01]  /*13230*/  LDGSTS.E [R244+0x37400], desc[UR14][R162.64], P0 ;  /* 0x37400000a2f47fae */ /* 0x000fe2000812184e */
[----:B------:R-:W-:-:S03]  /*13240*/  IMAD.WIDE R184, R6, 0x4, R184 ;  /* 0x0000000406b87825 */ /* 0x000fc600078e02b8 */
        /* <DEDUP_REMOVED lines=45> */
[----:B--2---:R-:W-:Y:S04]  /*13520*/  LDGSTS.E [R11+0x30100], desc[UR14][R192.64], P0 ;  /* 0x30100000c00b7fae */ /* 0x004fe8000812184e */
        /* <DEDUP_REMOVED lines=62> */
[----:B------:R-:W-:Y:S04]  /*13910*/  STL.64 [R1+0x948], R200 ;  /* 0x000948c801007387 */ /* 0x000fe80000100a00 */
[----:B------:R-:W-:Y:S04]  /*13920*/  LDGSTS.E [R10+0x36600], desc[UR14][R134.64], P0 ;  /* 0x36600000860a7fae */ /* 0x000fe8000812184e */
[----:B------:R-:W-:Y:S04]  /*13930*/  STL.64 [R1+0x950], R208 ;  /* 0x000950d001007387 */ /* 0x000fe80000100a00 */
[----:B------:R-:W-:Y:S04]  /*13940*/  LDGSTS.E [R10+0x36a00], desc[UR14][R142.64], P0 ;  /* 0x36a000008e0a7fae */ /* 0x000fe8000812184e */
[----:B------:R-:W2:Y:S04]  /*13950*/  LDL.LU.64 R232, [R1+0x988] ;  /* 0x0009880001e87983 */ /* 0x000ea80000300a00 */
[----:B------:R-:W-:Y:S04]  /*13960*/  LDGSTS.E [R10+0x36e00], desc[UR14][R150.64], P0 ;  /* 0x36e00000960a7fae */ /* 0x000fe8000812184e */
[----:B------:R-:W3:Y:S04]  /*13970*/  LDL.LU.64 R246, [R1+0x980] ;  /* 0x0009800001f67983 */ /* 0x000ee80000300a00 */
[----:B------:R-:W-:Y:S04]  /*13980*/  LDGSTS.E [R10+0x37200], desc[UR14][R158.64], P0 ;  /* 0x372000009e0a7fae */ /* 0x000fe8000812184e */
[----:B------:R-:W2:Y:S04]  /*13990*/  LDL.LU.64 R8, [R1+0x978] ;  /* 0x0009780001087983 */ /* 0x000ea80000300a00 */
[----:B------:R-:W-:Y:S04]  /*139a0*/  LDGSTS.E [R10+0x37600], desc[UR14][R166.64], P0 ;  /* 0x37600000a60a7fae */ /* 0x000fe8000812184e */
[----:B------:R-:W4:Y:S04]  /*139b0*/  LDL.LU.64 R230, [R1+0x970] ;  /* 0x0009700001e67983 */ /* 0x000f280000300a00 */
[----:B------:R-:W-:Y:S04]  /*139c0*/  LDGSTS.E [R10+0x37a00], desc[UR14][R174.64], P0 ;  /* 0x37a00000ae0a7fae */ /* 0x000fe8000812184e */
[----:B------:R-:W-:Y:S04]  /*139d0*/  LDGSTS.E [R10+0x37e00], desc[UR14][R222.64], P0 ;  /* 0x37e00000de0a7fae */ /* 0x000fe8000812184e */
[----:B------:R1:W-:Y:S04]  /*139e0*/  STL.64 [R1+0x910], R10 ;  /* 0x0009100a01007387 */ /* 0x0003e80000100a00 */
[----:B-1----:R-:W3:Y:S01]  /*139f0*/  LDL.LU.64 R10, [R1+0x38] ;  /* 0x00003800010a7983 */ /* 0x002ee20000300a00 */
        /* <DEDUP_REMOVED lines=24> */
[----:B------:R-:W-:Y:S01]  /*13b80*/  IMAD.WIDE R176, R6, 0x4, R176 ;  /* 0x0000000406b07825 */ /* 0x000fe200078e02b0 */
[----:B--2---:R1:W-:Y:S04]  /*13b90*/  LDGSTS.E [R9+0x30300], desc[UR14][R232.64], P0 ;  /* 0x30300000e8097fae */ /* 0x0043e8000812184e */
[----:B------:R-:W-:Y:S04]  /*13ba0*/  LDGSTS.E [R9+0x30700], desc[UR14][R250.64], P0 ;  /* 0x30700000fa097fae */ /* 0x000fe8000812184e */
[----:B------:R-:W-:Y:S04]  /*13bb0*/  LDGSTS.E [R9+0x30b00], desc[UR14][R248.64], P0 ;  /* 0x30b00000f8097fae */ /* 0x000fe8000812184e */
[----:B------:R-:W1:Y:S04]  /*13bc0*/  LDL.LU.64 R232, [R1+0x968] ;  /* 0x0009680001e87983 */ /* 0x000e680000300a00 */
[----:B------:R-:W2:Y:S04]  /*13bd0*/  LDL.LU.64 R250, [R1+0x960] ;  /* 0x0009600001fa7983 */ /* 0x000ea80000300a00 */
[----:B------:R-:W2:Y:S04]  /*13be0*/  LDL.LU.64 R248, [R1+0x958] ;  /* 0x0009580001f87983 */ /* 0x000ea80000300a00 */
[----:B------:R-:W2:Y:S04]  /*13bf0*/  LDL.LU.64 R200, [R1] ;  /* 0x0000000001c87983 */ /* 0x000ea80000300a00 */
[----:B------:R-:W2:Y:S04]  /*13c00*/  LDL.LU.64 R236, [R1+0x8] ;  /* 0x0000080001ec7983 */ /* 0x000ea80000300a00 */
        /* <DEDUP_REMOVED lines=27> */
[----:B------:R-:W2:Y:S04]  /*13dc0*/  LDL.LU.64 R240, [R1+0x1c0] ;  /* 0x0001c00001f07983 */ /* 0x000ea80000300a00 */
[----:B------:R-:W-:Y:S04]  /*13dd0*/  LDGSTS.E [R9+0x37700], desc[UR14][R178.64], P0 ;  /* 0x37700000b2097fae */ /* 0x000fe8000812184e */
[----:B------:R-:W-:Y:S04]  /*13de0*/  LDGSTS.E [R9+0x37b00], desc[UR14][R176.64], P0 ;  /* 0x37b00000b0097fae */ /* 0x000fe8000812184e */
[----:B------:R-:W-:Y:S04]  /*13df0*/  LDGSTS.E [R9+0x37f00], desc[UR14][R224.64], P0 ;  /* 0x37f00000e0097fae */ /* 0x000fe8000812184e */
[----:B------:R-:W0:Y:S04]  /*13e00*/  LDGDEPBAR ;  /* 0x00000000000079af */ /* 0x000e280000000000 */
[----:B---3--:R-:W3:Y:S01]  /*13e10*/  LDL.LU.64 R8, [R1+0x1b8] ;  /* 0x0001b80001087983 */ /* 0x008ee20000300a00 */
[----:B------:R-:W-:-:S02]  /*13e20*/  LOP3.LUT R235, R0, 0x24, RZ, 0xfc, !PT ;  /* 0x0000002400eb7812 */ /* 0x000fc400078efcff */
[----:B------:R-:W-:Y:S02]  /*13e30*/  ISETP.NE.U32.AND P0, PT, R226, RZ, PT ;  /* 0x000000ffe200720c */ /* 0x000fe40003f05070 */
[----:B------:R-:W-:Y:S02]  /*13e40*/  SEL R226, RZ, 0x4, P5 ;  /* 0x00000004ffe27807 */ /* 0x000fe40002800000 */
[----:B------:R-:W-:Y:S02]  /*13e50*/  ISETP.GE.AND P5, PT, R235, UR4, PT ;  /* 0x00000004eb007c0c */ /* 0x000fe4000bfa6270 */
[----:B------:R-:W-:Y:S02]  /*13e60*/  SEL R226, R226, RZ, P3 ;  /* 0x000000ffe2e27207 */ /* 0x000fe40001800000 */
[----:B------:R-:W-:Y:S02]  /*13e70*/  SEL R234, RZ, 0x4, P5 ;  /* 0x00000004ffea7807 */ /* 0x000fe40002800000 */
[----:B------:R-:W-:Y:S01]  /*13e80*/  ISETP.NE.U32.AND P5, PT, R226, RZ, PT ;  /* 0x000000ffe200720c */ /* 0x000fe20003fa5070 */
[----:B----4-:R-:W-:Y:S01]  /*13e90*/  IMAD.WIDE R226, R5, 0x4, R230 ;  /* 0x0000000405e27825 */ /* 0x010fe200078e02e6 */
[----:B------:R-:W-:Y:S01]  /*13ea0*/  BAR.SYNC.DEFER_BLOCKING 0x0 ;  /* 0x0000000000007b1d */ /* 0x000fe20000010000 */
[----:B------:R-:W-:-:S02]  /*13eb0*/  LOP3.LUT R235, R0, 0x26, RZ, 0xfc, !PT ;  /* 0x0000002600eb7812 */ /* 0x000fc400078efcff */
[----:B------:R-:W-:-:S03]  /*13ec0*/  SEL R230, R234, RZ, P3 ;  /* 0x000000ffeae67207 */ /* 0x000fc60001800000 */
[----:B------:R4:W-:Y:S04]  /*13ed0*/  STL.64 [R1+0x8c0], R226 ;  /* 0x0008c0e201007387 */ /* 0x0009e80000100a00 */
[----:B------:R-:W-:Y:S01]  /*13ee0*/  @!PT LDS RZ, [RZ] ;  /* 0x00000000fffff984 */ /* 0x000fe20000000800 */
[----:B------:R-:W-:Y:S01]  /*13ef0*/  @!PT LDS RZ, [RZ] ;  /* 0x00000000fffff984 */ /* 0x000fe20000000800 */
[----:B------:R-:W-:Y:S01]  /*13f00*/  @!PT LDS RZ, [RZ] ;  /* 0x00000000fffff984 */ /* 0x000fe20000000800 */
[----:B------:R-:W-:Y:S01]  /*13f10*/  LDGSTS.E [R252+-0x70000], desc[UR14][R226.64], P2 ;  /* 0x90000000e2fc7fae */ /* 0x000fe2000912184e */
[----:B------:R-:W-:Y:S02]  /*13f20*/  ISETP.GE.AND P2, PT, R235, UR4, PT ;  /* 0x00000004eb007c0c */ /* 0x000fe4000bf46270 */
[----:B------:R-:W-:Y:S01]  /*13f30*/  LOP3.LUT R235, R0, 0x8, RZ, 0xfc, !PT ;  /* 0x0000000800eb7812 */ /* 0x000fe200078efcff */
[----:B-1----:R-:W-:-:S05]  /*13f40*/  IMAD.WIDE R232, R5, 0x4, R232 ;  /* 0x0000000405e87825 */ /* 0x002fca00078e02e8 */
[----:B------:R-:W-:Y:S01]  /*13f50*/  LDGSTS.E [R252+-0x6fff8], desc[UR14][R232.64], P1 ;  /* 0x90008000e8fc7fae */ /* 0x000fe2000892184e */
[----:B------:R-:W-:Y:S02]  /*13f60*/  ISETP.NE.U32.AND P1, PT, R230, RZ, PT ;  /* 0x000000ffe600720c */ /* 0x000fe40003f25070 */
[----:B------:R-:W-:Y:S01]  /*13f70*/  SEL R230, RZ, 0x4, P2 ;  /* 0x00000004ffe67807 */ /* 0x000fe20001000000 */
[----:B------:R1:W-:Y:S01]  /*13f80*/  STL.64 [R1+0x8c8], R232 ;  /* 0x0008c8e801007387 */ /* 0x0003e20000100a00 */
[----:B------:R-:W-:Y:S01]  /*13f90*/  ISETP.GE.AND P2, PT, R235, UR4, PT ;  /* 0x00000004eb007c0c */ /* 0x000fe2000bf46270 */
[C---:B--2---:R-:W-:Y:S02]  /*13fa0*/  IMAD.WIDE R234, R5.reuse, 0x4, R200 ;  /* 0x0000000405ea7825 */ /* 0x044fe400078e02c8 */
[----:B----4-:R-:W2:Y:S01]  /*13fb0*/  LDL.LU.64 R226, [R1+0x1a0] ;  /* 0x0001a00001e27983 */ /* 0x010ea20000300a00 */
[----:B------:R-:W-:Y:S02]  /*13fc0*/  SEL R230, R230, RZ, P3 ;  /* 0x000000ffe6e67207 */ /* 0x000fe40001800000 */
[----:B------:R-:W-:Y:S01]  /*13fd0*/  SEL R231, RZ, 0x4, P2 ;  /* 0x00000004ffe77807 */ /* 0x000fe20001000000 */
[----:B------:R-:W-:Y:S01]  /*13fe0*/  IMAD.WIDE R236, R5, 0x4, R236 ;  /* 0x0000000405ec7825 */ /* 0x000fe200078e02ec */
[----:B------:R-:W-:Y:S01]  /*13ff0*/  LOP3.LUT R201, R0, 0xa, RZ, 0xfc, !PT ;  /* 0x0000000a00c97812 */ /* 0x000fe200078efcff */
[----:B------:R4:W-:Y:S01]  /*14000*/  LDGSTS.E [R252+-0x6e000], desc[UR14][R234.64], P6 ;  /* 0x92000000eafc7fae */ /* 0x0009e2000b12184e */
[----:B------:R-:W-:-:S03]  /*14010*/  ISETP.NE.U32.AND P2, PT, R230, RZ, PT ;  /* 0x000000ffe600720c */ /* 0x000fc60003f45070 */
[----:B-1----:R-:W2:Y:S01]  /*14020*/  LDL.LU.64 R232, [R1+0x198] ;  /* 0x0001980001e87983 */ /* 0x002ea20000300a00 */
[----:B------:R-:W-:Y:S02]  /*14030*/  SEL R230, R231, RZ, P3 ;  /* 0x000000ffe7e67207 */ /* 0x000fe40001800000 */
[----:B------:R-:W-:Y:S01]  /*14040*/  ISETP.GE.AND P6, PT, R201, UR4, PT ;  /* 0x00000004c9007c0c */ /* 0x000fe2000bfc6270 */
[----:B------:R-:W-:Y:S01]  /*14050*/  LDGSTS.E [R252+-0x6dff8], desc[UR14][R236.64], P4 ;  /* 0x92008000ecfc7fae */ /* 0x000fe2000a12184e */
[----:B------:R-:W-:Y:S02]  /*14060*/  LOP3.LUT R201, R0, 0x28, RZ, 0xfc, !PT ;  /* 0x0000002800c97812 */ /* 0x000fe400078efcff */
[----:B------:R-:W-:Y:S01]  /*14070*/  ISETP.NE.U32.AND P4, PT, R230, RZ, PT ;  /* 0x000000ffe600720c */ /* 0x000fe20003f85070 */
[----:B------:R4:W-:Y:S01]  /*14080*/  STL.64 [R1+0x8d0], R234 ;  /* 0x0008d0ea01007387 */ /* 0x0009e20000100a00 */
[----:B------:R-:W-:Y:S02]  /*14090*/  SEL R230, RZ, 0x4, P6 ;  /* 0x00000004ffe67807 */ /* 0x000fe40003000000 */
[----:B------:R-:W-:Y:S01]  /*140a0*/  ISETP.GE.AND P6, PT, R201, UR4, PT ;  /* 0x00000004c9007c0c */ /* 0x000fe2000bfc6270 */
[----:B------:R-:W-:Y:S01]  /*140b0*/  STL.64 [R1+0x8d8], R236 ;  /* 0x0008d8ec01007387 */ /* 0x000fe20000100a00 */
[----:B------:R-:W-:-:S03]  /*140c0*/  SEL R230, R230, RZ, P3 ;  /* 0x000000ffe6e67207 */ /* 0x000fc60001800000 */
[----:B------:R-:W2:Y:S01]  /*140d0*/  LDL.LU.64 R200, [R1+0x1b0] ;  /* 0x0001b00001c87983 */ /* 0x000ea20000300a00 */
[----:B------:R-:W-:-:S03]  /*140e0*/  SEL R231, RZ, 0x4, P6 ;  /* 0x00000004ffe77807 */ /* 0x000fc60003000000 */
[----:B------:R-:W2:Y:S01]  /*140f0*/  LDL.LU.64 R208, [R1+0x1a8] ;  /* 0x0001a80001d07983 */ /* 0x000ea20000300a00 */
[----:B------:R-:W-:Y:S02]  /*14100*/  ISETP.NE.U32.AND P6, PT, R230, RZ, PT ;  /* 0x000000ffe600720c */ /* 0x000fe40003fc5070 */
[----:B------:R-:W-:Y:S01]  /*14110*/  SEL R230, R231, RZ, P3 ;  /* 0x000000ffe7e67207 */ /* 0x000fe20001800000 */
[----:B----4-:R-:W-:Y:S01]  /*14120*/  IMAD.WIDE R234, R5, 0x4, R240 ;  /* 0x0000000405ea7825 */ /* 0x010fe200078e02f0 */
[----:B------:R-:W-:-:S04]  /*14130*/  LOP3.LUT R241, R0, 0x2a, RZ, 0xfc, !PT ;  /* 0x0000002a00f17812 */ /* 0x000fc800078efcff */
[----:B------:R2:W-:Y:S01]  /*14140*/  LDGSTS.E [R251+-0x70000], desc[UR14][R234.64], P0 ;  /* 0x90000000eafb7fae */ /* 0x0005e2000812184e */
[----:B------:R-:W-:Y:S02]  /*14150*/  ISETP.GE.AND P0, PT, R241, UR4, PT ;  /* 0x00000004f1007c0c */ /* 0x000fe4000bf06270 */
[----:B------:R-:W-:Y:S01]  /*14160*/  LOP3.LUT R241, R0, 0xc, RZ, 0xfc, !PT ;  /* 0x0000000c00f17812 */ /* 0x000fe200078efcff */
[----:B------:R-:W-:Y:S01]  /*14170*/  STL.64 [R1], R234 ;  /* 0x000000ea01007387 */ /* 0x000fe20000100a00 */
[----:B---3--:R-:W-:-:S05]  /*14180*/  IMAD.WIDE R8, R5, 0x4, R8 ;  /* 0x0000000405087825 */ /* 0x008fca00078e0208 */
[----:B------:R-:W-:Y:S01]  /*14190*/  LDGSTS.E [R251+-0x6fff8], desc[UR14][R8.64], P5 ;  /* 0x9000800008fb7fae */ /* 0x000fe2000a92184e */
[----:B------:R-:W-:Y:S02]  /*141a0*/  ISETP.NE.U32.AND P5, PT, R230, RZ, PT ;  /* 0x000000ffe600720c */ /* 0x000fe40003fa5070 */
[----:B------:R-:W-:Y:S01]  /*141b0*/  SEL R230, RZ, 0x4, P0 ;  /* 0x00000004ffe67807 */ /* 0x000fe20000000000 */
[----:B------:R1:W-:Y:S01]  /*141c0*/  STL.64 [R1+0x8], R8 ;  /* 0x0000080801007387 */ /* 0x0003e20000100a00 */
[----:B------:R-:W-:-:S03]  /*141d0*/  ISETP.GE.AND P0, PT, R241, UR4, PT ;  /* 0x00000004f1007c0c */ /* 0x000fc6000bf06270 */
[----:B------:R-:W3:Y:S04]  /*141e0*/  LDL.LU.64 R240, [R1+0x188] ;  /* 0x0001880001f07983 */ /* 0x000ee80000300a00 */
[----:B-1----:R-:W4:Y:S01]  /*141f0*/  LDL.LU.64 R8, [R1+0x180] ;  /* 0x0001800001087983 */ /* 0x002f220000300a00 */
[----:B------:R-:W-:Y:S02]  /*14200*/  SEL R230, R230, RZ, P3 ;  /* 0x000000ffe6e67207 */ /* 0x000fe40001800000 */
[----:B------:R-:W-:Y:S02]  /*14210*/  SEL R231, RZ, 0x4, P0 ;  /* 0x00000004ffe77807 */ /* 0x000fe40000000000 */
[----:B------:R-:W-:Y:S02]  /*14220*/  ISETP.NE.U32.AND P0, PT, R230, RZ, PT ;  /* 0x000000ffe600720c */ /* 0x000fe40003f05070 */
[----:B------:R-:W-:Y:S01]  /*14230*/  SEL R230, R231, RZ, P3 ;  /* 0x000000ffe7e67207 */ /* 0x000fe20001800000 */
[----:B--2---:R-:W-:Y:S01]  /*14240*/  IMAD.WIDE R234, R5, 0x4, R226 ;  /* 0x0000000405ea7825 */ /* 0x004fe200078e02e2 */
[----:B------:R-:W-:-:S04]  /*14250*/  LOP3.LUT R227, R0, 0xe, RZ, 0xfc, !PT ;  /* 0x0000000e00e37812 */ /* 0x000fc800078efcff */
[----:B------:R1:W-:Y:S01]  /*14260*/  LDGSTS.E [R251+-0x6e000], desc[UR14][R234.64], P1 ;  /* 0x92000000eafb7fae */ /* 0x0003e2000892184e */
[----:B------:R-:W-:Y:S01]  /*14270*/  ISETP.GE.AND P1, PT, R227, UR4, PT ;  /* 0x00000004e3007c0c */ /* 0x000fe2000bf26270 */
[----:B------:R-:W-:Y:S01]  /*14280*/  IMAD.WIDE R232, R5, 0x4, R232 ;  /* 0x0000000405e87825 */ /* 0x000fe200078e02e8 */
[----:B------:R-:W-:Y:S01]  /*14290*/  LOP3.LUT R227, R0, 0x2c, RZ, 0xfc, !PT ;  /* 0x0000002c00e37812 */ /* 0x000fe200078efcff */
[----:B------:R1:W-:Y:S04]  /*142a0*/  STL.64 [R1+0x10], R234 ;  /* 0x000010ea01007387 */ /* 0x0003e80000100a00 */
[----:B------:R-:W-:Y:S01]  /*142b0*/  LDGSTS.E [R251+-0x6dff8], desc[UR14][R232.64], P2 ;  /* 0x92008000e8fb7fae */ /* 0x000fe2000912184e */
[----:B------:R-:W-:Y:S02]  /*142c0*/  ISETP.NE.U32.AND P2, PT, R230, RZ, PT ;  /* 0x000000ffe600720c */ /* 0x000fe40003f45070 */
[----:B------:R-:W-:Y:S01]  /*142d0*/  SEL R230, RZ, 0x4, P1 ;  /* 0x00000004ffe67807 */ /* 0x000fe20000800000 */
[----:B------:R2:W-:Y:S01]  /*142e0*/  STL.64 [R1+0x30], R232 ;  /* 0x000030e801007387 */ /* 0x0005e20000100a00 */
[----:B------:R-:W-:-:S02]  /*142f0*/  ISETP.GE.AND P1, PT, R227, UR4, PT ;  /* 0x00000004e3007c0c */ /* 0x000fc4000bf26270 */
[----:B------:R-:W-:Y:S01]  /*14300*/  SEL R230, R230, RZ, P3 ;  /* 0x000000ffe6e67207 */ /* 0x000fe20001800000 */
[----:B------:R-:W4:Y:S01]  /*14310*/  LDL.LU.64 R226, [R1+0x190] ;  /* 0x0001900001e27983 */ /* 0x000f220000300a00 */
[C---:B-1----:R-:W-:Y:S01]  /*14320*/  IMAD.WIDE R234, R5.reuse, 0x4, R200 ;  /* 0x0000000405ea7825 */ /* 0x042fe200078e02c8 */
[----:B------:R-:W-:Y:S02]  /*14330*/  SEL R231, RZ, 0x4, P1 ;  /* 0x00000004ffe77807 */ /* 0x000fe40000800000 */
[----:B------:R-:W-:Y:S01]  /*14340*/  LOP3.LUT R201, R0, 0x2e, RZ, 0xfc, !PT ;  /* 0x0000002e00c97812 */ /* 0x000fe200078efcff */
[----:B------:R-:W-:Y:S01]  /*14350*/  IMAD.WIDE R208, R5, 0x4, R208 ;  /* 0x0000000405d07825 */ /* 0x000fe200078e02d0 */
[----:B--2---:R-:W2:Y:S01]  /*14360*/  LDL.LU.64 R232, [R1+0x178] ;  /* 0x0001780001e87983 */ /* 0x004ea20000300a00 */
[----:B------:R-:W-:Y:S02]  /*14370*/  ISETP.NE.U32.AND P1, PT, R230, RZ, PT ;  /* 0x000000ffe600720c */ /* 0x000fe40003f25070 */
[----:B------:R-:W-:Y:S01]  /*14380*/  SEL R230, R231, RZ, P3 ;  /* 0x000000ffe7e67207 */ /* 0x000fe20001800000 */
[----:B------:R3:W-:Y:S01]  /*14390*/  LDGSTS.E [R250+-0x70000], desc[UR14][R234.64], P4 ;  /* 0x90000000eafa7fae */ /* 0x0007e2000a12184e */
[----:B------:R-:W-:-:S02]  /*143a0*/  ISETP.GE.AND P4, PT, R201, UR4, PT ;  /* 0x00000004c9007c0c */ /* 0x000fc4000bf86270 */
[----:B------:R-:W-:Y:S01]  /*143b0*/  LOP3.LUT R201, R0, 0x10, RZ, 0xfc, !PT ;  /* 0x0000001000c97812 */ /* 0x000fe200078efcff */
[----:B------:R-:W-:Y:S01]  /*143c0*/  LDGSTS.E [R250+-0x6fff8], desc[UR14][R208.64], P6 ;  /* 0x90008000d0fa7fae */ /* 0x000fe2000b12184e */
[----:B------:R-:W-:Y:S02]  /*143d0*/  ISETP.NE.U32.AND P6, PT, R230, RZ, PT ;  /* 0x000000ffe600720c */ /* 0x000fe40003fc5070 */
[----:B------:R-:W-:Y:S01]  /*143e0*/  SEL R230, RZ, 0x4, P4 ;  /* 0x00000004ffe67807 */ /* 0x000fe20002000000 */
[----:B------:R-:W-:Y:S01]  /*143f0*/  STL.64 [R1+0x48], R234 ;  /* 0x000048ea01007387 */ /* 0x000fe20000100a00 */
[----:B------:R-:W-:-:S03]  /*14400*/  ISETP.GE.AND P4, PT, R201, UR4, PT ;  /* 0x00000004c9007c0c */ /* 0x000fc6000bf86270 */
[----:B------:R1:W-:Y:S01]  /*14410*/  STL.64 [R1+0x1a0], R208 ;  /* 0x0001a0d001007387 */ /* 0x0003e20000100a00 */
[----:B------:R-:W-:-:S03]  /*14420*/  SEL R230, R230, RZ, P3 ;  /* 0x000000ffe6e67207 */ /* 0x000fc60001800000 */
[----:B------:R-:W2:Y:S01]  /*14430*/  LDL.LU.64 R200, [R1+0x170] ;  /* 0x0001700001c87983 */ /* 0x000ea20000300a00 */
[----:B------:R-:W-:Y:S02]  /*14440*/  SEL R231, RZ, 0x4, P4 ;  /* 0x00000004ffe77807 */ /* 0x000fe40002000000 */
[----:B------:R-:W-:Y:S02]  /*14450*/  ISETP.NE.U32.AND P4, PT, R230, RZ, PT ;  /* 0x000000ffe600720c */ /* 0x000fe40003f85070 */
[----:B------:R-:W-:Y:S01]  /*14460*/  SEL R230, R231, RZ, P3 ;  /* 0x000000ffe7e67207 */ /* 0x000fe20001800000 */
[----:B-1----:R-:W2:Y:S01]  /*14470*/  LDL.LU.64 R208, [R1+0x168] ;  /* 0x0001680001d07983 */ /* 0x002ea20000300a00 */
[----:B---3--:R-:W-:Y:S01]  /*14480*/  IMAD.WIDE R234, R5, 0x4, R240 ;  /* 0x0000000405ea7825 */ /* 0x008fe200078e02f0 */
[----:B------:R-:W-:-:S04]  /*14490*/  LOP3.LUT R241, R0, 0x12, RZ, 0xfc, !PT ;  /* 0x0000001200f17812 */ /* 0x000fc800078efcff */
[----:B------:R1:W-:Y:S01]  /*144a0*/  LDGSTS.E [R250+-0x6e000], desc[UR14][R234.64], P5 ;  /* 0x92000000eafa7fae */ /* 0x0003e2000a92184e */
[----:B------:R-:W-:Y:S01]  /*144b0*/  ISETP.GE.AND P5, PT, R241, UR4, PT ;  /* 0x00000004f1007c0c */ /* 0x000fe2000bfa6270 */
[----:B----4-:R-:W-:Y:S01]  /*144c0*/  IMAD.WIDE R8, R5, 0x4, R8 ;  /* 0x0000000405087825 */ /* 0x010fe200078e0208 */
[----:B------:R-:W-:Y:S01]  /*144d0*/  LOP3.LUT R241, R0, 0x30, RZ, 0xfc, !PT ;  /* 0x0000003000f17812 */ /* 0x000fe200078efcff */
[----:B------:R-:W-:Y:S04]  /*144e0*/  STL.64 [R1+0x90], R234 ;  /* 0x000090ea01007387 */ /* 0x000fe80000100a00 */
[----:B------:R-:W-:Y:S01]  /*144f0*/  LDGSTS.E [R250+-0x6dff8], desc[UR14][R8.64], P0 ;  /* 0x9200800008fa7fae */ /* 0x000fe2000812184e */
[----:B------:R-:W-:Y:S02]  /*14500*/  ISETP.NE.U32.AND P0, PT, R230, RZ, PT ;  /* 0x000000ffe600720c */ /* 0x000fe40003f05070 */
[----:B------:R-:W-:Y:S01]  /*14510*/  SEL R230, RZ, 0x4, P5 ;  /* 0x00000004ffe67807 */ /* 0x000fe20002800000 */
[----:B------:R3:W-:Y:S01]  /*14520*/  STL.64 [R1+0xb8], R8 ;  /* 0x0000b80801007387 */ /* 0x0007e20000100a00 */
[----:B------:R-:W-:-:S03]  /*14530*/  ISETP.GE.AND P5, PT, R241, UR4, PT ;  /* 0x00000004f1007c0c */ /* 0x000fc6000bfa6270 */
[----:B------:R-:W-:Y:S04]  /*14540*/  STL.64 [R1+0x8e8], R250 ;  /* 0x0008e8fa01007387 */ /* 0x000fe80000100a00 */
[----:B------:R-:W4:Y:S04]  /*14550*/  LDL.LU.64 R240, [R1+0x140] ;  /* 0x0001400001f07983 */ /* 0x000f280000300a00 */
[----:B---3--:R-:W3:Y:S01]  /*14560*/  LDL.LU.64 R8, [R1+0x138] ;  /* 0x0001380001087983 */ /* 0x008ee20000300a00 */
[----:B------:R-:W-:Y:S02]  /*14570*/  SEL R230, R230, RZ, P3 ;  /* 0x000000ffe6e67207 */ /* 0x000fe40001800000 */
[----:B------:R-:W-:-:S02]  /*14580*/  SEL R231, RZ, 0x4, P5 ;  /* 0x00000004ffe77807 */ /* 0x000fc40002800000 */
[----:B------:R-:W-:Y:S02]  /*14590*/  ISETP.NE.U32.AND P5, PT, R230, RZ, PT ;  /* 0x000000ffe600720c */ /* 0x000fe40003fa5070 */
[----:B------:R-:W-:Y:S01]  /*145a0*/  SEL R230, R231, RZ, P3 ;  /* 0x000000ffe7e67207 */ /* 0x000fe20001800000 */
[----:B-1----:R-:W-:Y:S01]  /*145b0*/  IMAD.WIDE R234, R5, 0x4, R226 ;  /* 0x0000000405ea7825 */ /* 0x002fe200078e02e2 */
[----:B------:R-:W-:-:S04]  /*145c0*/  LOP3.LUT R227, R0, 0x32, RZ, 0xfc, !PT ;  /* 0x0000003200e37812 */ /* 0x000fc800078efcff */
[----:B------:R1:W-:Y:S01]  /*145d0*/  LDGSTS.E [R249+-0x70000], desc[UR14][R234.64], P2 ;  /* 0x90000000eaf97fae */ /* 0x0003e2000912184e */
[----:B--2---:R-:W-:Y:S01]  /*145e0*/  IMAD.WIDE R232, R5, 0x4, R232 ;  /* 0x0000000405e87825 */ /* 0x004fe200078e02e8 */
[----:B------:R-:W-:Y:S02]  /*145f0*/  ISETP.GE.AND P2, PT, R227, UR4, PT ;  /* 0x00000004e3007c0c */ /* 0x000fe4000bf46270 */
[----:B------:R-:W-:Y:S02]  /*14600*/  LOP3.LUT R227, R0, 0x14, RZ, 0xfc, !PT ;  /* 0x0000001400e37812 */ /* 0x000fe400078efcff */
[----:B------:R-:W-:Y:S01]  /*14610*/  LDGSTS.E [R249+-0x6fff8], desc[UR14][R232.64], P1 ;  /* 0x90008000e8f97fae */ /* 0x000fe2000892184e */
[----:B------:R-:W-:Y:S02]  /*14620*/  ISETP.NE.U32.AND P1, PT, R230, RZ, PT ;  /* 0x000000ffe600720c */ /* 0x000fe40003f25070 */
[----:B------:R-:W-:Y:S01]  /*14630*/  SEL R230, RZ, 0x4, P2 ;  /* 0x00000004ffe67807 */ /* 0x000fe20001000000 */
[----:B------:R1:W-:Y:S01]  /*14640*/  STL.64 [R1+0x198], R234 ;  /* 0x000198ea01007387 */ /* 0x0003e20000100a00 */
[----:B------:R-:W-:-:S03]  /*14650*/  ISETP.GE.AND P2, PT, R227, UR4, PT ;  /* 0x00000004e3007c0c */ /* 0x000fc6000bf46270 */
[----:B------:R2:W-:Y:S01]  /*14660*/  STL.64 [R1+0x190], R232 ;  /* 0x000190e801007387 */ /* 0x0005e20000100a00 */
[----:B------:R-:W-:Y:S02]  /*14670*/  SEL R230, R230, RZ, P3 ;  /* 0x000000ffe6e67207 */ /* 0x000fe40001800000 */
[----:B------:R-:W-:Y:S01]  /*14680*/  SEL R231, RZ, 0x4, P2 ;  /* 0x00000004ffe77807 */ /* 0x000fe20001000000 */
[C---:B-1----:R-:W-:Y:S01]  /*14690*/  IMAD.WIDE R234, R5.reuse, 0x4, R200 ;  /* 0x0000000405ea7825 */ /* 0x042fe200078e02c8 */
[----:B------:R-:W-:Y:S01]  /*146a0*/  LOP3.LUT R201, R0, 0x16, RZ, 0xfc, !PT ;  /* 0x0000001600c97812 */ /* 0x000fe200078efcff */
[----:B--2---:R-:W2:Y:S04]  /*146b0*/  LDL.LU.64 R232, [R1+0x130] ;  /* 0x0001300001e87983 */ /* 0x004ea80000300a00 */
[----:B------:R-:W2:Y:S01]  /*146c0*/  LDL.LU.64 R226, [R1+0x128] ;  /* 0x0001280001e27983 */ /* 0x000ea20000300a00 */
[----:B------:R-:W-:Y:S01]  /*146d0*/  IMAD.WIDE R208, R5, 0x4, R208 ;  /* 0x0000000405d07825 */ /* 0x000fe200078e02d0 */
[----:B------:R-:W-:-:S02]  /*146e0*/  ISETP.NE.U32.AND P2, PT, R230, RZ, PT ;  /* 0x000000ffe600720c */ /* 0x000fc40003f45070 */
[----:B------:R4:W-:Y:S01]  /*146f0*/  LDGSTS.E [R249+-0x6e000], desc[UR14][R234.64], P6 ;  /* 0x92000000eaf97fae */ /* 0x0009e2000b12184e */
[----:B------:R-:W-:Y:S02]  /*14700*/  SEL R230, R231, RZ, P3 ;  /* 0x000000ffe7e67207 */ /* 0x000fe40001800000 */
[----:B------:R-:W-:Y:S01]  /*14710*/  ISETP.GE.AND P6, PT, R201, UR4, PT ;  /* 0x00000004c9007c0c */ /* 0x000fe2000bfc6270 */
[----:B------:R-:W-:Y:S01]  /*14720*/  LDGSTS.E [R249+-0x6dff8], desc[UR14][R208.64], P4 ;  /* 0x92008000d0f97fae */ /* 0x000fe2000a12184e */
[----:B------:R-:W-:Y:S02]  /*14730*/  LOP3.LUT R201, R0, 0x34, RZ, 0xfc, !PT ;  /* 0x0000003400c97812 */ /* 0x000fe400078efcff */
[----:B------:R-:W-:Y:S01]  /*14740*/  ISETP.NE.U32.AND P4, PT, R230, RZ, PT ;  /* 0x000000ffe600720c */ /* 0x000fe20003f85070 */
[----:B------:R-:W-:Y:S01]  /*14750*/  STL.64 [R1+0x158], R234 ;  /* 0x000158ea01007387 */ /* 0x000fe20000100a00 */
[----:B------:R-:W-:Y:S02]  /*14760*/  SEL R230, RZ, 0x4, P6 ;  /* 0x00000004ffe67807 */ /* 0x000fe40003000000 */
[----:B------:R-:W-:Y:S01]  /*14770*/  ISETP.GE.AND P6, PT, R201, UR4, PT ;  /* 0x00000004c9007c0c */ /* 0x000fe2000bfc6270 */
[----:B------:R1:W-:Y:S01]  /*14780*/  STL.64 [R1+0x150], R208 ;  /* 0x000150d001007387 */ /* 0x0003e20000100a00 */
[----:B------:R-:W-:-:S02]  /*14790*/  SEL R230, R230, RZ, P3 ;  /* 0x000000ffe6e67207 */ /* 0x000fc40001800000 */
[----:B------:R-:W-:Y:S02]  /*147a0*/  SEL R231, RZ, 0x4, P6 ;  /* 0x00000004ffe77807 */ /* 0x000fe40003000000 */
[----:B------:R-:W-:Y:S01]  /*147b0*/  ISETP.NE.U32.AND P6, PT, R230, RZ, PT ;  /* 0x000000ffe600720c */ /* 0x000fe20003fc5070 */
[----:B-1----:R-:W2:Y:S04]  /*147c0*/  LDL.LU.64 R208, [R1+0x120] ;  /* 0x0001200001d07983 */ /* 0x002ea80000300a00 */
[----:B------:R-:W2:Y:S01]  /*147d0*/  LDL.LU.64 R200, [R1+0x118] ;  /* 0x0001180001c87983 */ /* 0x000ea20000300a00 */
[----:B------:R-:W-:Y:S01]  /*147e0*/  SEL R230, R231, RZ, P3 ;  /* 0x000000ffe7e67207 */ /* 0x000fe20001800000 */
[----:B----4-:R-:W-:Y:S01]  /*147f0*/  IMAD.WIDE R234, R5, 0x4, R240 ;  /* 0x0000000405ea7825 */ /* 0x010fe200078e02f0 */
[----:B------:R-:W-:-:S03]  /*14800*/  LOP3.LUT R241, R0, 0x36, RZ, 0xfc, !PT ;  /* 0x0000003600f17812 */ /* 0x000fc600078efcff */
[----:B---3--:R-:W-:Y:S01]  /*14810*/  IMAD.WIDE R8, R5, 0x4, R8 ;  /* 0x0000000405087825 */ /* 0x008fe200078e0208 */
[----:B------:R2:W-:Y:S01]  /*14820*/  LDGSTS.E [R248+-0x70000], desc[UR14][R234.64], P0 ;  /* 0x90000000eaf87fae */ /* 0x0005e2000812184e */
[----:B------:R-:W-:Y:S02]  /*14830*/  ISETP.GE.AND P0, PT, R241, UR4, PT ;  /* 0x00000004f1007c0c */ /* 0x000fe4000bf06270 */
[----:B------:R-:W-:Y:S01]  /*14840*/  LOP3.LUT R241, R0, 0x18, RZ, 0xfc, !PT ;  /* 0x0000001800f17812 */ /* 0x000fe200078efcff */
[----:B------:R-:W-:Y:S01]  /*14850*/  LDGSTS.E [R248+-0x6fff8], desc[UR14][R8.64], P5 ;  /* 0x9000800008f87fae */ /* 0x000fe2000a92184e */
[----:B------:R-:W-:Y:S02]  /*14860*/  ISETP.NE.U32.AND P5, PT, R230, RZ, PT ;  /* 0x000000ffe600720c */ /* 0x000fe40003fa5070 */
[----:B------:R-:W-:Y:S01]  /*14870*/  SEL R230, RZ, 0x4, P0 ;  /* 0x00000004ffe67807 */ /* 0x000fe20000000000 */
[----:B------:R-:W-:Y:S01]  /*14880*/  STL.64 [R1+0x188], R234 ;  /* 0x000188ea01007387 */ /* 0x000fe20000100a00 */
[----:B------:R-:W-:-:S03]  /*14890*/  ISETP.GE.AND P0, PT, R241, UR4, PT ;  /* 0x00000004f1007c0c */ /* 0x000fc6000bf06270 */
[----:B------:R1:W-:Y:S04]  /*148a0*/  STL.64 [R1+0x180], R8 ;  /* 0x0001800801007387 */ /* 0x0003e80000100a00 */
[----:B------:R-:W3:Y:S04]  /*148b0*/  LDL.LU.64 R240, [R1+0x110] ;  /* 0x0001100001f07983 */ /* 0x000ee80000300a00 */
[----:B-1----:R-:W4:Y:S01]  /*148c0*/  LDL.LU.64 R8, [R1+0x108] ;  /* 0x0001080001087983 */ /* 0x002f220000300a00 */
[----:B------:R-:W-:Y:S02]  /*148d0*/  SEL R230, R230, RZ, P3 ;  /* 0x000000ffe6e67207 */ /* 0x000fe40001800000 */
[----:B------:R-:W-:-:S02]  /*148e0*/  SEL R231, RZ, 0x4, P0 ;  /* 0x00000004ffe77807 */ /* 0x000fc40000000000 */
[----:B------:R-:W-:Y:S02]  /*148f0*/  ISETP.NE.U32.AND P0, PT, R230, RZ, PT ;  /* 0x000000ffe600720c */ /* 0x000fe40003f05070 */
[----:B------:R-:W-:Y:S01]  /*14900*/  SEL R230, R231, RZ, P3 ;  /* 0x000000ffe7e67207 */ /* 0x000fe20001800000 */
[----:B--2---:R-:W-:Y:S01]  /*14910*/  IMAD.WIDE R234, R5, 0x4, R232 ;  /* 0x0000000405ea7825 */ /* 0x004fe200078e02e8 */
[----:B------:R-:W-:-:S03]  /*14920*/  LOP3.LUT R233, R0, 0x1a, RZ, 0xfc, !PT ;  /* 0x0000001a00e97812 */ /* 0x000fc600078efcff */
[----:B------:R-:W-:Y:S01]  /*14930*/  IMAD.WIDE R226, R5, 0x4, R226 ;  /* 0x0000000405e27825 */ /* 0x000fe200078e02e2 */
[----:B------:R-:W-:Y:S01]  /*14940*/  LDGSTS.E [R248+-0x6e000], desc[UR14][R234.64], P1 ;  /* 0x92000000eaf87fae */ /* 0x000fe2000892184e */
[----:B------:R-:W-:Y:S02]  /*14950*/  ISETP.GE.AND P1, PT, R233, UR4, PT ;  /* 0x00000004e9007c0c */ /* 0x000fe4000bf26270 */
[----:B------:R-:W-:Y:S01]  /*14960*/  LOP3.LUT R233, R0, 0x38, RZ, 0xfc, !PT ;  /* 0x0000003800e97812 */ /* 0x000fe200078efcff */
[----:B------:R-:W-:Y:S04]  /*14970*/  STL.64 [R1+0x148], R234 ;  /* 0x000148ea01007387 */ /* 0x000fe80000100a00 */
[----:B------:R1:W-:Y:S04]  /*14980*/  STL.64 [R1+0x138], R226 ;  /* 0x000138e201007387 */ /* 0x0003e80000100a00 */
[----:B------:R-:W-:Y:S01]  /*14990*/  LDGSTS.E [R248+-0x6dff8], desc[UR14][R226.64], P2 ;  /* 0x92008000e2f87fae */ /* 0x000fe2000912184e */
[----:B------:R-:W-:-:S02]  /*149a0*/  ISETP.NE.U32.AND P2, PT, R230, RZ, PT ;  /* 0x000000ffe600720c */ /* 0x000fc40003f45070 */
[----:B------:R-:W-:Y:S02]  /*149b0*/  SEL R230, RZ, 0x4, P1 ;  /* 0x00000004ffe67807 */ /* 0x000fe40000800000 */
[----:B------:R-:W-:Y:S01]  /*149c0*/  ISETP.GE.AND P1, PT, R233, UR4, PT ;  /* 0x00000004e9007c0c */ /* 0x000fe2000bf26270 */
[----:B-1----:R-:W2:Y:S01]  /*149d0*/  LDL.LU.64 R226, [R1+0x100] ;  /* 0x0001000001e27983 */ /* 0x002ea20000300a00 */
[----:B------:R-:W-:Y:S01]  /*149e0*/  SEL R230, R230, RZ, P3 ;  /* 0x000000ffe6e67207 */ /* 0x000fe20001800000 */
[C---:B------:R-:W-:Y:S01]  /*149f0*/  IMAD.WIDE R232, R5.reuse, 0x4, R208 ;  /* 0x0000000405e87825 */ /* 0x040fe200078e02d0 */
[----:B------:R-:W-:Y:S02]  /*14a00*/  LOP3.LUT R209, R0, 0x3a, RZ, 0xfc, !PT ;  /* 0x0000003a00d17812 */ /* 0x000fe400078efcff */
[----:B------:R-:W-:Y:S01]  /*14a10*/  SEL R231, RZ, 0x4, P1 ;  /* 0x00000004ffe77807 */ /* 0x000fe20000800000 */
[----:B------:R-:W-:Y:S01]  /*14a20*/  IMAD.WIDE R200, R5, 0x4, R200 ;  /* 0x0000000405c87825 */ /* 0x000fe200078e02c8 */
[----:B------:R-:W-:Y:S01]  /*14a30*/  STL.64 [R1+0x8f0], R248 ;  /* 0x0008f0f801007387 */ /* 0x000fe20000100a00 */
[----:B------:R-:W-:-:S02]  /*14a40*/  ISETP.NE.U32.AND P1, PT, R230, RZ, PT ;  /* 0x000000ffe600720c */ /* 0x000fc40003f25070 */
[----:B------:R-:W-:Y:S01]  /*14a50*/  SEL R230, R231, RZ, P3 ;  /* 0x000000ffe7e67207 */ /* 0x000fe20001800000 */
[----:B------:R-:W-:Y:S04]  /*14a60*/  STL.64 [R1+0x178], R232 ;  /* 0x000178e801007387 */ /* 0x000fe80000100a00 */
[----:B------:R-:W-:Y:S01]  /*14a70*/  LDGSTS.E [R247+-0x70000], desc[UR14][R232.64], P4 ;  /* 0x90000000e8f77fae */ /* 0x000fe2000a12184e */
[----:B------:R-:W-:-:S03]  /*14a80*/  ISETP.GE.AND P4, PT, R209, UR4, PT ;  /* 0x00000004d1007c0c */ /* 0x000fc6000bf86270 */
[----:B------:R1:W-:Y:S04]  /*14a90*/  STL.64 [R1+0x170], R200 ;  /* 0x000170c801007387 */ /* 0x0003e80000100a00 */
[----:B------:R1:W-:Y:S01]  /*14aa0*/  LDGSTS.E [R247+-0x6fff8], desc[UR14][R200.64], P6 ;  /* 0x90008000c8f77fae */ /* 0x0003e2000b12184e */
[----:B------:R-:W-:-:S03]  /*14ab0*/  ISETP.NE.U32.AND P6, PT, R230, RZ, PT ;  /* 0x000000ffe600720c */ /* 0x000fc60003fc5070 */
[----:B------:R-:W2:Y:S01]  /*14ac0*/  LDL.LU.64 R208, [R1+0xf8] ;  /* 0x0000f80001d07983 */ /* 0x000ea20000300a00 */
[----:B------:R-:W-:Y:S02]  /*14ad0*/  SEL R230, RZ, 0x4, P4 ;  /* 0x00000004ffe67807 */ /* 0x000fe40002000000 */
[----:B-1----:R-:W-:-:S04]  /*14ae0*/  LOP3.LUT R201, R0, 0x1c, RZ, 0xfc, !PT ;  /* 0x0000001c00c97812 */ /* 0x002fc800078efcff */
[----:B------:R-:W-:Y:S02]  /*14af0*/  ISETP.GE.AND P4, PT, R201, UR4, PT ;  /* 0x00000004c9007c0c */ /* 0x000fe4000bf86270 */
[----:B------:R-:W2:Y:S01]  /*14b00*/  LDL.LU.64 R200, [R1+0xf0] ;  /* 0x0000f00001c87983 */ /* 0x000ea20000300a00 */
[----:B---3--:R-:W-:-:S03]  /*14b10*/  IMAD.WIDE R234, R5, 0x4, R240 ;  /* 0x0000000405ea7825 */ /* 0x008fc600078e02f0 */
[----:B------:R-:W3:Y:S01]  /*14b20*/  LDL.LU.64 R240, [R1+0xe8] ;  /* 0x0000e80001f07983 */ /* 0x000ee20000300a00 */
[----:B----4-:R-:W-:-:S03]  /*14b30*/  IMAD.WIDE R232, R5, 0x4, R8 ;  /* 0x0000000405e87825 */ /* 0x010fc600078e0208 */
[----:B------:R-:W-:Y:S04]  /*14b40*/  STL.64 [R1+0x110], R234 ;  /* 0x000110ea01007387 */ /* 0x000fe80000100a00 */
[----:B------:R-:W-:Y:S04]  /*14b50*/  LDGSTS.E [R247+-0x6e000], desc[UR14][R234.64], P5 ;  /* 0x92000000eaf77fae */ /* 0x000fe8000a92184e */
[----:B------:R1:W-:Y:S04]  /*14b60*/  STL.64 [R1+0x128], R232 ;  /* 0x000128e801007387 */ /* 0x0003e80000100a00 */
[----:B------:R1:W-:Y:S02]  /*14b70*/  LDGSTS.E [R247+-0x6dff8], desc[UR14][R232.64], P0 ;  /* 0x92008000e8f77fae */ /* 0x0003e4000812184e */
[----:B-1----:R-:W1:Y:S01]  /*14b80*/  S2R R233, SR_TID.X ;  /* 0x0000000000e97919 */ /* 0x002e620000002100 */
[----:B------:R-:W-:-:S02]  /*14b90*/  SEL R230, R230, RZ, P3 ;  /* 0x000000ffe6e67207 */ /* 0x000fc40001800000 */
[----:B------:R-:W-:Y:S02]  /*14ba0*/  SEL R231, RZ, 0x4, P4 ;  /* 0x00000004ffe77807 */ /* 0x000fe40002000000 */
[----:B------:R-:W-:Y:S02]  /*14bb0*/  LOP3.LUT R9, R0, 0x1e, RZ, 0xfc, !PT ;  /* 0x0000001e00097812 */ /* 0x000fe400078efcff */
[----:B------:R-:W-:Y:S02]  /*14bc0*/  ISETP.NE.U32.AND P4, PT, R230, RZ, PT ;  /* 0x000000ffe600720c */ /* 0x000fe40003f85070 */
[----:B------:R-:W-:Y:S02]  /*14bd0*/  SEL R230, R231, RZ, P3 ;  /* 0x000000ffe7e67207 */ /* 0x000fe40001800000 */
[----:B------:R-:W-:Y:S02]  /*14be0*/  ISETP.GE.AND P0, PT, R9, UR4, PT ;  /* 0x0000000409007c0c */ /* 0x000fe4000bf06270 */
[----:B------:R-:W-:-:S02]  /*14bf0*/  LOP3.LUT R8, R0, 0x3c, RZ, 0xfc, !PT ;  /* 0x0000003c00087812 */ /* 0x000fc400078efcff */
[----:B------:R-:W-:Y:S02]  /*14c00*/  LOP3.LUT R9, R0, 0x3e, RZ, 0xfc, !PT ;  /* 0x0000003e00097812 */ /* 0x000fe400078efcff */
[----:B------:R-:W-:Y:S02]  /*14c10*/  ISETP.NE.U32.AND P5, PT, R230, RZ, PT ;  /* 0x000000ffe600720c */ /* 0x000fe40003fa5070 */
[----:B------:R-:W-:Y:S02]  /*14c20*/  SEL R230, RZ, 0x4, P0 ;  /* 0x00000004ffe67807 */ /* 0x000fe40000000000 */
[----:B------:R-:W-:Y:S02]  /*14c30*/  ISETP.GE.AND P0, PT, R8, UR4, PT ;  /* 0x0000000408007c0c */ /* 0x000fe4000bf06270 */
[----:B------:R-:W-:Y:S02]  /*14c40*/  SEL R231, R230, RZ, P3 ;  /* 0x000000ffe6e77207 */ /* 0x000fe40001800000 */
[----:B------:R-:W-:-:S02]  /*14c50*/  SEL R230, RZ, 0x4, P0 ;  /* 0x00000004ffe67807 */ /* 0x000fc40000000000 */
[----:B------:R-:W-:Y:S02]  /*14c60*/  ISETP.NE.U32.AND P0, PT, R231, RZ, PT ;  /* 0x000000ffe700720c */ /* 0x000fe40003f05070 */
[----:B-1----:R-:W-:Y:S02]  /*14c70*/  LOP3.LUT R233, R233, 0x3f, RZ, 0xc0, !PT ;  /* 0x0000003fe9e97812 */ /* 0x002fe400078ec0ff */
[----:B------:R-:W-:Y:S01]  /*14c80*/  SEL R230, R230, RZ, P3 ;  /* 0x000000ffe6e67207 */ /* 0x000fe20001800000 */
[----:B--2---:R-:W-:-:S05]  /*14c90*/  IMAD.WIDE R226, R5, 0x4, R226 ;  /* 0x0000000405e27825 */ /* 0x004fca00078e02e2 */
[----:B------:R1:W-:Y:S04]  /*14ca0*/  STL.64 [R1+0x168], R226 ;  /* 0x000168e201007387 */ /* 0x0003e80000100a00 */
[----:B------:R-:W-:Y:S01]  /*14cb0*/  LDGSTS.E [R246+-0x70000], desc[UR14][R226.64], P2 ;  /* 0x90000000e2f67fae */ /* 0x000fe2000912184e */
[----:B------:R-:W-:-:S03]  /*14cc0*/  ISETP.GE.AND P2, PT, R9, UR4, PT ;  /* 0x0000000409007c0c */ /* 0x000fc6000bf46270 */
[----:B-1----:R-:W2:Y:S04]  /*14cd0*/  LDL.LU.64 R226, [R1+0xe0] ;  /* 0x0000e00001e27983 */ /* 0x002ea80000300a00 */
[----:B------:R-:W4:Y:S01]  /*14ce0*/  LDL.LU.64 R8, [R1+0xd8] ;  /* 0x0000d80001087983 */ /* 0x000f220000300a00 */
[----:B------:R-:W-:Y:S01]  /*14cf0*/  IMAD.WIDE R208, R5, 0x4, R208 ;  /* 0x0000000405d07825 */ /* 0x000fe200078e02d0 */
[----:B------:R-:W-:Y:S02]  /*14d00*/  SEL R231, RZ, 0x4, P2 ;  /* 0x00000004ffe77807 */ /* 0x000fe40001000000 */
[----:B------:R-:W-:Y:S01]  /*14d10*/  ISETP.GE.AND P2, PT, R233, UR4, PT ;  /* 0x00000004e9007c0c */ /* 0x000fe2000bf46270 */
[----:B------:R-:W-:Y:S01]  /*14d20*/  ULDC UR4, c[0x0][0x230] ;  /* 0x00008c0000047ab9 */ /* 0x000fe20000000800 */
[----:B------:R1:W-:Y:S04]  /*14d30*/  STL.64 [R1+0x160], R208 ;  /* 0x000160d001007387 */ /* 0x0003e80000100a00 */
[----:B------:R1:W-:Y:S01]  /*14d40*/  LDGSTS.E [R246+-0x6fff8], desc[UR14][R208.64], P1 ;  /* 0x90008000d0f67fae */ /* 0x0003e2000892184e */
[----:B------:R-:W-:Y:S01]  /*14d50*/  UIADD3 UR4, UR4, -0x140, URZ ;  /* 0xfffffec004047890 */ /* 0x000fe2000fffe03f */
[----:B------:R-:W-:-:S02]  /*14d60*/  SEL R232, RZ, 0x4, P2 ;  /* 0x00000004ffe87807 */ /* 0x000fc40001000000 */
[----:B------:R-:W-:Y:S01]  /*14d70*/  ISETP.NE.U32.AND P2, PT, R230, RZ, PT ;  /* 0x000000ffe600720c */ /* 0x000fe20003f45070 */
[----:B-1----:R-:W-:Y:S01]  /*14d80*/  IMAD.WIDE R208, R5, 0x4, R200 ;  /* 0x0000000405d07825 */ /* 0x002fe200078e02c8 */
[----:B------:R-:W-:-:S04]  /*14d90*/  SEL R230, R232, RZ, P3 ;  /* 0x000000ffe8e67207 */ /* 0x000fc80001800000 */
[----:B------:R1:W-:Y:S04]  /*14da0*/  STL.64 [R1+0x140], R208 ;  /* 0x000140d001007387 */ /* 0x0003e80000100a00 */
[----:B------:R4:W-:Y:S01]  /*14db0*/  LDGSTS.E [R246+-0x6e000], desc[UR14][R208.64], P6 ;  /* 0x92000000d0f67fae */ /* 0x0009e2000b12184e */
[----:B------:R-:W-:Y:S02]  /*14dc0*/  ISETP.GE.AND P6, PT, R0, UR4, PT ;  /* 0x0000000400007c0c */ /* 0x000fe4000bfc6270 */
[----:B------:R-:W-:Y:S02]  /*14dd0*/  ISETP.NE.U32.AND P1, PT, R230, RZ, PT ;  /* 0x000000ffe600720c */ /* 0x000fe40003f25070 */
[----:B------:R-:W-:Y:S01]  /*14de0*/  SEL R230, RZ, 0x4, P6 ;  /* 0x00000004ffe67807 */ /* 0x000fe20003000000 */
[----:B-1----:R-:W4:Y:S01]  /*14df0*/  LDL.LU.64 R208, [R1+0xd0] ;  /* 0x0000d00001d07983 */ /* 0x002f220000300a00 */
[----:B---3--:R-:W-:Y:S01]  /*14e00*/  IMAD.WIDE R200, R5, 0x4, R240 ;  /* 0x0000000405c87825 */ /* 0x008fe200078e02f0 */
[----:B------:R-:W-:-:S04]  /*14e10*/  LOP3.LUT R241, R0, 0x2, RZ, 0xfc, !PT ;  /* 0x0000000200f17812 */ /* 0x000fc800078efcff */
[----:B------:R1:W-:Y:S04]  /*14e20*/  STL.64 [R1+0x130], R200 ;  /* 0x000130c801007387 */ /* 0x0003e80000100a00 */
[----:B------:R3:W-:Y:S01]  /*14e30*/  LDGSTS.E [R246+-0x6dff8], desc[UR14][R200.64], P4 ;  /* 0x92008000c8f67fae */ /* 0x0007e2000a12184e */
[----:B------:R-:W-:-:S03]  /*14e40*/  ISETP.GE.AND P6, PT, R241, UR4, PT ;  /* 0x00000004f1007c0c */ /* 0x000fc6000bfc6270 */
[----:B-1----:R-:W3:Y:S04]  /*14e50*/  LDL.LU.64 R200, [R1+0xc8] ;  /* 0x0000c80001c87983 */ /* 0x002ee80000300a00 */
[----:B------:R1:W-:Y:S04]  /*14e60*/  STL.64 [R1+0x8f8], R246 ;  /* 0x0008f8f601007387 */ /* 0x0003e80000100a00 */
[----:B------:R-:W3:Y:S04]  /*14e70*/  LDL.LU.64 R236, [R1+0xa8] ;  /* 0x0000a80001ec7983 */ /* 0x000ee80000300a00 */
[----:B------:R-:W3:Y:S01]  /*14e80*/  LDL.LU.64 R240, [R1+0xa0] ;  /* 0x0000a00001f07983 */ /* 0x000ee20000300a00 */
[----:B------:R-:W-:-:S02]  /*14e90*/  SEL R231, R231, RZ, P3 ;  /* 0x000000ffe7e77207 */ /* 0x000fc40001800000 */
[----:B------:R-:W-:Y:S01]  /*14ea0*/  ISETP.GT.AND P4, PT, R7, 0x17f, PT ;  /* 0x0000017f0700780c */ /* 0x000fe20003f84270 */
[----:B-1----:R-:W3:Y:S01]  /*14eb0*/  LDL.LU.64 R246, [R1+0x88] ;  /* 0x0000880001f67983 */ /* 0x002ee20000300a00 */
[----:B------:R-:W-:Y:S02]  /*14ec0*/  ISETP.NE.U32.AND P3, PT, R231, RZ, PT ;  /* 0x000000ffe700720c */ /* 0x000fe40003f65070 */
[----:B------:R-:W-:Y:S01]  /*14ed0*/  SEL R231, R230, RZ, P4 ;  /* 0x000000ffe6e77207 */ /* 0x000fe20002000000 */
[----:B------:R-:W3:Y:S01]  /*14ee0*/  LDL.LU.64 R234, [R1+0x80] ;  /* 0x0000800001ea7983 */ /* 0x000ee20000300a00 */
[----:B------:R-:W-:Y:S02]  /*14ef0*/  SEL R230, RZ, 0x4, P6 ;  /* 0x00000004ffe67807 */ /* 0x000fe40003000000 */
[----:B------:R-:W-:Y:S02]  /*14f00*/  ISETP.NE.U32.AND P6, PT, R231, RZ, PT ;  /* 0x000000ffe700720c */ /* 0x000fe40003fc5070 */
[----:B------:R-:W-:-:S02]  /*14f10*/  SEL R230, R230, RZ, P4 ;  /* 0x000000ffe6e67207 */ /* 0x000fc40002000000 */
[----:B------:R-:W-:Y:S01]  /*14f20*/  LOP3.LUT R231, R0, 0x22, RZ, 0xfc, !PT ;  /* 0x0000002200e77812 */ /* 0x000fe200078efcff */
[----:B------:R-:W-:-:S04]  /*14f30*/  IMAD.WIDE R192, R6, 0x4, R192 ;  /* 0x0000000406c07825 */ /* 0x000fc800078e02c0 */
[----:B------:R-:W-:-:S04]  /*14f40*/  IMAD.WIDE R182, R6, 0x4, R182 ;  /* 0x0000000406b67825 */ /* 0x000fc800078e02b6 */
[----:B------:R-:W-:-:S04]  /*14f50*/  IMAD.WIDE R168, R6, 0x4, R168 ;  /* 0x0000000406a87825 */ /* 0x000fc800078e02a8 */
[----:B--2---:R-:W-:Y:S01]  /*14f60*/  IMAD.WIDE R232, R5, 0x4, R226 ;  /* 0x0000000405e87825 */ /* 0x004fe200078e02e2 */
[----:B------:R-:W-:-:S03]  /*14f70*/  LOP3.LUT R227, R0, 0x20, RZ, 0xfc, !PT ;  /* 0x0000002000e37812 */ /* 0x000fc600078efcff */
[----:B----4-:R-:W-:Y:S01]  /*14f80*/  IMAD.WIDE R8, R5, 0x4, R8 ;  /* 0x0000000405087825 */ /* 0x010fe200078e0208 */
[----:B------:R1:W-:Y:S01]  /*14f90*/  LDGSTS.E [R245+-0x70000], desc[UR14][R232.64], P5 ;  /* 0x90000000e8f57fae */ /* 0x0003e2000a92184e */
[----:B------:R-:W-:-:S03]  /*14fa0*/  ISETP.GE.AND P5, PT, R227, UR4, PT ;  /* 0x00000004e3007c0c */ /* 0x000fc6000bfa6270 */
[----:B------:R2:W-:Y:S01]  /*14fb0*/  LDGSTS.E [R245+-0x6fff8], desc[UR14][R8.64], P0 ;  /* 0x9000800008f57fae */ /* 0x0005e2000812184e */
[----:B------:R-:W-:Y:S02]  /*14fc0*/  ISETP.NE.U32.AND P0, PT, R230, RZ, PT ;  /* 0x000000ffe600720c */ /* 0x000fe40003f05070 */
[----:B------:R-:W-:Y:S02]  /*14fd0*/  SEL R230, RZ, 0x4, P5 ;  /* 0x00000004ffe67807 */ /* 0x000fe40002800000 */
[----:B------:R-:W-:Y:S02]  /*14fe0*/  ISETP.GE.AND P5, PT, R231, UR4, PT ;  /* 0x00000004e7007c0c */ /* 0x000fe4000bfa6270 */
[----:B------:R-:W-:Y:S01]  /*14ff0*/  SEL R231, R230, RZ, P4 ;  /* 0x000000ffe6e77207 */ /* 0x000fe20002000000 */
[----:B------:R4:W-:Y:S01]  /*15000*/  STL.64 [R1+0x1c0], R232 ;  /* 0x0001c0e801007387 */ /* 0x0009e20000100a00 */
[----:B------:R-:W-:-:S03]  /*15010*/  SEL R230, RZ, 0x4, P5 ;  /* 0x00000004ffe67807 */ /* 0x000fc60002800000 */
[----:B------:R1:W-:Y:S01]  /*15020*/  STL.64 [R1+0x1b8], R8 ;  /* 0x0001b80801007387 */ /* 0x0003e20000100a00 */
[----:B------:R-:W-:-:S03]  /*15030*/  SEL R230, R230, RZ, P4 ;  /* 0x000000ffe6e67207 */ /* 0x000fc60002000000 */
[----:B------:R-:W2:Y:S04]  /*15040*/  LDL.LU.64 R248, [R1+0x68] ;  /* 0x0000680001f87983 */ /* 0x000ea80000300a00 */
[----:B----4-:R-:W4:Y:S04]  /*15050*/  LDL.LU.64 R232, [R1+0x60] ;  /* 0x0000600001e87983 */ /* 0x010f280000300a00 */
[----:B------:R-:W4:Y:S01]  /*15060*/  LDL.LU.64 R250, [R1+0x58] ;  /* 0x0000580001fa7983 */ /* 0x000f220000300a00 */
[----:B------:R-:W-:-:S03]  /*15070*/  ISETP.NE.U32.AND P5, PT, R231, RZ, PT ;  /* 0x000000ffe700720c */ /* 0x000fc60003fa5070 */
[----:B------:R-:W4:Y:S04]  /*15080*/  LDL.LU.64 R226, [R1+0x50] ;  /* 0x0000500001e27983 */ /* 0x000f280000300a00 */
[----:B-1----:R-:W4:Y:S01]  /*15090*/  LDL.LU.64 R8, [R1+0x40] ;  /* 0x0000400001087983 */ /* 0x002f220000300a00 */
[----:B------:R-:W-:-:S05]  /*150a0*/  IMAD.WIDE R208, R5, 0x4, R208 ;  /* 0x0000000405d07825 */ /* 0x000fca00078e02d0 */
[----:B------:R1:W-:Y:S04]  /*150b0*/  STL.64 [R1+0x1b0], R208 ;  /* 0x0001b0d001007387 */ /* 0x0003e80000100a00 */
[----:B------:R-:W-:Y:S01]  /*150c0*/  LDGSTS.E [R245+-0x6e000], desc[UR14][R208.64], P2 ;  /* 0x92000000d0f57fae */ /* 0x000fe2000912184e */
[----:B------:R-:W-:-:S03]  /*150d0*/  ISETP.NE.U32.AND P2, PT, R230, RZ, PT ;  /* 0x000000ffe600720c */ /* 0x000fc60003f45070 */
[----:B-1----:R-:W4:Y:S04]  /*150e0*/  LDL.LU.64 R208, [R1+0x950] ;  /* 0x0009500001d07983 */ /* 0x002f280000300a00 */
[----:B------:R-:W4:Y:S01]  /*150f0*/  LDL.LU.64 R230, [R1+0x70] ;  /* 0x0000700001e67983 */ /* 0x000f220000300a00 */
[----:B---3--:R-:W-:-:S05]  /*15100*/  IMAD.WIDE R200, R6, 0x4, R200 ;  /* 0x0000000406c87825 */ /* 0x008fca00078e02c8 */
[----:B------:R1:W-:Y:S01]  /*15110*/  STL.64 [R1+0x120], R200 ;  /* 0x000120c801007387 */ /* 0x0003e20000100a00 */
[----:B------:R-:W-:-:S04]  /*15120*/  IMAD.WIDE R236, R6, 0x4, R236 ;  /* 0x0000000406ec7825 */ /* 0x000fc800078e02ec */
[C---:B------:R-:W-:Y:S01]  /*15130*/  IMAD.WIDE R240, R6.reuse, 0x4, R240 ;  /* 0x0000000406f07825 */ /* 0x040fe200078e02f0 */
[----:B-1----:R-:W3:Y:S04]  /*15140*/  LDL.LU.64 R200, [R1+0x948] ;  /* 0x0009480001c87983 */ /* 0x002ee80000300a00 */
[----:B------:R1:W-:Y:S04]  /*15150*/  STL.64 [R1+0x118], R192 ;  /* 0x000118c001007387 */ /* 0x0003e80000100a00 */
[----:B-1----:R-:W3:Y:S04]  /*15160*/  LDL.LU.64 R192, [R1+0x940] ;  /* 0x0009400001c07983 */ /* 0x002ee80000300a00 */
[----:B------:R1:W-:Y:S04]  /*15170*/  STL.64 [R1+0x108], R182 ;  /* 0x000108b601007387 */ /* 0x0003e80000100a00 */
[----:B-1----:R-:W3:Y:S04]  /*15180*/  LDL.LU.64 R182, [R1+0x938] ;  /* 0x0009380001b67983 */ /* 0x002ee80000300a00 */
[----:B------:R1:W-:Y:S04]  /*15190*/  STL.64 [R1+0xf8], R240 ;  /* 0x0000f8f001007387 */ /* 0x0003e80000100a00 */
[----:B-1----:R-:W3:Y:S04]  /*151a0*/  LDL.LU.64 R240, [R1+0x930] ;  /* 0x0009300001f07983 */ /* 0x002ee80000300a00 */
[----:B------:R1:W-:Y:S04]  /*151b0*/  STL.64 [R1+0xf0], R168 ;  /* 0x0000f0a801007387 */ /* 0x0003e80000100a00 */
[----:B-1----:R-:W3:Y:S04]  /*151c0*/  LDL.LU.64 R168, [R1+0x928] ;  /* 0x0009280001a87983 */ /* 0x002ee80000300a00 */
[----:B------:R-:W-:Y:S04]  /*151d0*/  STL.64 [R1+0x100], R236 ;  /* 0x000100ec01007387 */ /* 0x000fe80000100a00 */
[----:B------:R1:W-:Y:S04]  /*151e0*/  STL.64 [R1+0x900], R236 ;  /* 0x000900ec01007387 */ /* 0x0003e80000100a00 */
[----:B-1----:R-:W3:Y:S01]  /*151f0*/  LDL.LU.64 R236, [R1+0x78] ;  /* 0x0000780001ec7983 */ /* 0x002ee20000300a00 */
[----:B------:R-:W-:-:S04]  /*15200*/  IMAD.WIDE R246, R6, 0x4, R246 ;  /* 0x0000000406f67825 */ /* 0x000fc800078e02f6 */
[C---:B------:R-:W-:Y:S01]  /*15210*/  IMAD.WIDE R234, R6.reuse, 0x4, R234 ;  /* 0x0000000406ea7825 */ /* 0x040fe200078e02ea */
[----:B------:R-:W-:Y:S04]  /*15220*/  STL.64 [R1+0xe0], R246 ;  /* 0x0000e0f601007387 */ /* 0x000fe80000100a00 */
[----:B------:R1:W-:Y:S01]  /*15230*/  STL.64 [R1+0x908], R246 ;  /* 0x000908f601007387 */ /* 0x0003e20000100a00 */
[----:B--2---:R-:W-:-:S04]  /*15240*/  IMAD.WIDE R248, R6, 0x4, R248 ;  /* 0x0000000406f87825 */ /* 0x004fc800078e02f8 */
[----:B----4-:R-:W-:-:S04]  /*15250*/  IMAD.WIDE R232, R6, 0x4, R232 ;  /* 0x0000000406e87825 */ /* 0x010fc800078e02e8 */
[----:B-1----:R-:W-:-:S04]  /*15260*/  IMAD.WIDE R246, R6, 0x4, R226 ;  /* 0x0000000406f67825 */ /* 0x002fc800078e02e2 */
[----:B------:R-:W-:-:S04]  /*15270*/  IMAD.WIDE R226, R6, 0x4, R10 ;  /* 0x0000000406e27825 */ /* 0x000fc800078e020a */
[----:B------:R-:W-:-:S04]  /*15280*/  IMAD.WIDE R230, R6, 0x4, R230 ;  /* 0x0000000406e67825 */ /* 0x000fc800078e02e6 */
[----:B---3--:R-:W-:-:S04]  /*15290*/  IMAD.WIDE R10, R6, 0x4, R168 ;  /* 0x00000004060a7825 */ /* 0x008fc800078e02a8 */
[----:B------:R-:W-:-:S05]  /*152a0*/  IMAD.WIDE R236, R6, 0x4, R236 ;  /* 0x0000000406ec7825 */ /* 0x000fca00078e02ec */
[----:B------:R-:W-:Y:S04]  /*152b0*/  STL.64 [R1+0xc8], R236 ;  /* 0x0000c8ec01007387 */ /* 0x000fe80000100a00 */
[----:B------:R-:W-:Y:S04]  /*152c0*/  STL.64 [R1+0xd0], R234 ;  /* 0x0000d0ea01007387 */ /* 0x000fe80000100a00 */
[----:B------:R1:W-:Y:S04]  /*152d0*/  STL.64 [R1+0xc0], R230 ;  /* 0x0000c0e601007387 */ /* 0x0003e80000100a00 */
[----:B------:R2:W-:Y:S04]  /*152e0*/  STL.64 [R1+0x918], R234 ;  /* 0x000918ea01007387 */ /* 0x0005e80000100a00 */
[----:B------:R-:W-:Y:S01]  /*152f0*/  STL.64 [R1+0xb0], R248 ;  /* 0x0000b0f801007387 */ /* 0x000fe20000100a00 */
[----:B-1----:R-:W-:-:S05]  /*15300*/  IMAD.WIDE R230, R6, 0x4, R250 ;  /* 0x0000000406e67825 */ /* 0x002fca00078e02fa */
[----:B------:R-:W-:Y:S04]  /*15310*/  STL.64 [R1+0x98], R230 ;  /* 0x000098e601007387 */ /* 0x000fe80000100a00 */
[----:B------:R-:W-:Y:S04]  /*15320*/  STL.64 [R1+0xa8], R232 ;  /* 0x0000a8e801007387 */ /* 0x000fe80000100a00 */
[----:B------:R-:W-:Y:S04]  /*15330*/  STL.64 [R1+0x88], R246 ;  /* 0x000088f601007387 */ /* 0x000fe80000100a00 */
[----:B------:R-:W3:Y:S01]  /*15340*/  LDL.LU.64 R168, [R1+0x920] ;  /* 0x0009200001a87983 */ /* 0x000ee20000300a00 */
[----:B------:R-:W-:-:S04]  /*15350*/  IMAD.WIDE R250, R6, 0x4, R8 ;  /* 0x0000000406fa7825 */ /* 0x000fc800078e0208 */
[C---:B------:R-:W-:Y:S01]  /*15360*/  IMAD.WIDE R236, R6.reuse, 0x4, R188 ;  /* 0x0000000406ec7825 */ /* 0x040fe200078e02bc */
[----:B------:R-:W-:Y:S03]  /*15370*/  STL.64 [R1+0x78], R250 ;  /* 0x000078fa01007387 */ /* 0x000fe60000100a00 */
[C---:B------:R-:W-:Y:S01]  /*15380*/  IMAD.WIDE R8, R6.reuse, 0x4, R2 ;  /* 0x0000000406087825 */ /* 0x040fe200078e0202 */
[----:B--2---:R-:W2:Y:S03]  /*15390*/  LDL.64 R234, [R1+0x120] ;  /* 0x0001200001ea7983 */ /* 0x004ea60000100a00 */
[C---:B------:R-:W-:Y:S01]  /*153a0*/  IMAD.WIDE R188, R6.reuse, 0x4, R242 ;  /* 0x0000000406bc7825 */ /* 0x040fe200078e02f2 */
[----:B------:R-:W-:Y:S03]  /*153b0*/  STL.64 [R1+0x60], R10 ;  /* 0x0000600a01007387 */ /* 0x000fe60000100a00 */
[C---:B------:R-:W-:Y:S01]  /*153c0*/  IMAD.WIDE R2, R6.reuse, 0x4, R240 ;  /* 0x0000000406027825 */ /* 0x040fe200078e02f0 */
[----:B------:R-:W-:Y:S03]  /*153d0*/  STL.64 [R1+0x68], R226 ;  /* 0x000068e201007387 */ /* 0x000fe60000100a00 */
[C---:B------:R-:W-:Y:S01]  /*153e0*/  IMAD.WIDE R240, R6.reuse, 0x4, R238 ;  /* 0x0000000406f07825 */ /* 0x040fe200078e02ee */
[----:B------:R-:W4:Y:S03]  /*153f0*/  LDL.64 R242, [R1+0x98] ;  /* 0x0000980001f27983 */ /* 0x000f260000100a00 */
[----:B------:R-:W-:Y:S01]  /*15400*/  IMAD.WIDE R238, R6, 0x4, R228 ;  /* 0x0000000406ee7825 */ /* 0x000fe200078e02e4 */
[----:B------:R-:W-:Y:S04]  /*15410*/  STL.64 [R1+0x50], R236 ;  /* 0x000050ec01007387 */ /* 0x000fe80000100a00 */
[----:B------:R-:W-:Y:S04]  /*15420*/  STL.64 [R1+0x38], R8 ;  /* 0x0000380801007387 */ /* 0x000fe80000100a00 */
[----:B------:R-:W4:Y:S01]  /*15430*/  LDL.64 R228, [R1+0xc8] ;  /* 0x0000c80001e47983 */ /* 0x000f220000100a00 */
[----:B---3--:R-:W-:-:S05]  /*15440*/  IMAD.WIDE R168, R5, 0x4, R168 ;  /* 0x0000000405a87825 */ /* 0x008fca00078e02a8 */
[----:B------:R1:W-:Y:S04]  /*15450*/  STL.64 [R1+0x1a8], R168 ;  /* 0x0001a8a801007387 */ /* 0x0003e80000100a00 */
[----:B------:R1:W-:Y:S04]  /*15460*/  LDGSTS.E [R245+-0x6dff8], desc[UR14][R168.64], P3 ;  /* 0x92008000a8f57fae */ /* 0x0003e8000992184e */
[----:B------:R-:W0:Y:S01]  /*15470*/  LDGDEPBAR ;  /* 0x00000000000079af */ /* 0x000e220000000000 */
[----:B------:R-:W-:-:S03]  /*15480*/  IMAD.WIDE R182, R6, 0x4, R182 ;  /* 0x0000000406b67825 */ /* 0x000fc600078e02b6 */
[----:B--2---:R-:W-:Y:S01]  /*15490*/  LDGSTS.E [R244+0x40000], desc[UR14][R234.64], P1 ;  /* 0x40000000eaf47fae */ /* 0x004fe2000892184e */
[----:B-1----:R-:W-:-:S03]  /*154a0*/  IMAD.WIDE R168, R6, 0x4, R224 ;  /* 0x0000000406a87825 */ /* 0x002fc600078e02e0 */
[----:B------:R-:W2:Y:S04]  /*154b0*/  LDL.64 R224, [R1+0xf8] ;  /* 0x0000f80001e07983 */ /* 0x000ea80000100a00 */
[----:B------:R-:W3:Y:S01]  /*154c0*/  LDL.LU.64 R234, [R1+0x918] ;  /* 0x0009180001ea7983 */ /* 0x000ee20000300a00 */
[----:B------:R-:W-:-:S04]  /*154d0*/  IMAD.WIDE R192, R6, 0x4, R192 ;  /* 0x0000000406c07825 */ /* 0x000fc800078e02c0 */
[----:B------:R-:W-:-:S04]  /*154e0*/  IMAD.WIDE R200, R6, 0x4, R200 ;  /* 0x0000000406c87825 */ /* 0x000fc800078e02c8 */
[----:B------:R-:W-:-:S04]  /*154f0*/  IMAD.WIDE R208, R6, 0x4, R208 ;  /* 0x0000000406d07825 */ /* 0x000fc800078e02d0 */
[C---:B------:R-:W-:Y:S01]  /*15500*/  IMAD.WIDE R216, R6.reuse, 0x4, R216 ;  /* 0x0000000406d87825 */ /* 0x040fe200078e02d8 */
[----:B--2---:R-:W-:Y:S04]  /*15510*/  LDGSTS.E [R244+0x40400], desc[UR14][R224.64], P1 ;  /* 0x40400000e0f47fae */ /* 0x004fe8000892184e */
[----:B----4-:R-:W-:Y:S04]  /*15520*/  LDGSTS.E [R244+0x40800], desc[UR14][R228.64], P1 ;  /* 0x40800000e4f47fae */ /* 0x010fe8000892184e */
[----:B------:R-:W-:Y:S04]  /*15530*/  LDGSTS.E [R244+0x40c00], desc[UR14][R242.64], P1 ;  /* 0x40c00000f2f47fae */ /* 0x000fe8000892184e */
[----:B------:R-:W-:Y:S04]  /*15540*/  LDGSTS.E [R244+0x41000], desc[UR14][R10.64], P1 ;  /* 0x410000000af47fae */ /* 0x000fe8000892184e */
[----:B------:R-:W-:Y:S04]  /*15550*/  LDGSTS.E [R244+0x41400], desc[UR14][R2.64], P1 ;  /* 0x4140000002f47fae */ /* 0x000fe8000892184e */
[----:B------:R-:W-:Y:S04]  /*15560*/  LDGSTS.E [R244+0x41800], desc[UR14][R182.64], P1 ;  /* 0x41800000b6f47fae */ /* 0x000fe8000892184e */
[----:B------:R-:W2:Y:S04]  /*15570*/  LDL.LU.64 R10, [R1+0x910] ;  /* 0x00091000010a7983 */ /* 0x000ea80000300a00 */
[----:B------:R-:W2:Y:S04]  /*15580*/  LDL.64 R242, [R1+0x118] ;  /* 0x0001180001f27983 */ /* 0x000ea80000100a00 */
[----:B------:R-:W4:Y:S04]  /*15590*/  LDL.64 R228, [R1+0xc0] ;  /* 0x0000c00001e47983 */ /* 0x000f280000100a00 */
[----:B------:R-:W-:Y:S04]  /*155a0*/  STL.64 [R1+0x8b0], R2 ;  /* 0x0008b00201007387 */ /* 0x000fe80000100a00 */
[----:B------:R1:W-:Y:S01]  /*155b0*/  STL.64 [R1+0x8b8], R182 ;  /* 0x0008b8b601007387 */ /* 0x0003e20000100a00 */
[----:B------:R-:W-:-:S03]  /*155c0*/  IMAD.WIDE R18, R6, 0x4, R18 ;  /* 0x0000000406127825 */ /* 0x000fc600078e0212 */
[----:B------:R-:W-:Y:S01]  /*155d0*/  LDGSTS.E [R244+0x41c00], desc[UR14][R192.64], P1 ;  /* 0x41c00000c0f47fae */ /* 0x000fe2000892184e */
[----:B------:R-:W-:-:S03]  /*155e0*/  IMAD.WIDE R26, R6, 0x4, R26 ;  /* 0x00000004061a7825 */ /* 0x000fc600078e021a */
[----:B------:R-:W-:Y:S04]  /*155f0*/  LDGSTS.E [R244+0x42000], desc[UR14][R200.64], P1 ;  /* 0x42000000c8f47fae */ /* 0x000fe8000892184e */
[----:B-1----:R-:W3:Y:S01]  /*15600*/  LDL.LU.64 R182, [R1+0xf0] ;  /* 0x0000f00001b67983 */ /* 0x002ee20000300a00 */
        /* <DEDUP_REMOVED lines=42> */
[----:B--2---:R-:W-:Y:S04]  /*158b0*/  LDGSTS.E [R11+0x40100], desc[UR14][R242.64], P1 ;  /* 0x40100000f20b7fae */ /* 0x004fe8000892184e */
[----:B------:R-:W2:Y:S04]  /*158c0*/  LDL.64 R242, [R1+0x108] ;  /* 0x0001080001f27983 */ /* 0x000ea80000100a00 */
[----:B---3--:R-:W-:Y:S04]  /*158d0*/  LDGSTS.E [R11+0x40500], desc[UR14][R182.64], P1 ;  /* 0x40500000b60b7fae */ /* 0x008fe8000892184e */
[----:B----4-:R-:W-:Y:S04]  /*158e0*/  LDGSTS.E [R11+0x40900], desc[UR14][R228.64], P1 ;  /* 0x40900000e40b7fae */ /* 0x010fe8000892184e */
[----:B------:R-:W-:Y:S01]  /*158f0*/  LDGSTS.E [R11+0x40d00], desc[UR14][R246.64], P1 ;  /* 0x40d00000f60b7fae */ /* 0x000fe2000892184e */
[----:B------:R-:W-:-:S03]  /*15900*/  IMAD.WIDE R184, R6, 0x4, R184 ;  /* 0x0000000406b87825 */ /* 0x000fc600078e02b8 */
[----:B------:R-:W-:Y:S01]  /*15910*/  LDGSTS.E [R11+0x41100], desc[UR14][R236.64], P1 ;  /* 0x41100000ec0b7fae */ /* 0x000fe2000892184e */
        /* <DEDUP_REMOVED lines=53> */
[----:B------:R-:W4:Y:S04]  /*15c70*/  LDL.LU.64 R236, [R1+0x900] ;  /* 0x0009000001ec7983 */ /* 0x000f280000300a00 */
[----:B--2---:R1:W-:Y:S04]  /*15c80*/  LDGSTS.E [R10+0x40200], desc[UR14][R242.64], P1 ;  /* 0x40200000f20a7fae */ /* 0x0043e8000892184e */
[----:B---3--:R-:W-:Y:S04]  /*15c90*/  LDGSTS.E [R10+0x40600], desc[UR14][R246.64], P1 ;  /* 0x40600000f60a7fae */ /* 0x008fe8000892184e */
[----:B------:R-:W-:Y:S04]  /*15ca0*/  LDGSTS.E [R10+0x40a00], desc[UR14][R248.64], P1 ;  /* 0x40a00000f80a7fae */ /* 0x000fe8000892184e */
[----:B------:R-:W-:Y:S04]  /*15cb0*/  LDGSTS.E [R10+0x40e00], desc[UR14][R250.64], P1 ;  /* 0x40e00000fa0a7fae */ /* 0x000fe8000892184e */
[----:B------:R-:W2:Y:S04]  /*15cc0*/  LDL.LU.64 R246, [R1+0x8f8] ;  /* 0x0008f80001f67983 */ /* 0x000ea80000300a00 */
[----:B------:R-:W3:Y:S04]  /*15cd0*/  LDL.LU.64 R248, [R1+0x8f0] ;  /* 0x0008f00001f87983 */ /* 0x000ee80000300a00 */
[----:B------:R-:W2:Y:S04]  /*15ce0*/  LDL.LU.64 R250, [R1+0x8e8] ;  /* 0x0008e80001fa7983 */ /* 0x000ea80000300a00 */
        /* <DEDUP_REMOVED lines=40> */
[----:B------:R-:W-:Y:S01]  /*15f70*/  IMAD.WIDE R230, R6, 0x4, R180 ;  /* 0x0000000406e67825 */ /* 0x000fe200078e02b4 */
[----:B------:R-:W-:Y:S02]  /*15f80*/  LOP3.LUT R181, R0, 0x4, RZ, 0xfc, !PT ;  /* 0x0000000400b57812 */ /* 0x000fe400078efcff */
[----:B------:R-:W-:Y:S01]  /*15f90*/  LDGSTS.E [R10+0x46200], desc[UR14][R126.64], P1 ;  /* 0x462000007e0a7fae */ /* 0x000fe2000892184e */
[----:B------:R-:W-:-:S04]  /*15fa0*/  IMAD.WIDE R134, R6, 0x4, R134 ;  /* 0x0000000406867825 */ /* 0x000fc800078e0286 */
[C---:B------:R-:W-:Y:S01]  /*15fb0*/  IMAD.WIDE R142, R6.reuse, 0x4, R142 ;  /* 0x00000004068e7825 */ /* 0x040fe200078e028e */
[----:B------:R-:W-:Y:S01]  /*15fc0*/  ISETP.GE.AND P3, PT, R181, UR4, PT ;  /* 0x00000004b5007c0c */ /* 0x000fe2000bf66270 */
[----:B------:R-:W-:Y:S02]  /*15fd0*/  LDGSTS.E [R10+0x46600], desc[UR14][R134.64], P1 ;  /* 0x46600000860a7fae */ /* 0x000fe4000892184e */
[C---:B------:R-:W-:Y:S02]  /*15fe0*/  IMAD.WIDE R150, R6.reuse, 0x4, R150 ;  /* 0x0000000406967825 */ /* 0x040fe400078e0296 */
[----:B------:R-:W-:Y:S02]  /*15ff0*/  LDGSTS.E [R10+0x46a00], desc[UR14][R142.64], P1 ;  /* 0x46a000008e0a7fae */ /* 0x000fe4000892184e */
[C---:B------:R-:W-:Y:S02]  /*16000*/  IMAD.WIDE R158, R6.reuse, 0x4, R158 ;  /* 0x00000004069e7825 */ /* 0x040fe400078e029e */
[----:B------:R-:W-:Y:S02]  /*16010*/  LDGSTS.E [R10+0x46e00], desc[UR14][R150.64], P1 ;  /* 0x46e00000960a7fae */ /* 0x000fe4000892184e */
[----:B------:R-:W-:-:S02]  /*16020*/  IMAD.WIDE R166, R6, 0x4, R166 ;  /* 0x0000000406a67825 */ /* 0x000fc400078e02a6 */
[----:B------:R-:W-:Y:S02]  /*16030*/  LDGSTS.E [R10+0x47200], desc[UR14][R158.64], P1 ;  /* 0x472000009e0a7fae */ /* 0x000fe4000892184e */
[C---:B------:R-:W-:Y:S02]  /*16040*/  IMAD.WIDE R174, R6.reuse, 0x4, R174 ;  /* 0x0000000406ae7825 */ /* 0x040fe400078e02ae */
[----:B------:R-:W-:Y:S02]  /*16050*/  LDGSTS.E [R10+0x47600], desc[UR14][R166.64], P1 ;  /* 0x47600000a60a7fae */ /* 0x000fe4000892184e */
[C---:B------:R-:W-:Y:S02]  /*16060*/  IMAD.WIDE R180, R6.reuse, 0x4, R222 ;  /* 0x0000000406b47825 */ /* 0x040fe400078e02de */
[----:B------:R-:W-:Y:S04]  /*16070*/  LDGSTS.E [R10+0x47a00], desc[UR14][R174.64], P1 ;  /* 0x47a00000ae0a7fae */ /* 0x000fe8000892184e */
[----:B------:R-:W-:Y:S04]  /*16080*/  LDGSTS.E [R10+0x47e00], desc[UR14][R180.64], P1 ;  /* 0x47e00000b40a7fae */ /* 0x000fe8000892184e */
[----:B------:R-:W-:Y:S04]  /*16090*/  STL.64 [R1+0x890], R10 ;  /* 0x0008900a01007387 */ /* 0x000fe80000100a00 */
[----:B----4-:R-:W-:Y:S04]  /*160a0*/  LDGSTS.E [R9+0x40300], desc[UR14][R236.64], P1 ;  /* 0x40300000ec097fae */ /* 0x010fe8000892184e */
[----:B------:R-:W-:Y:S04]  /*160b0*/  LDGSTS.E [R9+0x40700], desc[UR14][R234.64], P1 ;  /* 0x40700000ea097fae */ /* 0x000fe8000892184e */
[----:B------:R-:W-:Y:S04]  /*160c0*/  LDGSTS.E [R9+0x40b00], desc[UR14][R232.64], P1 ;  /* 0x40b00000e8097fae */ /* 0x000fe8000892184e */
[----:B------:R-:W4:Y:S04]  /*160d0*/  LDL.LU.64 R236, [R1+0x8d8] ;  /* 0x0008d80001ec7983 */ /* 0x000f280000300a00 */
[----:B------:R-:W3:Y:S04]  /*160e0*/  LDL.LU.64 R234, [R1+0x8d0] ;  /* 0x0008d00001ea7983 */ /* 0x000ee80000300a00 */
[----:B------:R-:W2:Y:S04]  /*160f0*/  LDL.LU.64 R232, [R1+0x8c8] ;  /* 0x0008c80001e87983 */ /* 0x000ea80000300a00 */
[----:B------:R2:W-:Y:S01]  /*16100*/  LDGSTS.E [R9+0x40f00], desc[UR14][R226.64], P1 ;  /* 0x40f00000e2097fae */ /* 0x0005e2000892184e */
[----:B------:R-:W-:-:S03]  /*16110*/  IMAD.WIDE R190, R6, 0x4, R190 ;  /* 0x0000000406be7825 */ /* 0x000fc600078e02be */
[----:B------:R-:W-:Y:S01]  /*16120*/  LDGSTS.E [R9+0x41300], desc[UR14][R188.64], P1 ;  /* 0x41300000bc097fae */ /* 0x000fe2000892184e */
[----:B------:R-:W-:-:S03]  /*16130*/  IMAD.WIDE R198, R6, 0x4, R198 ;  /* 0x0000000406c67825 */ /* 0x000fc600078e02c6 */
[----:B------:R-:W-:Y:S04]  /*16140*/  LDGSTS.E [R9+0x41700], desc[UR14][R230.64], P1 ;  /* 0x41700000e6097fae */ /* 0x000fe8000892184e */
[----:B------:R-:W4:Y:S04]  /*16150*/  LDL.LU.64 R226, [R1+0x8c0] ;  /* 0x0008c00001e27983 */ /* 0x000f280000300a00 */
[----:B------:R1:W-:Y:S04]  /*16160*/  STL.64 [R1+0x838], R8 ;  /* 0x0008380801007387 */ /* 0x0003e80000100a00 */
[----:B------:R-:W2:Y:S01]  /*16170*/  LDL.LU.64 R2, [R1] ;  /* 0x0000000001027983 */ /* 0x000ea20000300a00 */
        /* <DEDUP_REMOVED lines=49> */
[----:B------:R-:W0:Y:S01]  /*16490*/  LDGDEPBAR ;  /* 0x00000000000079af */ /* 0x000e220000000000 */
[----:B------:R-:W-:-:S02]  /*164a0*/  SEL R222, RZ, 0x4, P3 ;  /* 0x00000004ffde7807 */ /* 0x000fc40001800000 */
[----:B------:R-:W-:Y:S02]  /*164b0*/  LOP3.LUT R223, R0, 0x6, RZ, 0xfc, !PT ;  /* 0x0000000600df7812 */ /* 0x000fe400078efcff */
[----:B------:R-:W-:Y:S02]  /*164c0*/  SEL R222, R222, RZ, P4 ;  /* 0x000000ffdede7207 */ /* 0x000fe40002000000 */
[----:B------:R-:W-:Y:S01]  /*164d0*/  ISETP.GE.AND P3, PT, R223, UR4, PT ;  /* 0x00000004df007c0c */ /* 0x000fe2000bf66270 */
[----:B-1----:R-:W2:Y:S01]  /*164e0*/  LDL.LU.64 R8, [R1+0x8] ;  /* 0x0000080001087983 */ /* 0x002ea20000300a00 */
[----:B------:R-:W-:Y:S02]  /*164f0*/  LOP3.LUT R243, R0, 0x24, RZ, 0xfc, !PT ;  /* 0x0000002400f37812 */ /* 0x000fe400078efcff */
[----:B------:R-:W-:Y:S02]  /*16500*/  ISETP.NE.U32.AND P1, PT, R222, RZ, PT ;  /* 0x000000ffde00720c */ /* 0x000fe40003f25070 */
[----:B------:R-:W-:-:S02]  /*16510*/  SEL R222, RZ, 0x4, P3 ;  /* 0x00000004ffde7807 */ /* 0x000fc40001800000 */
[----:B------:R-:W-:Y:S02]  /*16520*/  ISETP.GE.AND P3, PT, R243, UR4, PT ;  /* 0x00000004f3007c0c */ /* 0x000fe4000bf66270 */
[----:B------:R-:W-:Y:S02]  /*16530*/  SEL R222, R222, RZ, P4 ;  /* 0x000000ffdede7207 */ /* 0x000fe40002000000 */
[----:B------:R-:W-:Y:S02]  /*16540*/  SEL R223, RZ, 0x4, P3 ;  /* 0x00000004ffdf7807 */ /* 0x000fe40001800000 */
[----:B------:R-:W-:Y:S02]  /*16550*/  LOP3.LUT R243, R0, 0x26, RZ, 0xfc, !PT ;  /* 0x0000002600f37812 */ /* 0x000fe400078efcff */
[----:B------:R-:W-:Y:S02]  /*16560*/  ISETP.NE.U32.AND P3, PT, R222, RZ, PT ;  /* 0x000000ffde00720c */ /* 0x000fe40003f65070 */
[----:B------:R-:W-:Y:S01]  /*16570*/  SEL R222, R223, RZ, P4 ;  /* 0x000000ffdfde7207 */ /* 0x000fe20002000000 */
[----:B---3--:R-:W-:-:S04]  /*16580*/  IMAD.WIDE R228, R5, 0x4, R234 ;  /* 0x0000000405e47825 */ /* 0x008fc800078e02ea */
[C---:B----4-:R-:W-:Y:S01]  /*16590*/  IMAD.WIDE R224, R5.reuse, 0x4, R226 ;  /* 0x0000000405e07825 */ /* 0x050fe200078e02e2 */
[----:B------:R-:W-:Y:S03]  /*165a0*/  BAR.SYNC.DEFER_BLOCKING 0x0 ;  /* 0x0000000000007b1d */ /* 0x000fe60000010000 */
[----:B--2---:R-:W-:-:S05]  /*165b0*/  IMAD.WIDE R226, R5, 0x4, R232 ;  /* 0x0000000405e27825 */ /* 0x004fca00078e02e8 */
[----:B------:R-:W-:Y:S01]  /*165c0*/  STL.64 [R1+0x818], R226 ;  /* 0x000818e201007387 */ /* 0x000fe20000100a00 */
[----:B------:R-:W-:-:S03]  /*165d0*/  IMAD.WIDE R232, R5, 0x4, R236 ;  /* 0x0000000405e87825 */ /* 0x000fc600078e02ec */
[----:B------:R-:W-:Y:S01]  /*165e0*/  @!PT LDS RZ, [RZ] ;  /* 0x00000000fffff984 */ /* 0x000fe20000000800 */
[----:B------:R-:W-:Y:S01]  /*165f0*/  @!PT LDS RZ, [RZ] ;  /* 0x00000000fffff984 */ /* 0x000fe20000000800 */
[----:B------:R-:W-:Y:S01]  /*16600*/  @!PT LDS RZ, [RZ] ;  /* 0x00000000fffff984 */ /* 0x000fe20000000800 */
[----:B------:R-:W-:Y:S01]  /*16610*/  LDGSTS.E [R252+-0x6c000], desc[UR14][R224.64], P6 ;  /* 0x94000000e0fc7fae */ /* 0x000fe2000b12184e */
[----:B------:R-:W-:Y:S02]  /*16620*/  ISETP.GE.AND P6, PT, R243, UR4, PT ;  /* 0x00000004f3007c0c */ /* 0x000fe4000bfc6270 */
[----:B------:R-:W-:Y:S01]  /*16630*/  LOP3.LUT R243, R0, 0x8, RZ, 0xfc, !PT ;  /* 0x0000000800f37812 */ /* 0x000fe200078efcff */
[----:B------:R1:W-:Y:S01]  /*16640*/  LDGSTS.E [R252+-0x6bff8], desc[UR14][R226.64], P0 ;  /* 0x94008000e2fc7fae */ /* 0x0003e2000812184e */
[----:B------:R-:W-:Y:S02]  /*16650*/  ISETP.NE.U32.AND P0, PT, R222, RZ, PT ;  /* 0x000000ffde00720c */ /* 0x000fe40003f05070 */
[----:B------:R-:W-:Y:S01]  /*16660*/  SEL R222, RZ, 0x4, P6 ;  /* 0x00000004ffde7807 */ /* 0x000fe20003000000 */
[----:B------:R-:W-:Y:S01]  /*16670*/  IMAD.WIDE R234, R5, 0x4, R2 ;  /* 0x0000000405ea7825 */ /* 0x000fe200078e0202 */
[----:B------:R-:W-:Y:S01]  /*16680*/  ISETP.GE.AND P6, PT, R243, UR4, PT ;  /* 0x00000004f3007c0c */ /* 0x000fe2000bfc6270 */
[----:B------:R-:W-:Y:S04]  /*16690*/  LDGSTS.E [R252+-0x6a000], desc[UR14][R228.64], P5 ;  /* 0x96000000e4fc7fae */ /* 0x000fe8000a92184e */
[----:B------:R-:W2:Y:S04]  /*166a0*/  LDL.LU.64 R242, [R1+0x10] ;  /* 0x0000100001f27983 */ /* 0x000ea80000300a00 */
[----:B------:R-:W3:Y:S04]  /*166b0*/  LDL.LU.64 R10, [R1+0x30] ;  /* 0x00003000010a7983 */ /* 0x000ee80000300a00 */
[----:B------:R-:W-:Y:S04]  /*166c0*/  STL.64 [R1+0x820], R228 ;  /* 0x000820e401007387 */ /* 0x000fe80000100a00 */
[----:B------:R4:W-:Y:S04]  /*166d0*/  STL.64 [R1+0x828], R232 ;  /* 0x000828e801007387 */ /* 0x0009e80000100a00 */
[----:B------:R-:W3:Y:S04]  /*166e0*/  LDL.LU.64 R2, [R1+0x48] ;  /* 0x0000480001027983 */ /* 0x000ee80000300a00 */
[----:B------:R-:W-:Y:S01]  /*166f0*/  LDGSTS.E [R252+-0x69ff8], desc[UR14][R232.64], P2 ;  /* 0x96008000e8fc7fae */ /* 0x000fe2000912184e */
[----:B------:R-:W-:-:S02]  /*16700*/  SEL R222, R222, RZ, P4 ;  /* 0x000000ffdede7207 */ /* 0x000fc40002000000 */
[----:B------:R-:W-:Y:S01]  /*16710*/  SEL R223, RZ, 0x4, P6 ;  /* 0x00000004ffdf7807 */ /* 0x000fe20003000000 */
[----:B------:R3:W-:Y:S04]  /*16720*/  LDGSTS.E [R251+-0x6c000], desc[UR14][R234.64], P1 ;  /* 0x94000000eafb7fae */ /* 0x0007e8000892184e */
[----:B----4-:R-:W4:Y:S01]  /*16730*/  LDL.LU.64 R232, [R1+0x1a0] ;  /* 0x0001a00001e87983 */ /* 0x010f220000300a00 */
[----:B-1----:R-:W-:Y:S02]  /*16740*/  LOP3.LUT R227, R0, 0xa, RZ, 0xfc, !PT ;  /* 0x0000000a00e37812 */ /* 0x002fe400078efcff */
[----:B------:R-:W-:Y:S02]  /*16750*/  ISETP.NE.U32.AND P6, PT, R222, RZ, PT ;  /* 0x000000ffde00720c */ /* 0x000fe40003fc5070 */
[----:B------:R-:W-:-:S02]  /*16760*/  SEL R222, R223, RZ, P4 ;  /* 0x000000ffdfde7207 */ /* 0x000fc40002000000 */
[----:B------:R-:W-:Y:S02]  /*16770*/  ISETP.GE.AND P5, PT, R227, UR4, PT ;  /* 0x00000004e3007c0c */ /* 0x000fe4000bfa6270 */
[----:B------:R-:W-:Y:S02]  /*16780*/  LOP3.LUT R227, R0, 0x28, RZ, 0xfc, !PT ;  /* 0x0000002800e37812 */ /* 0x000fe400078efcff */
[----:B------:R-:W-:Y:S02]  /*16790*/  ISETP.NE.U32.AND P2, PT, R222, RZ, PT ;  /* 0x000000ffde00720c */ /* 0x000fe40003f45070 */
[----:B------:R-:W-:Y:S02]  /*167a0*/  SEL R222, RZ, 0x4, P5 ;  /* 0x00000004ffde7807 */ /* 0x000fe40002800000 */
[----:B------:R-:W-:Y:S02]  /*167b0*/  ISETP.GE.AND P5, PT, R227, UR4, PT ;  /* 0x00000004e3007c0c */ /* 0x000fe4000bfa6270 */
[----:B------:R-:W-:-:S02]  /*167c0*/  SEL R222, R222, RZ, P4 ;  /* 0x000000ffdede7207 */ /* 0x000fc40002000000 */
[----:B------:R-:W-:Y:S02]  /*167d0*/  SEL R223, RZ, 0x4, P5 ;  /* 0x00000004ffdf7807 */ /* 0x000fe40002800000 */
[----:B------:R-:W-:Y:S02]  /*167e0*/  ISETP.NE.U32.AND P5, PT, R222, RZ, PT ;  /* 0x000000ffde00720c */ /* 0x000fe40003fa5070 */
[----:B------:R-:W-:Y:S01]  /*167f0*/  SEL R222, R223, RZ, P4 ;  /* 0x000000ffdfde7207 */ /* 0x000fe20002000000 */
[----:B------:R1:W-:Y:S01]  /*16800*/  STL.64 [R1+0x830], R234 ;  /* 0x000830ea01007387 */ /* 0x0003e20000100a00 */
[----:B------:R-:W-:Y:S01]  /*16810*/  IMAD.WIDE R236, R5, 0x4, R8 ;  /* 0x0000000405ec7825 */ /* 0x000fe200078e0208 */
[----:B------:R-:W-:-:S04]  /*16820*/  LOP3.LUT R9, R0, 0x2a, RZ, 0xfc, !PT ;  /* 0x0000002a00097812 */ /* 0x000fc800078efcff */
[----:B------:R-:W-:Y:S01]  /*16830*/  ISETP.GE.AND P1, PT, R9, UR4, PT ;  /* 0x0000000409007c0c */ /* 0x000fe2000bf26270 */
[----:B------:R-:W-:Y:S01]  /*16840*/  LDGSTS.E [R251+-0x6bff8], desc[UR14][R236.64], P3 ;  /* 0x94008000ecfb7fae */ /* 0x000fe2000992184e */
[----:B------:R-:W-:Y:S02]  /*16850*/  LOP3.LUT R9, R0, 0xc, RZ, 0xfc, !PT ;  /* 0x0000000c00097812 */ /* 0x000fe400078efcff */
[----:B------:R-:W-:Y:S02]  /*16860*/  ISETP.NE.U32.AND P3, PT, R222, RZ, PT ;  /* 0x000000ffde00720c */ /* 0x000fe40003f65070 */
[----:B------:R-:W-:Y:S01]  /*16870*/  SEL R222, RZ, 0x4, P1 ;  /* 0x00000004ffde7807 */ /* 0x000fe20000800000 */
[----:B------:R-:W-:Y:S01]  /*16880*/  STL.64 [R1+0x840], R236 ;  /* 0x000840ec01007387 */ /* 0x000fe20000100a00 */
[----:B------:R-:W-:Y:S02]  /*16890*/  ISETP.GE.AND P1, PT, R9, UR4, PT ;  /* 0x0000000409007c0c */ /* 0x000fe4000bf26270 */
[----:B------:R-:W-:Y:S01]  /*168a0*/  SEL R222, R222, RZ, P4 ;  /* 0x000000ffdede7207 */ /* 0x000fe20002000000 */
[----:B------:R-:W4:Y:S01]  /*168b0*/  LDL.LU.64 R228, [R1+0x90] ;  /* 0x0000900001e47983 */ /* 0x000f220000300a00 */
[----:B------:R-:W-:-:S03]  /*168c0*/  SEL R223, RZ, 0x4, P1 ;  /* 0x00000004ffdf7807 */ /* 0x000fc60000800000 */
[----:B------:R-:W4:Y:S01]  /*168d0*/  LDL.LU.64 R226, [R1+0xb8] ;  /* 0x0000b80001e27983 */ /* 0x000f220000300a00 */
[----:B------:R-:W-:Y:S02]  /*168e0*/  ISETP.NE.U32.AND P1, PT, R222, RZ, PT ;  /* 0x000000ffde00720c */ /* 0x000fe40003f25070 */
[----:B------:R-:W-:Y:S01]  /*168f0*/  SEL R222, R223, RZ, P4 ;  /* 0x000000ffdfde7207 */ /* 0x000fe20002000000 */
[----:B--2---:R-:W-:-:S04]  /*16900*/  IMAD.WIDE R242, R5, 0x4, R242 ;  /* 0x0000000405f27825 */ /* 0x004fc800078e02f2 */
[----:B---3--:R-:W-:Y:S01]  /*16910*/  IMAD.WIDE R8, R5, 0x4, R10 ;  /* 0x0000000405087825 */ /* 0x008fe200078e020a */
[C---:B------:R-:W-:Y:S01]  /*16920*/  LOP3.LUT R11, R0.reuse, 0xe, RZ, 0xfc, !PT ;  /* 0x0000000e000b7812 */ /* 0x040fe200078efcff */
[----:B------:R-:W-:Y:S03]  /*16930*/  LDGSTS.E [R251+-0x6a000], desc[UR14][R242.64], P0 ;  /* 0x96000000f2fb7fae */ /* 0x000fe6000812184e */
[----:B------:R-:W-:Y:S01]  /*16940*/  ISETP.GE.AND P0, PT, R11, UR4, PT ;  /* 0x000000040b007c0c */ /* 0x000fe2000bf06270 */
[----:B------:R-:W-:Y:S01]  /*16950*/  LDGSTS.E [R251+-0x69ff8], desc[UR14][R8.64], P6 ;  /* 0x9600800008fb7fae */ /* 0x000fe2000b12184e */
[----:B------:R-:W-:Y:S02]  /*16960*/  LOP3.LUT R11, R0, 0x2c, RZ, 0xfc, !PT ;  /* 0x0000002c000b7812 */ /* 0x000fe400078efcff */
[----:B------:R-:W-:Y:S01]  /*16970*/  ISETP.NE.U32.AND P6, PT, R222, RZ, PT ;  /* 0x000000ffde00720c */ /* 0x000fe20003fc5070 */
[----:B------:R-:W-:Y:S01]  /*16980*/  STL.64 [R1+0x848], R242 ;  /* 0x000848f201007387 */ /* 0x000fe20000100a00 */
[----:B------:R-:W-:-:S02]  /*16990*/  SEL R222, RZ, 0x4, P0 ;  /* 0x00000004ffde7807 */ /* 0x000fc40000000000 */
[----:B------:R-:W-:Y:S01]  /*169a0*/  ISETP.GE.AND P0, PT, R11, UR4, PT ;  /* 0x000000040b007c0c */ /* 0x000fe2000bf06270 */
[----:B------:R2:W-:Y:S01]  /*169b0*/  STL.64 [R1], R8 ;  /* 0x0000000801007387 */ /* 0x0005e20000100a00 */
[----:B-1----:R-:W-:Y:S01]  /*169c0*/  IMAD.WIDE R234, R5, 0x4, R2 ;  /* 0x0000000405ea7825 */ /* 0x002fe200078e0202 */
[----:B------:R-:W-:Y:S02]  /*169d0*/  SEL R222, R222, RZ, P4 ;  /* 0x000000ffdede7207 */ /* 0x000fe40002000000 */
[----:B------:R-:W3:Y:S01]  /*169e0*/  LDL.LU.64 R10, [R1+0x198] ;  /* 0x00019800010a7983 */ /* 0x000ee20000300a00 */
[----:B------:R-:W-:Y:S02]  /*169f0*/  SEL R223, RZ, 0x4, P0 ;  /* 0x00000004ffdf7807 */ /* 0x000fe40000000000 */
[----:B------:R-:W-:Y:S01]  /*16a00*/  LOP3.LUT R3, R0, 0x2e, RZ, 0xfc, !PT ;  /* 0x0000002e00037812 */ /* 0x000fe200078efcff */
[----:B------:R1:W-:Y:S01]  /*16a10*/  LDGSTS.E [R250+-0x6c000], desc[UR14][R234.64], P2 ;  /* 0x94000000eafa7fae */ /* 0x0003e2000912184e */
[----:B------:R-:W-:-:S03]  /*16a20*/  ISETP.NE.U32.AND P0, PT, R222, RZ, PT ;  /* 0x000000ffde00720c */ /* 0x000fc60003f05070 */
[----:B--2---:R-:W2:Y:S01]  /*16a30*/  LDL.LU.64 R8, [R1+0x190] ;  /* 0x0001900001087983 */ /* 0x004ea20000300a00 */
[----:B----4-:R-:W-:Y:S01]  /*16a40*/  IMAD.WIDE R232, R5, 0x4, R232 ;  /* 0x0000000405e87825 */ /* 0x010fe200078e02e8 */
[----:B------:R-:W-:Y:S02]  /*16a50*/  SEL R222, R223, RZ, P4 ;  /* 0x000000ffdfde7207 */ /* 0x000fe40002000000 */
        /* <DEDUP_REMOVED lines=8> */
[----:B------:R-:W2:Y:S04]  /*16ae0*/  LDL.LU.64 R2, [R1+0x158] ;  /* 0x0001580001027983 */ /* 0x000ea80000300a00 */
[----:B----4-:R-:W4:Y:S01]  /*16af0*/  LDL.LU.64 R232, [R1+0x150] ;  /* 0x0001500001e87983 */ /* 0x010f220000300a00 */
[----:B------:R-:W-:Y:S02]  /*16b00*/  SEL R222, R222, RZ, P4 ;  /* 0x000000ffdede7207 */ /* 0x000fe40002000000 */
[----:B------:R-:W-:-:S02]  /*16b10*/  SEL R223, RZ, 0x4, P2 ;  /* 0x00000004ffdf7807 */ /* 0x000fc40001000000 */
[----:B------:R-:W-:Y:S02]  /*16b20*/  ISETP.NE.U32.AND P2, PT, R222, RZ, PT ;  /* 0x000000ffde00720c */ /* 0x000fe40003f45070 */
[----:B------:R-:W-:Y:S01]  /*16b30*/  SEL R222, R223, RZ, P4 ;  /* 0x000000ffdfde7207 */ /* 0x000fe20002000000 */
[----:B-1----:R-:W-:Y:S01]  /*16b40*/  IMAD.WIDE R234, R5, 0x4, R228 ;  /* 0x0000000405ea7825 */ /* 0x002fe200078e02e4 */
[----:B------:R-:W-:-:S03]  /*16b50*/  LOP3.LUT R229, R0, 0x12, RZ, 0xfc, !PT ;  /* 0x0000001200e57812 */ /* 0x000fc600078efcff */
[----:B------:R-:W-:Y:S01]  /*16b60*/  IMAD.WIDE R226, R5, 0x4, R226 ;  /* 0x0000000405e27825 */ /* 0x000fe200078e02e2 */
[----:B------:R-:W-:Y:S04]  /*16b70*/  STL.64 [R1+0x20], R234 ;  /* 0x000020ea01007387 */ /* 0x000fe80000100a00 */
[----:B------:R-:W-:Y:S01]  /*16b80*/  LDGSTS.E [R250+-0x6a000], desc[UR14][R234.64], P3 ;  /* 0x96000000eafa7fae */ /* 0x000fe2000992184e */
[----:B------:R-:W-:-:S03]  /*16b90*/  ISETP.GE.AND P3, PT, R229, UR4, PT ;  /* 0x00000004e5007c0c */ /* 0x000fc6000bf66270 */
[----:B------:R1:W-:Y:S04]  /*16ba0*/  STL.64 [R1+0x30], R226 ;  /* 0x000030e201007387 */ /* 0x0003e80000100a00 */
[----:B------:R1:W-:Y:S01]  /*16bb0*/  LDGSTS.E [R250+-0x69ff8], desc[UR14][R226.64], P1 ;  /* 0x96008000e2fa7fae */ /* 0x0003e2000892184e */
[----:B------:R-:W-:Y:S02]  /*16bc0*/  ISETP.NE.U32.AND P1, PT, R222, RZ, PT ;  /* 0x000000ffde00720c */ /* 0x000fe40003f25070 */
[----:B------:R-:W-:Y:S01]  /*16bd0*/  SEL R222, RZ, 0x4, P3 ;  /* 0x00000004ffde7807 */ /* 0x000fe20001800000 */
[----:B------:R-:W-:Y:S01]  /*16be0*/  STL.64 [R1+0x850], R250 ;  /* 0x000850fa01007387 */ /* 0x000fe20000100a00 */
[----:B-1----:R-:W-:-:S04]  /*16bf0*/  LOP3.LUT R227, R0, 0x30, RZ, 0xfc, !PT ;  /* 0x0000003000e37812 */ /* 0x002fc800078efcff */
[----:B------:R-:W-:Y:S02]  /*16c00*/  ISETP.GE.AND P3, PT, R227, UR4, PT ;  /* 0x00000004e3007c0c */ /* 0x000fe4000bf66270 */
[----:B------:R-:W4:Y:S01]  /*16c10*/  LDL.LU.64 R226, [R1+0x188] ;  /* 0x0001880001e27983 */ /* 0x000f220000300a00 */
[----:B------:R-:W-:Y:S02]  /*16c20*/  SEL R222, R222, RZ, P4 ;  /* 0x000000ffdede7207 */ /* 0x000fe40002000000 */
[----:B------:R-:W-:Y:S01]  /*16c30*/  SEL R223, RZ, 0x4, P3 ;  /* 0x00000004ffdf7807 */ /* 0x000fe20001800000 */
[----:B------:R-:W4:Y:S01]  /*16c40*/  LDL.LU.64 R228, [R1+0x180] ;  /* 0x0001800001e47983 */ /* 0x000f220000300a00 */
[----:B------:R-:W-:Y:S02]  /*16c50*/  ISETP.NE.U32.AND P3, PT, R222, RZ, PT ;  /* 0x000000ffde00720c */ /* 0x000fe40003f65070 */
[----:B------:R-:W-:Y:S01]  /*16c60*/  SEL R222, R223, RZ, P4 ;  /* 0x000000ffdfde7207 */ /* 0x000fe20002000000 */
[----:B---3--:R-:W-:Y:S01]  /*16c70*/  IMAD.WIDE R234, R5, 0x4, R10 ;  /* 0x0000000405ea7825 */ /* 0x008fe200078e020a */
        /* <DEDUP_REMOVED lines=11> */
[----:B------:R-:W-:-:S03]  /*16d30*/  SEL R222, R222, RZ, P4 ;  /* 0x000000ffdede7207 */ /* 0x000fc60002000000 */
[----:B------:R-:W3:Y:S01]  /*16d40*/  LDL.LU.64 R10, [R1+0x148] ;  /* 0x00014800010a7983 */ /* 0x000ee20000300a00 */
[----:B------:R-:W-:Y:S01]  /*16d50*/  SEL R223, RZ, 0x4, P6 ;  /* 0x00000004ffdf7807 */ /* 0x000fe20003000000 */
[C---:B-1----:R-:W-:Y:S01]  /*16d60*/  IMAD.WIDE R234, R5.reuse, 0x4, R2 ;  /* 0x0000000405ea7825 */ /* 0x042fe200078e0202 */
[----:B------:R-:W-:Y:S01]  /*16d70*/  LOP3.LUT R3, R0, 0x16, RZ, 0xfc, !PT ;  /* 0x0000001600037812 */ /* 0x000fe200078efcff */
[----:B--2---:R-:W2:Y:S01]  /*16d80*/  LDL.LU.64 R8, [R1+0x138] ;  /* 0x0001380001087983 */ /* 0x004ea20000300a00 */
[----:B------:R-:W-:Y:S01]  /*16d90*/  ISETP.NE.U32.AND P6, PT, R222, RZ, PT ;  /* 0x000000ffde00720c */ /* 0x000fe20003fc5070 */
[----:B----4-:R-:W-:Y:S02]  /*16da0*/  IMAD.WIDE R232, R5, 0x4, R232 ;  /* 0x0000000405e87825 */ /* 0x010fe400078e02e8 */
[----:B------:R1:W-:Y:S01]  /*16db0*/  LDGSTS.E [R249+-0x6a000], desc[UR14][R234.64], P5 ;  /* 0x96000000eaf97fae */ /* 0x0003e2000a92184e */
[----:B------:R-:W-:Y:S02]  /*16dc0*/  SEL R222, R223, RZ, P4 ;  /* 0x000000ffdfde7207 */ /* 0x000fe40002000000 */
[----:B------:R-:W-:Y:S01]  /*16dd0*/  ISETP.GE.AND P5, PT, R3, UR4, PT ;  /* 0x0000000403007c0c */ /* 0x000fe2000bfa6270 */
[----:B------:R-:W-:Y:S01]  /*16de0*/  LDGSTS.E [R249+-0x69ff8], desc[UR14][R232.64], P2 ;  /* 0x96008000e8f97fae */ /* 0x000fe2000912184e */
[----:B------:R-:W-:-:S02]  /*16df0*/  LOP3.LUT R3, R0, 0x34, RZ, 0xfc, !PT ;  /* 0x0000003400037812 */ /* 0x000fc400078efcff */
[----:B------:R-:W-:Y:S01]  /*16e00*/  ISETP.NE.U32.AND P2, PT, R222, RZ, PT ;  /* 0x000000ffde00720c */ /* 0x000fe20003f45070 */
[----:B------:R-:W-:Y:S01]  /*16e10*/  STL.64 [R1+0x58], R234 ;  /* 0x000058ea01007387 */ /* 0x000fe20000100a00 */
[----:B------:R-:W-:Y:S02]  /*16e20*/  SEL R222, RZ, 0x4, P5 ;  /* 0x00000004ffde7807 */ /* 0x000fe40002800000 */
[----:B------:R-:W-:Y:S01]  /*16e30*/  ISETP.GE.AND P5, PT, R3, UR4, PT ;  /* 0x0000000403007c0c */ /* 0x000fe2000bfa6270 */
[----:B------:R4:W-:Y:S04]  /*16e40*/  STL.64 [R1+0x70], R232 ;  /* 0x000070e801007387 */ /* 0x0009e80000100a00 */
[----:B------:R-:W2:Y:S04]  /*16e50*/  LDL.LU.64 R2, [R1+0x178] ;  /* 0x0001780001027983 */ /* 0x000ea80000300a00 */
[----:B----4-:R-:W4:Y:S01]  /*16e60*/  LDL.LU.64 R232, [R1+0x170] ;  /* 0x0001700001e87983 */ /* 0x010f220000300a00 */
[----:B------:R-:W-:-:S02]  /*16e70*/  SEL R222, R222, RZ, P4 ;  /* 0x000000ffdede7207 */ /* 0x000fc40002000000 */
[----:B------:R-:W-:Y:S02]  /*16e80*/  SEL R223, RZ, 0x4, P5 ;  /* 0x00000004ffdf7807 */ /* 0x000fe40002800000 */
[----:B------:R-:W-:Y:S02]  /*16e90*/  ISETP.NE.U32.AND P5, PT, R222, RZ, PT ;  /* 0x000000ffde00720c */ /* 0x000fe40003fa5070 */
[----:B------:R-:W-:Y:S01]  /*16ea0*/  SEL R222, R223, RZ, P4 ;  /* 0x000000ffdfde7207 */ /* 0x000fe20002000000 */
[----:B-1----:R-:W-:Y:S01]  /*16eb0*/  IMAD.WIDE R234, R5, 0x4, R226 ;  /* 0x0000000405ea7825 */ /* 0x002fe200078e02e2 */
[----:B------:R-:W-:-:S03]  /*16ec0*/  LOP3.LUT R227, R0, 0x36, RZ, 0xfc, !PT ;  /* 0x0000003600e37812 */ /* 0x000fc600078efcff */
[----:B------:R-:W-:Y:S01]  /*16ed0*/  IMAD.WIDE R228, R5, 0x4, R228 ;  /* 0x0000000405e47825 */ /* 0x000fe200078e02e4 */
[----:B------:R3:W-:Y:S01]  /*16ee0*/  LDGSTS.E [R248+-0x6c000], desc[UR14][R234.64], P1 ;  /* 0x94000000eaf87fae */ /* 0x0007e2000892184e */
[----:B------:R-:W-:Y:S02]  /*16ef0*/  ISETP.GE.AND P1, PT, R227, UR4, PT ;  /* 0x00000004e3007c0c */ /* 0x000fe4000bf26270 */
[----:B------:R-:W-:Y:S01]  /*16f00*/  LOP3.LUT R227, R0, 0x18, RZ, 0xfc, !PT ;  /* 0x0000001800e37812 */ /* 0x000fe200078efcff */
[----:B------:R-:W-:Y:S01]  /*16f10*/  LDGSTS.E [R248+-0x6bff8], desc[UR14][R228.64], P3 ;  /* 0x94008000e4f87fae */ /* 0x000fe2000992184e */
[----:B------:R-:W-:Y:S02]  /*16f20*/  ISETP.NE.U32.AND P3, PT, R222, RZ, PT ;  /* 0x000000ffde00720c */ /* 0x000fe40003f65070 */
[----:B------:R-:W-:Y:S02]  /*16f30*/  SEL R222, RZ, 0x4, P1 ;  /* 0x00000004ffde7807 */ /* 0x000fe40000800000 */
[----:B------:R-:W-:Y:S01]  /*16f40*/  ISETP.GE.AND P1, PT, R227, UR4, PT ;  /* 0x00000004e3007c0c */ /* 0x000fe2000bf26270 */
[----:B------:R-:W-:Y:S01]  /*16f50*/  STL.64 [R1+0x80], R234 ;  /* 0x000080ea01007387 */ /* 0x000fe20000100a00 */
[----:B------:R-:W-:-:S02]  /*16f60*/  SEL R222, R222, RZ, P4 ;  /* 0x000000ffdede7207 */ /* 0x000fc40002000000 */
[----:B------:R-:W-:Y:S02]  /*16f70*/  SEL R223, RZ, 0x4, P1 ;  /* 0x00000004ffdf7807 */ /* 0x000fe40000800000 */
[----:B------:R-:W-:Y:S02]  /*16f80*/  ISETP.NE.U32.AND P1, PT, R222, RZ, PT ;  /* 0x000000ffde00720c */ /* 0x000fe40003f25070 */
[----:B------:R-:W-:Y:S01]  /*16f90*/  SEL R222, R223, RZ, P4 ;  /* 0x000000ffdfde7207 */ /* 0x000fe20002000000 */
[----:B------:R1:W-:Y:S04]  /*16fa0*/  STL.64 [R1+0x90], R228 ;  /* 0x000090e401007387 */ /* 0x0003e80000100a00 */
[----:B------:R-:W4:Y:S04]  /*16fb0*/  LDL.LU.64 R226, [R1+0x110] ;  /* 0x0001100001e27983 */ /* 0x000f280000300a00 */
[----:B-1----:R-:W4:Y:S01]  /*16fc0*/  LDL.LU.64 R228, [R1+0x128] ;  /* 0x0001280001e47983 */ /* 0x002f220000300a00 */
        /* <DEDUP_REMOVED lines=10> */
[----:B------:R-:W-:-:S02]  /*17070*/  ISETP.GE.AND P0, PT, R11, UR4, PT ;  /* 0x000000040b007c0c */ /* 0x000fc4000bf06270 */
[----:B------:R-:W-:Y:S02]  /*17080*/  SEL R222, R222, RZ, P4 ;  /* 0x000000ffdede7207 */ /* 0x000fe40002000000 */
[----:B------:R-:W-:Y:S02]  /*17090*/  SEL R223, RZ, 0x4, P0 ;  /* 0x00000004ffdf7807 */ /* 0x000fe40000000000 */
[----:B------:R-:W-:Y:S01]  /*170a0*/  ISETP.NE.U32.AND P0, PT, R222, RZ, PT ;  /* 0x000000ffde00720c */ /* 0x000fe20003f05070 */
[----:B-1----:R-:W-:Y:S01]  /*170b0*/  IMAD.WIDE R234, R5, 0x4, R2 ;  /* 0x0000000405ea7825 */ /* 0x002fe200078e0202 */
[----:B------:R-:W-:Y:S01]  /*170c0*/  LOP3.LUT R3, R0, 0x3a, RZ, 0xfc, !PT ;  /* 0x0000003a00037812 */ /* 0x000fe200078efcff */
[----:B------:R1:W-:Y:S01]  /*170d0*/  STL.64 [R1+0xb8], R8 ;  /* 0x0000b80801007387 */ /* 0x0003e20000100a00 */
[----:B------:R-:W-:-:S03]  /*170e0*/  SEL R222, R223, RZ, P4 ;  /* 0x000000ffdfde7207 */ /* 0x000fc60002000000 */
[----:B------:R-:W-:Y:S01]  /*170f0*/  LDGSTS.E [R247+-0x6c000], desc[UR14][R234.64], P2 ;  /* 0x94000000eaf77fae */ /* 0x000fe2000912184e */
[----:B----4-:R-:W-:Y:S01]  /*17100*/  IMAD.WIDE R232, R5, 0x4, R232 ;  /* 0x0000000405e87825 */ /* 0x010fe200078e02e8 */
[----:B------:R-:W-:Y:S02]  /*17110*/  ISETP.GE.AND P2, PT, R3, UR4, PT ;  /* 0x0000000403007c0c */ /* 0x000fe4000bf46270 */
[----:B------:R-:W-:Y:S01]  /*17120*/  LOP3.LUT R3, R0, 0x1c, RZ, 0xfc, !PT ;  /* 0x0000001c00037812 */ /* 0x000fe200078efcff */
[----:B------:R-:W-:Y:S04]  /*17130*/  STL.64 [R1+0x858], R248 ;  /* 0x000858f801007387 */ /* 0x000fe80000100a00 */
[----:B------:R-:W2:Y:S04]  /*17140*/  LDL.LU.64 R10, [R1+0x168] ;  /* 0x00016800010a7983 */ /* 0x000ea80000300a00 */
[----:B------:R3:W-:Y:S01]  /*17150*/  LDGSTS.E [R247+-0x6bff8], desc[UR14][R232.64], P5 ;  /* 0x94008000e8f77fae */ /* 0x0007e2000a92184e */
[----:B------:R-:W-:-:S02]  /*17160*/  ISETP.NE.U32.AND P5, PT, R222, RZ, PT ;  /* 0x000000ffde00720c */ /* 0x000fc40003fa5070 */
[----:B------:R-:W-:Y:S01]  /*17170*/  SEL R222, RZ, 0x4, P2 ;  /* 0x00000004ffde7807 */ /* 0x000fe20001000000 */
[----:B-1----:R-:W4:Y:S01]  /*17180*/  LDL.LU.64 R8, [R1+0x160] ;  /* 0x0001600001087983 */ /* 0x002f220000300a00 */
[----:B------:R-:W-:-:S03]  /*17190*/  ISETP.GE.AND P2, PT, R3, UR4, PT ;  /* 0x0000000403007c0c */ /* 0x000fc6000bf46270 */
[----:B------:R-:W-:Y:S04]  /*171a0*/  STL.64 [R1+0xd8], R234 ;  /* 0x0000d8ea01007387 */ /* 0x000fe80000100a00 */
[----:B------:R3:W-:Y:S04]  /*171b0*/  STL.64 [R1+0xe8], R232 ;  /* 0x0000e8e801007387 */ /* 0x0007e80000100a00 */
[----:B------:R-:W4:Y:S01]  /*171c0*/  LDL.LU.64 R2, [R1+0x140] ;  /* 0x0001400001027983 */ /* 0x000f220000300a00 */
[----:B------:R-:W-:Y:S02]  /*171d0*/  SEL R222, R222, RZ, P4 ;  /* 0x000000ffdede7207 */ /* 0x000fe40002000000 */
[----:B------:R-:W-:-:S02]  /*171e0*/  SEL R223, RZ, 0x4, P2 ;  /* 0x00000004ffdf7807 */ /* 0x000fc40001000000 */
[----:B------:R-:W-:Y:S02]  /*171f0*/  ISETP.NE.U32.AND P2, PT, R222, RZ, PT ;  /* 0x000000ffde00720c */ /* 0x000fe40003f45070 */
[----:B------:R-:W-:Y:S01]  /*17200*/  SEL R222, R223, RZ, P4 ;  /* 0x000000ffdfde7207 */ /* 0x000fe20002000000 */
[----:B---3--:R-:W-:Y:S01]  /*17210*/  IMAD.WIDE R232, R5, 0x4, R226 ;  /* 0x0000000405e87825 */ /* 0x008fe200078e02e2 */
[----:B------:R-:W-:-:S03]  /*17220*/  LOP3.LUT R227, R0, 0x1e, RZ, 0xfc, !PT ;  /* 0x0000001e00e37812 */ /* 0x000fc600078efcff */
[----:B------:R-:W-:Y:S01]  /*17230*/  IMAD.WIDE R228, R5, 0x4, R228 ;  /* 0x0000000405e47825 */ /* 0x000fe200078e02e4 */
[----:B------:R-:W-:Y:S04]  /*17240*/  STL.64 [R1+0x110], R232 ;  /* 0x000110e801007387 */ /* 0x000fe80000100a00 */
[----:B------:R1:W-:Y:S04]  /*17250*/  STL.64 [R1+0x128], R228 ;  /* 0x000128e401007387 */ /* 0x0003e80000100a00 */
[----:B------:R-:W3:Y:S04]  /*17260*/  LDL.LU.64 R242, [R1+0x130] ;  /* 0x0001300001f27983 */ /* 0x000ee80000300a00 */
[----:B------:R-:W-:Y:S01]  /*17270*/  LDGSTS.E [R247+-0x6a000], desc[UR14][R232.64], P3 ;  /* 0x96000000e8f77fae */ /* 0x000fe2000992184e */
[----:B------:R-:W-:-:S02]  /*17280*/  ISETP.GE.AND P3, PT, R227, UR4, PT ;  /* 0x00000004e3007c0c */ /* 0x000fc4000bf66270 */
[----:B------:R-:W-:Y:S01]  /*17290*/  LOP3.LUT R227, R0, 0x3c, RZ, 0xfc, !PT ;  /* 0x0000003c00e37812 */ /* 0x000fe200078efcff */
[----:B------:R1:W-:Y:S01]  /*172a0*/  LDGSTS.E [R247+-0x69ff8], desc[UR14][R228.64], P1 ;  /* 0x96008000e4f77fae */ /* 0x0003e2000892184e */
[----:B------:R-:W-:Y:S02]  /*172b0*/  ISETP.NE.U32.AND P1, PT, R222, RZ, PT ;  /* 0x000000ffde00720c */ /* 0x000fe40003f25070 */
[----:B------:R-:W-:Y:S02]  /*172c0*/  SEL R222, RZ, 0x4, P3 ;  /* 0x00000004ffde7807 */ /* 0x000fe40001800000 */
[----:B------:R-:W-:Y:S01]  /*172d0*/  ISETP.GE.AND P3, PT, R227, UR4, PT ;  /* 0x00000004e3007c0c */ /* 0x000fe2000bf66270 */
[----:B--2---:R-:W-:-:S05]  /*172e0*/  IMAD.WIDE R10, R5, 0x4, R10 ;  /* 0x00000004050a7825 */ /* 0x004fca00078e020a */
[----:B------:R2:W-:Y:S01]  /*172f0*/  STL.64 [R1+0x138], R10 ;  /* 0x0001380a01007387 */ /* 0x0005e20000100a00 */
[----:B----4-:R-:W-:-:S03]  /*17300*/  IMAD.WIDE R8, R5, 0x4, R8 ;  /* 0x0000000405087825 */ /* 0x010fc600078e0208 */
[----:B------:R2:W-:Y:S04]  /*17310*/  LDGSTS.E [R246+-0x6c000], desc[UR14][R10.64], P6 ;  /* 0x940000000af67fae */ /* 0x0005e8000b12184e */
[----:B------:R4:W-:Y:S04]  /*17320*/  STL.64 [R1+0x148], R8 ;  /* 0x0001480801007387 */ /* 0x0009e80000100a00 */
[----:B------:R-:W3:Y:S01]  /*17330*/  LDL.LU.64 R236, [R1+0x120] ;  /* 0x0001200001ec7983 */ /* 0x000ee20000300a00 */
[----:B-1----:R-:W-:Y:S01]  /*17340*/  IMAD.WIDE R228, R5, 0x4, R2 ;  /* 0x0000000405e47825 */ /* 0x002fe200078e0202 */
[----:B--2---:R-:W-:Y:S01]  /*17350*/  LOP3.LUT R11, R0, 0x3e, RZ, 0xfc, !PT ;  /* 0x0000003e000b7812 */ /* 0x004fe200078efcff */
[----:B------:R-:W1:Y:S01]  /*17360*/  S2R R3, SR_TID.X ;  /* 0x0000000000037919 */ /* 0x000e620000002100 */
[----:B------:R-:W2:Y:S04]  /*17370*/  LDL.LU.64 R226, [R1+0x118] ;  /* 0x0001180001e27983 */ /* 0x000ea80000300a00 */
[----:B------:R-:W-:Y:S01]  /*17380*/  LDGSTS.E [R246+-0x6bff8], desc[UR14][R8.64], P0 ;  /* 0x9400800008f67fae */ /* 0x000fe2000812184e */
[----:B------:R-:W-:-:S03]  /*17390*/  ISETP.GE.AND P0, PT, R11, UR4, PT ;  /* 0x000000040b007c0c */ /* 0x000fc6000bf06270 */
[----:B------:R-:W2:Y:S04]  /*173a0*/  LDL.LU.64 R234, [R1+0x108] ;  /* 0x0001080001ea7983 */ /* 0x000ea80000300a00 */
[----:B------:R1:W-:Y:S04]  /*173b0*/  LDGSTS.E [R246+-0x6a000], desc[UR14][R228.64], P5 ;  /* 0x96000000e4f67fae */ /* 0x0003e8000a92184e */
[----:B----4-:R-:W4:Y:S04]  /*173c0*/  LDL.LU.64 R8, [R1+0x100] ;  /* 0x0001000001087983 */ /* 0x010f280000300a00 */
[----:B------:R-:W4:Y:S04]  /*173d0*/  LDL.LU.64 R10, [R1+0xf8] ;  /* 0x0000f800010a7983 */ /* 0x000f280000300a00 */
[----:B------:R1:W-:Y:S02]  /*173e0*/  STL.64 [R1+0x140], R228 ;  /* 0x000140e401007387 */ /* 0x0003e40000100a00 */
[----:B-1----:R-:W-:-:S02]  /*173f0*/  LOP3.LUT R3, R3, 0x3f, RZ, 0xc0, !PT ;  /* 0x0000003f03037812 */ /* 0x002fc400078ec0ff */
[----:B------:R-:W4:Y:S02]  /*17400*/  LDL.LU.64 R248, [R1+0xe0] ;  /* 0x0000e00001f87983 */ /* 0x000f240000300a00 */
[----:B------:R-:W-:Y:S02]  /*17410*/  ISETP.GE.AND P5, PT, R3, UR4, PT ;  /* 0x0000000403007c0c */ /* 0x000fe4000bfa6270 */
[----:B------:R-:W4:Y:S04]  /*17420*/  LDL.LU.64 R232, [R1+0xd0] ;  /* 0x0000d00001e87983 */ /* 0x000f280000300a00 */
[----:B------:R-:W4:Y:S01]  /*17430*/  LDL.LU.64 R2, [R1+0xc8] ;  /* 0x0000c80001027983 */ /* 0x000f220000300a00 */
[----:B------:R-:W-:Y:S02]  /*17440*/  SEL R222, R222, RZ, P4 ;  /* 0x000000ffdede7207 */ /* 0x000fe40002000000 */
[----:B------:R-:W-:Y:S01]  /*17450*/  SEL R223, RZ, 0x4, P3 ;  /* 0x00000004ffdf7807 */ /* 0x000fe20001800000 */
[----:B------:R-:W-:Y:S01]  /*17460*/  UIADD3 UR5, UR12, -0x180, URZ ;  /* 0xfffffe800c057890 */ /* 0x000fe2000fffe03f */
[----:B------:R-:W-:Y:S01]  /*17470*/  ISETP.NE.U32.AND P3, PT, R222, RZ, PT ;  /* 0x000000ffde00720c */ /* 0x000fe20003f65070 */
[----:B------:R-:W4:Y:S01]  /*17480*/  LDL.LU.64 R250, [R1+0xb0] ;  /* 0x0000b00001fa7983 */ /* 0x000f220000300a00 */
[----:B------:R-:W-:-:S04]  /*17490*/  SEL R222, R223, RZ, P4 ;  /* 0x000000ffdfde7207 */ /* 0x000fc80002000000 */
[----:B------:R-:W-:Y:S02]  /*174a0*/  ISETP.NE.U32.AND P6, PT, R222, RZ, PT ;  /* 0x000000ffde00720c */ /* 0x000fe40003fc5070 */
[----:B------:R-:W-:Y:S02]  /*174b0*/  SEL R222, RZ, 0x4, P0 ;  /* 0x00000004ffde7807 */ /* 0x000fe40000000000 */
[----:B------:R-:W-:Y:S02]  /*174c0*/  ISETP.GE.AND P0, PT, R0, UR5, PT ;  /* 0x0000000500007c0c */ /* 0x000fe4000bf06270 */
[----:B------:R-:W-:Y:S02]  /*174d0*/  SEL R222, R222, RZ, P4 ;  /* 0x000000ffdede7207 */ /* 0x000fe40002000000 */
[----:B------:R-:W-:Y:S02]  /*174e0*/  SEL R228, RZ, 0x4, P5 ;  /* 0x00000004ffe47807 */ /* 0x000fe40002800000 */
[----:B------:R-:W-:-:S02]  /*174f0*/  SEL R223, RZ, 0x4, P0 ;  /* 0x00000004ffdf7807 */ /* 0x000fc40000000000 */
[----:B------:R-:W-:Y:S01]  /*17500*/  ISETP.GT.AND P5, PT, R7, 0x1bf, PT ;  /* 0x000001bf0700780c */ /* 0x000fe20003fa4270 */
[----:B---3--:R-:W-:Y:S01]  /*17510*/  IMAD.WIDE R242, R5, 0x4, R242 ;  /* 0x0000000405f27825 */ /* 0x008fe200078e02f2 */
[----:B------:R-:W-:Y:S02]  /*17520*/  ISETP.NE.U32.AND P0, PT, R222, RZ, PT ;  /* 0x000000ffde00720c */ /* 0x000fe40003f05070 */
[----:B------:R-:W-:Y:S02]  /*17530*/  SEL R222, R223, RZ, P5 ;  /* 0x000000ffdfde7207 */ /* 0x000fe40002800000 */
[----:B------:R-:W-:Y:S01]  /*17540*/  SEL R223, R228, RZ, P4 ;  /* 0x000000ffe4df7207 */ /* 0x000fe20002000000 */
[----:B------:R1:W-:Y:S04]  /*17550*/  STL.64 [R1+0x130], R242 ;  /* 0x000130f201007387 */ /* 0x0003e80000100a00 */
[----:B------:R-:W3:Y:S04]  /*17560*/  LDL.LU.64 R228, [R1+0xa8] ;  /* 0x0000a80001e47983 */ /* 0x000ee80000300a00 */
[----:B------:R1:W-:Y:S01]  /*17570*/  LDGSTS.E [R246+-0x69ff8], desc[UR14][R242.64], P2 ;  /* 0x96008000f2f67fae */ /* 0x0003e2000912184e */
[----:B------:R-:W-:-:S02]  /*17580*/  ISETP.NE.U32.AND P4, PT, R222, RZ, PT ;  /* 0x000000ffde00720c */ /* 0x000fc40003f85070 */
[----:B------:R-:W-:Y:S01]  /*17590*/  ISETP.NE.U32.AND P2, PT, R223, RZ, PT ;  /* 0x000000ffdf00720c */ /* 0x000fe20003f45070 */
[C---:B------:R-:W-:Y:S01]  /*175a0*/  IMAD.WIDE R182, R6.reuse, 0x4, R182 ;  /* 0x0000000406b67825 */ /* 0x040fe200078e02b6 */
[----:B-1----:R-:W3:Y:S04]  /*175b0*/  LDL.LU.64 R242, [R1+0x78] ;  /* 0x0000780001f27983 */ /* 0x002ee80000300a00 */
[----:B------:R1:W-:Y:S04]  /*175c0*/  STL.64 [R1+0x860], R246 ;  /* 0x000860f601007387 */ /* 0x0003e80000100a00 */
[----:B------:R-:W3:Y:S01]  /*175d0*/  LDL.LU.64 R222, [R1+0x88] ;  /* 0x0000880001de7983 */ /* 0x000ee20000300a00 */
[----:B-1----:R-:W-:-:S04]  /*175e0*/  IMAD.WIDE R246, R6, 0x4, R236 ;  /* 0x0000000406f67825 */ /* 0x002fc800078e02ec */
[C---:B--2---:R-:W-:Y:S02]  /*175f0*/  IMAD.WIDE R236, R6.reuse, 0x4, R226 ;  /* 0x0000000406ec7825 */ /* 0x044fe400078e02e2 */
[----:B------:R-:W2:Y:S04]  /*17600*/  LDL.LU.64 R226, [R1+0x68] ;  /* 0x0000680001e27983 */ /* 0x000ea80000300a00 */
[----:B------:R1:W-:Y:S04]  /*17610*/  STL.64 [R1+0x120], R246 ;  /* 0x000120f601007387 */ /* 0x0003e80000100a00 */
[----:B------:R4:W-:Y:S01]  /*17620*/  STL.64 [R1+0x168], R236 ;  /* 0x000168ec01007387 */ /* 0x0009e20000100a00 */
[----:B-1----:R-:W-:-:S04]  /*17630*/  IMAD.WIDE R246, R6, 0x4, R234 ;  /* 0x0000000406f67825 */ /* 0x002fc800078e02ea */
[C---:B----4-:R-:W-:Y:S01]  /*17640*/  IMAD.WIDE R10, R6.reuse, 0x4, R10 ;  /* 0x00000004060a7825 */ /* 0x050fe200078e020a */
[----:B------:R-:W4:Y:S03]  /*17650*/  LDL.LU.64 R236, [R1+0x60] ;  /* 0x0000600001ec7983 */ /* 0x000f260000300a00 */
[C---:B------:R-:W-:Y:S02]  /*17660*/  IMAD.WIDE R234, R6.reuse, 0x4, R8 ;  /* 0x0000000406ea7825 */ /* 0x040fe400078e0208 */
[----:B------:R-:W4:Y:S04]  /*17670*/  LDL.LU.64 R8, [R1+0x50] ;  /* 0x0000500001087983 */ /* 0x000f280000300a00 */
[----:B------:R1:W-:Y:S04]  /*17680*/  STL.64 [R1+0xf8], R10 ;  /* 0x0000f80a01007387 */ /* 0x0003e80000100a00 */
[----:B-1----:R-:W4:Y:S04]  /*17690*/  LDL.LU.64 R10, [R1+0x38] ;  /* 0x00003800010a7983 */ /* 0x002f280000300a00 */
[----:B------:R1:W-:Y:S04]  /*176a0*/  STL.64 [R1+0x150], R182 ;  /* 0x000150b601007387 */ /* 0x0003e80000100a00 */
[----:B-1----:R-:W4:Y:S04]  /*176b0*/  LDL.LU.64 R182, [R1+0x8b8] ;  /* 0x0008b80001b67983 */ /* 0x002f280000300a00 */
[----:B------:R-:W-:Y:S04]  /*176c0*/  STL.64 [R1+0x160], R246 ;  /* 0x000160f601007387 */ /* 0x000fe80000100a00 */
[----:B------:R1:W-:Y:S04]  /*176d0*/  STL.64 [R1+0x868], R246 ;  /* 0x000868f601007387 */ /* 0x0003e80000100a00 */
[----:B-1----:R-:W4:Y:S04]  /*176e0*/  LDL.LU.64 R246, [R1+0x98] ;  /* 0x0000980001f67983 */ /* 0x002f280000300a00 */
[----:B------:R-:W-:Y:S04]  /*176f0*/  STL.64 [R1+0x158], R234 ;  /* 0x000158ea01007387 */ /* 0x000fe80000100a00 */
[----:B------:R1:W-:Y:S04]  /*17700*/  STL.64 [R1+0x870], R234 ;  /* 0x000870ea01007387 */ /* 0x0003e80000100a00 */
[----:B-1----:R-:W4:Y:S01]  /*17710*/  LDL.LU.64 R234, [R1+0xc0] ;  /* 0x0000c00001ea7983 */ /* 0x002f220000300a00 */
[----:B------:R-:W-:-:S05]  /*17720*/  IMAD.WIDE R2, R6, 0x4, R2 ;  /* 0x0000000406027825 */ /* 0x000fca00078e0202 */
        /* <DEDUP_REMOVED lines=8> */
[----:B---3--:R-:W-:-:S04]  /*177b0*/  IMAD.WIDE R228, R6, 0x4, R228 ;  /* 0x0000000406e47825 */ /* 0x008fc800078e02e4 */
[----:B-1----:R-:W-:-:S04]  /*177c0*/  IMAD.WIDE R248, R6, 0x4, R222 ;  /* 0x0000000406f87825 */ /* 0x002fc800078e02de */
[----:B------:R-:W-:-:S04]  /*177d0*/  IMAD.WIDE R242, R6, 0x4, R242 ;  /* 0x0000000406f27825 */ /* 0x000fc800078e02f2 */
[----:B------:R-:W-:-:S04]  /*177e0*/  IMAD.WIDE R222, R6, 0x4, R192 ;  /* 0x0000000406de7825 */ /* 0x000fc800078e02c0 */
[----:B--2---:R-:W-:-:S04]  /*177f0*/  IMAD.WIDE R226, R6, 0x4, R226 ;  /* 0x0000000406e27825 */ /* 0x004fc800078e02e2 */
[----:B----4-:R-:W-:-:S05]  /*17800*/  IMAD.WIDE R234, R6, 0x4, R234 ;  /* 0x0000000406ea7825 */ /* 0x010fca00078e02ea */
[----:B------:R-:W-:Y:S04]  /*17810*/  STL.64 [R1+0x100], R234 ;  /* 0x000100ea01007387 */ /* 0x000fe80000100a00 */
[----:B------:R1:W-:Y:S04]  /*17820*/  STL.64 [R1+0x880], R232 ;  /* 0x000880e801007387 */ /* 0x0003e80000100a00 */
[----:B------:R-:W-:Y:S04]  /*17830*/  STL.64 [R1+0xf0], R250 ;  /* 0x0000f0fa01007387 */ /* 0x000fe80000100a00 */
[----:B------:R-:W-:Y:S01]  /*17840*/  STL.64 [R1+0x888], R250 ;  /* 0x000888fa01007387 */ /* 0x000fe20000100a00 */
[----:B-1----:R-:W-:-:S05]  /*17850*/  IMAD.WIDE R232, R6, 0x4, R246 ;  /* 0x0000000406e87825 */ /* 0x002fca00078e02f6 */
[----:B------:R-:W-:Y:S04]  /*17860*/  STL.64 [R1+0xa8], R232 ;  /* 0x0000a8e801007387 */ /* 0x000fe80000100a00 */
[----:B------:R-:W-:Y:S04]  /*17870*/  STL.64 [R1+0x8a8], R232 ;  /* 0x0008a8e801007387 */ /* 0x000fe80000100a00 */
[----:B------:R-:W-:Y:S04]  /*17880*/  STL.64 [R1+0xe0], R228 ;  /* 0x0000e0e401007387 */ /* 0x000fe80000100a00 */
[----:B------:R1:W-:Y:S04]  /*17890*/  STL.64 [R1+0x898], R228 ;  /* 0x000898e401007387 */ /* 0x0003e80000100a00 */
[----:B------:R-:W-:Y:S01]  /*178a0*/  STL.64 [R1+0xd0], R248 ;  /* 0x0000d0f801007387 */ /* 0x000fe20000100a00 */
[----:B------:R-:W-:-:S03]  /*178b0*/  IMAD.WIDE R234, R6, 0x4, R8 ;  /* 0x0000000406ea7825 */ /* 0x000fc600078e0208 */
[----:B------:R2:W-:Y:S01]  /*178c0*/  STL.64 [R1+0x8a0], R248 ;  /* 0x0008a0f801007387 */ /* 0x0005e20000100a00 */
[----:B------:R-:W-:-:S03]  /*178d0*/  IMAD.WIDE R246, R6, 0x4, R240 ;  /* 0x0000000406f67825 */ /* 0x000fc600078e02f0 */
[----:B------:R-:W-:Y:S01]  /*178e0*/  STL.64 [R1+0xc0], R242 ;  /* 0x0000c0f201007387 */ /* 0x000fe20000100a00 */
[----:B-1----:R-:W-:-:S04]  /*178f0*/  IMAD.WIDE R228, R6, 0x4, R2 ;  /* 0x0000000406e47825 */ /* 0x002fc800078e0202 */
[----:B--2---:R-:W-:-:S04]  /*17900*/  IMAD.WIDE R248, R6, 0x4, R236 ;  /* 0x0000000406f87825 */ /* 0x004fc800078e02ec */
[C---:B------:R-:W-:Y:S01]  /*17910*/  IMAD.WIDE R236, R6.reuse, 0x4, R10 ;  /* 0x0000000406ec7825 */ /* 0x040fe200078e020a */
[----:B------:R1:W-:Y:S04]  /*17920*/  STL.64 [R1+0x88], R248 ;  /* 0x000088f801007387 */ /* 0x0003e80000100a00 */
[----:B------:R-:W-:Y:S01]  /*17930*/  STL.64 [R1+0xb0], R226 ;  /* 0x0000b0e201007387 */ /* 0x000fe20000100a00 */
[----:B------:R-:W-:-:S03]  /*17940*/  IMAD.WIDE R8, R6, 0x4, R238 ;  /* 0x0000000406087825 */ /* 0x000fc600078e02ee */
[----:B------:R-:W-:Y:S01]  /*17950*/  STL.64 [R1+0x98], R234 ;  /* 0x000098ea01007387 */ /* 0x000fe20000100a00 */
[----:B------:R-:W-:-:S03]  /*17960*/  IMAD.WIDE R10, R6, 0x4, R182 ;  /* 0x00000004060a7825 */ /* 0x000fc600078e02b6 */
[----:B------:R-:W2:Y:S01]  /*17970*/  LDL.64 R232, [R1+0x120] ;  /* 0x0001200001e87983 */ /* 0x000ea20000100a00 */
[----:B------:R-:W-:-:S03]  /*17980*/  IMAD.WIDE R240, R6, 0x4, R184 ;  /* 0x0000000406f07825 */ /* 0x000fc600078e02b8 */
[----:B------:R-:W3:Y:S04]  /*17990*/  LDL.64 R250, [R1+0xc8] ;  /* 0x0000c80001fa7983 */ /* 0x000ee80000100a00 */
[----:B------:R-:W-:Y:S04]  /*179a0*/  STL.64 [R1+0x78], R236 ;  /* 0x000078ec01007387 */ /* 0x000fe80000100a00 */
[----:B------:R4:W-:Y:S01]  /*179b0*/  STL.64 [R1+0x60], R228 ;  /* 0x000060e401007387 */ /* 0x0009e20000100a00 */
[----:B------:R-:W-:-:S03]  /*179c0*/  IMAD.WIDE R2, R6, 0x4, R230 ;  /* 0x0000000406027825 */ /* 0x000fc600078e02e6 */
[----:B------:R-:W-:Y:S01]  /*179d0*/  STL.64 [R1+0x50], R246 ;  /* 0x000050f601007387 */ /* 0x000fe20000100a00 */
[----:B------:R-:W-:-:S03]  /*179e0*/  IMAD.WIDE R238, R6, 0x4, R186 ;  /* 0x0000000406ee7825 */ /* 0x000fc600078e02ba */
[----:B------:R-:W4:Y:S01]  /*179f0*/  LDL.LU.64 R184, [R1+0x1b0] ;  /* 0x0001b00001b87983 */ /* 0x000f220000300a00 */
[----:B------:R-:W-:-:S03]  /*17a00*/  IMAD.WIDE R230, R6, 0x4, R190 ;  /* 0x0000000406e67825 */ /* 0x000fc600078e02be */
[----:B------:R-:W-:Y:S04]  /*17a10*/  STL.64 [R1+0x38], R8 ;  /* 0x0000380801007387 */ /* 0x000fe80000100a00 */
[----:B------:R1:W-:Y:S04]  /*17a20*/  STL.64 [R1+0x18], R10 ;  /* 0x0000180a01007387 */ /* 0x0003e80000100a00 */
[----:B------:R-:W2:Y:S04]  /*17a30*/  LDL.LU.64 R186, [R1+0x1a8] ;  /* 0x0001a80001ba7983 */ /* 0x000ea80000300a00 */
[----:B------:R-:W3:Y:S04]  /*17a40*/  LDL.LU.64 R190, [R1+0x1c0] ;  /* 0x0001c00001be7983 */ /* 0x000ee80000300a00 */
[----:B------:R-:W3:Y:S01]  /*17a50*/  LDL.LU.64 R192, [R1+0x1b8] ;  /* 0x0001b80001c07983 */ /* 0x000ee20000300a00 */
[----:B------:R-:W-:-:S04]  /*17a60*/  IMAD.WIDE R182, R6, 0x4, R168 ;  /* 0x0000000406b67825 */ /* 0x000fc800078e02a8 */
[----:B----4-:R-:W-:-:S04]  /*17a70*/  IMAD.WIDE R184, R5, 0x4, R184 ;  /* 0x0000000405b87825 */ /* 0x010fc800078e02b8 */
[----:B--2---:R-:W-:-:S04]  /*17a80*/  IMAD.WIDE R186, R5, 0x4, R186 ;  /* 0x0000000405ba7825 */ /* 0x004fc800078e02ba */
[----:B---3--:R-:W-:-:S04]  /*17a90*/  IMAD.WIDE R190, R5, 0x4, R190 ;  /* 0x0000000405be7825 */ /* 0x008fc800078e02be */
[C---:B------:R-:W-:Y:S01]  /*17aa0*/  IMAD.WIDE R168, R5.reuse, 0x4, R192 ;  /* 0x0000000405a87825 */ /* 0x040fe200078e02c0 */
[----:B------:R-:W-:Y:S04]  /*17ab0*/  LDGSTS.E [R245+-0x6c000], desc[UR14][R190.64], P1 ;  /* 0x94000000bef57fae */ /* 0x000fe8000892184e */
[----:B------:R-:W-:Y:S01]  /*17ac0*/  LDGSTS.E [R245+-0x6bff8], desc[UR14][R168.64], P3 ;  /* 0x94008000a8f57fae */ /* 0x000fe2000992184e */
[----:B------:R-:W-:-:S03]  /*17ad0*/  IMAD.WIDE R192, R5, 0x4, R224 ;  /* 0x0000000405c07825 */ /* 0x000fc600078e02e0 */
[----:B------:R-:W-:Y:S04]  /*17ae0*/  LDGSTS.E [R245+-0x6a000], desc[UR14][R184.64], P6 ;  /* 0x96000000b8f57fae */ /* 0x000fe8000b12184e */
[----:B------:R-:W-:Y:S04]  /*17af0*/  LDGSTS.E [R245+-0x69ff8], desc[UR14][R186.64], P0 ;  /* 0x96008000baf57fae */ /* 0x000fe8000812184e */
[----:B------:R-:W2:Y:S04]  /*17b00*/  LDL.64 R224, [R1+0xf8] ;  /* 0x0000f80001e07983 */ /* 0x000ea80000100a00 */
[----:B------:R-:W0:Y:S04]  /*17b10*/  LDGDEPBAR ;  /* 0x00000000000079af */ /* 0x000e280000000000 */
[----:B------:R-:W-:Y:S04]  /*17b20*/  LDGSTS.E [R244+0x50000], desc[UR14][R232.64], P2 ;  /* 0x50000000e8f47fae */ /* 0x000fe8000912184e */
[----:B------:R-:W3:Y:S01]  /*17b30*/  LDL.LU.64 R232, [R1+0x8a8] ;  /* 0x0008a80001e87983 */ /* 0x000ee20000300a00 */
[----:B------:R-:W-:-:S03]  /*17b40*/  IMAD.WIDE R200, R6, 0x4, R200 ;  /* 0x0000000406c87825 */ /* 0x000fc600078e02c8 */
[----:B--2---:R-:W-:Y:S04]  /*17b50*/  LDGSTS.E [R244+0x50400], desc[UR14][R224.64], P2 ;  /* 0x50400000e0f47fae */ /* 0x004fe8000912184e */
[----:B------:R-:W-:Y:S04]  /*17b60*/  LDGSTS.E [R244+0x50800], desc[UR14][R250.64], P2 ;  /* 0x50800000faf47fae */ /* 0x000fe8000912184e */
[----:B------:R-:W2:Y:S04]  /*17b70*/  LDL.64 R224, [R1+0x100] ;  /* 0x0001000001e07983 */ /* 0x000ea80000100a00 */
[----:B------:R-:W4:Y:S04]  /*17b80*/  LDL.64 R250, [R1+0x168] ;  /* 0x0001680001fa7983 */ /* 0x000f280000100a00 */
[----:B---3--:R-:W-:Y:S04]  /*17b90*/  LDGSTS.E [R244+0x50c00], desc[UR14][R232.64], P2 ;  /* 0x50c00000e8f47fae */ /* 0x008fe8000912184e */
[----:B------:R-:W-:Y:S04]  /*17ba0*/  LDGSTS.E [R244+0x51000], desc[UR14][R248.64], P2 ;  /* 0x51000000f8f47fae */ /* 0x000fe8000912184e */
[----:B------:R-:W-:Y:S04]  /*17bb0*/  LDGSTS.E [R244+0x51400], desc[UR14][R228.64], P2 ;  /* 0x51400000e4f47fae */ /* 0x000fe8000912184e */
[----:B------:R-:W3:Y:S04]  /*17bc0*/  LDL.64 R232, [R1+0x150] ;  /* 0x0001500001e87983 */ /* 0x000ee80000100a00 */
[----:B-1----:R-:W2:Y:S04]  /*17bd0*/  LDL.LU.64 R248, [R1+0x8a0] ;  /* 0x0008a00001f87983 */ /* 0x002ea80000300a00 */
        /* <DEDUP_REMOVED lines=51> */
[----:B----4-:R-:W-:Y:S04]  /*17f10*/  LDGSTS.E [R11+0x50100], desc[UR14][R250.64], P2 ;  /* 0x50100000fa0b7fae */ /* 0x010fe8000912184e */
[----:B---3--:R-:W-:Y:S04]  /*17f20*/  LDGSTS.E [R11+0x50500], desc[UR14][R232.64], P2 ;  /* 0x50500000e80b7fae */ /* 0x008fe8000912184e */
[----:B--2---:R1:W-:Y:S04]  /*17f30*/  LDGSTS.E [R11+0x50900], desc[UR14][R224.64], P2 ;  /* 0x50900000e00b7fae */ /* 0x0043e8000912184e */
[----:B------:R-:W2:Y:S04]  /*17f40*/  LDL.LU.64 R250, [R1+0x888] ;  /* 0x0008880001fa7983 */ /* 0x000ea80000300a00 */
[----:B------:R-:W3:Y:S04]  /*17f50*/  LDL.LU.64 R232, [R1+0x880] ;  /* 0x0008800001e87983 */ /* 0x000ee80000300a00 */
[----:B------:R-:W-:Y:S04]  /*17f60*/  LDGSTS.E [R11+0x50d00], desc[UR14][R248.64], P2 ;  /* 0x50d00000f80b7fae */ /* 0x000fe8000912184e */
[----:B------:R-:W-:Y:S04]  /*17f70*/  LDGSTS.E [R11+0x51100], desc[UR14][R234.64], P2 ;  /* 0x51100000ea0b7fae */ /* 0x000fe8000912184e */
[----:B------:R-:W-:Y:S04]  /*17f80*/  LDGSTS.E [R11+0x51500], desc[UR14][R246.64], P2 ;  /* 0x51500000f60b7fae */ /* 0x000fe8000912184e */
[----:B------:R-:W4:Y:S04]  /*17f90*/  LDL.LU.64 R248, [R1+0x878] ;  /* 0x0008780001f87983 */ /* 0x000f280000300a00 */
[----:B------:R-:W3:Y:S04]  /*17fa0*/  LDL.LU.64 R234, [R1+0x870] ;  /* 0x0008700001ea7983 */ /* 0x000ee80000300a00 */
[----:B------:R-:W2:Y:S01]  /*17fb0*/  LDL.LU.64 R246, [R1+0x868] ;  /* 0x0008680001f67983 */ /* 0x000ea20000300a00 */
        /* <DEDUP_REMOVED lines=51> */
[----:B--2---:R-:W-:Y:S04]  /*182f0*/  LDGSTS.E [R10+0x50200], desc[UR14][R246.64], P2 ;  /* 0x50200000f60a7fae */ /* 0x004fe8000912184e */
[----:B----4-:R-:W-:Y:S04]  /*18300*/  LDGSTS.E [R10+0x50600], desc[UR14][R248.64], P2 ;  /* 0x50600000f80a7fae */ /* 0x010fe8000912184e */
[----:B------:R-:W-:Y:S04]  /*18310*/  LDGSTS.E [R10+0x50a00], desc[UR14][R250.64], P2 ;  /* 0x50a00000fa0a7fae */ /* 0x000fe8000912184e */
[----:B------:R-:W2:Y:S04]  /*18320*/  LDL.LU.64 R246, [R1+0x860] ;  /* 0x0008600001f67983 */ /* 0x000ea80000300a00 */
[----:B------:R-:W4:Y:S04]  /*18330*/  LDL.LU.64 R248, [R1+0x858] ;  /* 0x0008580001f87983 */ /* 0x000f280000300a00 */
[----:B------:R-:W2:Y:S04]  /*18340*/  LDL.LU.64 R250, [R1+0x850] ;  /* 0x0008500001fa7983 */ /* 0x000ea80000300a00 */
[----:B------:R-:W-:Y:S04]  /*18350*/  LDGSTS.E [R10+0x50e00], desc[UR14][R242.64], P2 ;  /* 0x50e00000f20a7fae */ /* 0x000fe8000912184e */
[----:B------:R-:W-:Y:S04]  /*18360*/  LDGSTS.E [R10+0x51200], desc[UR14][R236.64], P2 ;  /* 0x51200000ec0a7fae */ /* 0x000fe8000912184e */
[----:B------:R-:W-:Y:S04]  /*18370*/  LDGSTS.E [R10+0x51600], desc[UR14][R8.64], P2 ;  /* 0x51600000080a7fae */ /* 0x000fe8000912184e */
[----:B------:R-:W4:Y:S04]  /*18380*/  LDL.LU.64 R242, [R1+0x848] ;  /* 0x0008480001f27983 */ /* 0x000f280000300a00 */
[----:B------:R-:W4:Y:S04]  /*18390*/  LDL.LU.64 R236, [R1+0x840] ;  /* 0x0008400001ec7983 */ /* 0x000f280000300a00 */
        /* <DEDUP_REMOVED lines=52> */
[----:B---3--:R-:W-:Y:S04]  /*186e0*/  LDGSTS.E [R9+0x50300], desc[UR14][R234.64], P2 ;  /* 0x50300000ea097fae */ /* 0x008fe8000912184e */
[----:B------:R-:W-:Y:S04]  /*186f0*/  LDGSTS.E [R9+0x50700], desc[UR14][R232.64], P2 ;  /* 0x50700000e8097fae */ /* 0x000fe8000912184e */
[----:B------:R-:W-:Y:S04]  /*18700*/  LDGSTS.E [R9+0x50b00], desc[UR14][R228.64], P2 ;  /* 0x50b00000e4097fae */ /* 0x000fe8000912184e */
[----:B------:R-:W3:Y:S04]  /*18710*/  LDL.LU.64 R234, [R1+0x830] ;  /* 0x0008300001ea7983 */ /* 0x000ee80000300a00 */
[----:B------:R-:W2:Y:S04]  /*18720*/  LDL.LU.64 R232, [R1+0x828] ;  /* 0x0008280001e87983 */ /* 0x000ea80000300a00 */
[----:B------:R-:W4:Y:S04]  /*18730*/  LDL.LU.64 R228, [R1+0x820] ;  /* 0x0008200001e47983 */ /* 0x000f280000300a00 */
[----:B------:R-:W-:Y:S04]  /*18740*/  LDGSTS.E [R9+0x50f00], desc[UR14][R226.64], P2 ;  /* 0x50f00000e2097fae */ /* 0x000fe8000912184e */
[----:B------:R-:W3:Y:S01]  /*18750*/  LDL.LU.64 R226, [R1+0x818] ;  /* 0x0008180001e27983 */ /* 0x000ee20000300a00 */
        /* <DEDUP_REMOVED lines=53> */
[----:B------:R-:W0:Y:S01]  /*18ab0*/  LDGDEPBAR ;  /* 0x00000000000079af */ /* 0x000e220000000000 */
[----:B------:R-:W-:Y:S01]  /*18ac0*/  BAR.SYNC.DEFER_BLOCKING 0x0 ;  /* 0x0000000000007b1d */ /* 0x000fe20000010000 */
[----:B-1----:R-:W-:-:S04]  /*18ad0*/  LOP3.LUT R224, R0, 0x2, RZ, 0xfc, !PT ;  /* 0x0000000200e07812 */ /* 0x002fc800078efcff */
[----:B------:R-:W-:Y:S02]  /*18ae0*/  ISETP.GE.AND P0, PT, R224, UR5, PT ;  /* 0x00000005e0007c0c */ /* 0x000fe4000bf06270 */
[----:B------:R-:W-:Y:S01]  /*18af0*/  LOP3.LUT R225, R0, 0x20, RZ, 0xfc, !PT ;  /* 0x0000002000e17812 */ /* 0x000fe200078efcff */
[----:B------:R-:W-:Y:S01]  /*18b00*/  @!PT LDS RZ, [RZ] ;  /* 0x00000000fffff984 */ /* 0x000fe20000000800 */
[----:B------:R-:W-:Y:S01]  /*18b10*/  @!PT LDS RZ, [RZ] ;  /* 0x00000000fffff984 */ /* 0x000fe20000000800 */
[----:B------:R-:W-:Y:S01]  /*18b20*/  @!PT LDS RZ, [RZ] ;  /* 0x00000000fffff984 */ /* 0x000fe20000000800 */
[----:B------:R1:W-:Y:S02]  /*18b30*/  LDGSTS.E [R252+-0x68000], desc[UR14][R192.64], P4 ;  /* 0x98000000c0fc7fae */ /* 0x0003e4000a12184e */
[----:B-1----:R-:W-:Y:S02]  /*18b40*/  SEL R192, RZ, 0x4, P0 ;  /* 0x00000004ffc07807 */ /* 0x002fe40000000000 */
[----:B------:R-:W-:Y:S02]  /*18b50*/  ISETP.GE.AND P0, PT, R225, UR5, PT ;  /* 0x00000005e1007c0c */ /* 0x000fe4000bf06270 */
[----:B------:R-:W-:-:S04]  /*18b60*/  SEL R192, R192, RZ, P5 ;  /* 0x000000ffc0c07207 */ /* 0x000fc80002800000 */
[----:B------:R-:W-:Y:S02]  /*18b70*/  ISETP.NE.U32.AND P1, PT, R192, RZ, PT ;  /* 0x000000ffc000720c */ /* 0x000fe40003f25070 */
[----:B------:R-:W-:-:S04]  /*18b80*/  SEL R192, RZ, 0x4, P0 ;  /* 0x00000004ffc07807 */ /* 0x000fc80000000000 */
[----:B------:R-:W-:-:S04]  /*18b90*/  SEL R192, R192, RZ, P5 ;  /* 0x000000ffc0c07207 */ /* 0x000fc80002800000 */
[----:B------:R-:W-:Y:S02]  /*18ba0*/  ISETP.NE.U32.AND P0, PT, R192, RZ, PT ;  /* 0x000000ffc000720c */ /* 0x000fe40003f05070 */
[C---:B------:R-:W-:Y:S02]  /*18bb0*/  LOP3.LUT R224, R0.reuse, 0x22, RZ, 0xfc, !PT ;  /* 0x0000002200e07812 */ /* 0x040fe400078efcff */
[----:B------:R-:W-:Y:S01]  /*18bc0*/  LOP3.LUT R225, R0, 0x4, RZ, 0xfc, !PT ;  /* 0x0000000400e17812 */ /* 0x000fe200078efcff */
[----:B---3--:R-:W-:-:S05]  /*18bd0*/  IMAD.WIDE R192, R5, 0x4, R226 ;  /* 0x0000000405c07825 */ /* 0x008fca00078e02e2 */
[----:B------:R4:W-:Y:S02]  /*18be0*/  LDGSTS.E [R252+-0x67ff8], desc[UR14][R192.64], P1 ;  /* 0x98008000c0fc7fae */ /* 0x0009e4000892184e */
[----:B----4-:R-:W-:-:S05]  /*18bf0*/  IMAD.WIDE R192, R5, 0x4, R228 ;  /* 0x0000000405c07825 */ /* 0x010fca00078e02e4 */
[----:B------:R1:W-:Y:S01]  /*18c00*/  LDGSTS.E [R252+-0x66000], desc[UR14][R192.64], P0 ;  /* 0x9a000000c0fc7fae */ /* 0x0003e2000812184e */
[----:B------:R-:W-:-:S04]  /*18c10*/  ISETP.GE.AND P0, PT, R224, UR5, PT ;  /* 0x00000005e0007c0c */ /* 0x000fc8000bf06270 */
[----:B-1----:R-:W-:Y:S02]  /*18c20*/  SEL R192, RZ, 0x4, P0 ;  /* 0x00000004ffc07807 */ /* 0x002fe40000000000 */
[----:B------:R-:W-:Y:S02]  /*18c30*/  ISETP.GE.AND P0, PT, R225, UR5, PT ;  /* 0x00000005e1007c0c */ /* 0x000fe4000bf06270 */
[----:B------:R-:W3:Y:S04]  /*18c40*/  LDL.LU.64 R224, [R1] ;  /* 0x0000000001e07983 */ /* 0x000ee80000300a00 */
[----:B------:R-:W4:Y:S01]  /*18c50*/  LDL.LU.64 R228, [R1+0x8] ;  /* 0x0000080001e47983 */ /* 0x000f220000300a00 */
[----:B------:R-:W-:-:S04]  /*18c60*/  SEL R192, R192, RZ, P5 ;  /* 0x000000ffc0c07207 */ /* 0x000fc80002800000 */
[----:B------:R-:W-:Y:S02]  /*18c70*/  ISETP.NE.U32.AND P1, PT, R192, RZ, PT ;  /* 0x000000ffc000720c */ /* 0x000fe40003f25070 */
[----:B------:R-:W-:-:S04]  /*18c80*/  SEL R192, RZ, 0x4, P0 ;  /* 0x00000004ffc07807 */ /* 0x000fc80000000000 */
[----:B------:R-:W-:-:S04]  /*18c90*/  SEL R192, R192, RZ, P5 ;  /* 0x000000ffc0c07207 */ /* 0x000fc80002800000 */
[----:B------:R-:W-:Y:S01]  /*18ca0*/  ISETP.NE.U32.AND P0, PT, R192, RZ, PT ;  /* 0x000000ffc000720c */ /* 0x000fe20003f05070 */
[----:B--2---:R-:W-:Y:S01]  /*18cb0*/  IMAD.WIDE R192, R5, 0x4, R232 ;  /* 0x0000000405c07825 */ /* 0x004fe200078e02e8 */
[----:B------:R-:W-:-:S04]  /*18cc0*/  LOP3.LUT R226, R0, 0x6, RZ, 0xfc, !PT ;  /* 0x0000000600e27812 */ /* 0x000fc800078efcff */
[----:B------:R1:W-:Y:S01]  /*18cd0*/  LDGSTS.E [R252+-0x65ff8], desc[UR14][R192.64], P1 ;  /* 0x9a008000c0fc7fae */ /* 0x0003e2000892184e */
[----:B------:R-:W-:Y:S01]  /*18ce0*/  LOP3.LUT R227, R0, 0x24, RZ, 0xfc, !PT ;  /* 0x0000002400e37812 */ /* 0x000fe200078efcff */
[----:B-1----:R-:W-:-:S05]  /*18cf0*/  IMAD.WIDE R192, R5, 0x4, R234 ;  /* 0x0000000405c07825 */ /* 0x002fca00078e02ea */
[----:B------:R1:W-:Y:S01]  /*18d00*/  LDGSTS.E [R251+-0x68000], desc[UR14][R192.64], P0 ;  /* 0x98000000c0fb7fae */ /* 0x0003e2000812184e */
[----:B------:R-:W-:-:S04]  /*18d10*/  ISETP.GE.AND P0, PT, R226, UR5, PT ;  /* 0x00000005e2007c0c */ /* 0x000fc8000bf06270 */
[----:B-1----:R-:W-:Y:S02]  /*18d20*/  SEL R192, RZ, 0x4, P0 ;  /* 0x00000004ffc07807 */ /* 0x002fe40000000000 */
[----:B------:R-:W-:Y:S02]  /*18d30*/  ISETP.GE.AND P0, PT, R227, UR5, PT ;  /* 0x00000005e3007c0c */ /* 0x000fe4000bf06270 */
[----:B------:R-:W2:Y:S01]  /*18d40*/  LDL.LU.64 R226, [R1+0x10] ;  /* 0x0000100001e27983 */ /* 0x000ea20000300a00 */
[----:B------:R-:W-:-:S03]  /*18d50*/  SEL R192, R192, RZ, P5 ;  /* 0x000000ffc0c07207 */ /* 0x000fc60002800000 */
[----:B------:R-:W2:Y:S01]  /*18d60*/  LDL.LU.64 R232, [R1+0x20] ;  /* 0x0000200001e87983 */ /* 0x000ea20000300a00 */
[----:B------:R-:W-:Y:S02]  /*18d70*/  ISETP.NE.U32.AND P1, PT, R192, RZ, PT ;  /* 0x000000ffc000720c */ /* 0x000fe40003f25070 */
[----:B------:R-:W-:-:S04]  /*18d80*/  SEL R192, RZ, 0x4, P0 ;  /* 0x00000004ffc07807 */ /* 0x000fc80000000000 */
[----:B------:R-:W-:-:S04]  /*18d90*/  SEL R192, R192, RZ, P5 ;  /* 0x000000ffc0c07207 */ /* 0x000fc80002800000 */
[----:B------:R-:W-:Y:S01]  /*18da0*/  ISETP.NE.U32.AND P0, PT, R192, RZ, PT ;  /* 0x000000ffc000720c */ /* 0x000fe20003f05070 */
[----:B------:R-:W-:Y:S01]  /*18db0*/  IMAD.WIDE R192, R5, 0x4, R236 ;  /* 0x0000000405c07825 */ /* 0x000fe200078e02ec */
[----:B------:R-:W-:-:S04]  /*18dc0*/  LOP3.LUT R235, R0, 0x26, RZ, 0xfc, !PT ;  /* 0x0000002600eb7812 */ /* 0x000fc800078efcff */
[----:B------:R1:W-:Y:S01]  /*18dd0*/  LDGSTS.E [R251+-0x67ff8], desc[UR14][R192.64], P1 ;  /* 0x98008000c0fb7fae */ /* 0x0003e2000892184e */
[----:B------:R-:W-:Y:S01]  /*18de0*/  LOP3.LUT R252, R0, 0x8, RZ, 0xfc, !PT ;  /* 0x0000000800fc7812 */ /* 0x000fe200078efcff */
[----:B-1----:R-:W-:-:S05]  /*18df0*/  IMAD.WIDE R192, R5, 0x4, R242 ;  /* 0x0000000405c07825 */ /* 0x002fca00078e02f2 */
[----:B------:R1:W-:Y:S01]  /*18e00*/  LDGSTS.E [R251+-0x66000], desc[UR14][R192.64], P0 ;  /* 0x9a000000c0fb7fae */ /* 0x0003e2000812184e */
[----:B------:R-:W-:-:S03]  /*18e10*/  ISETP.GE.AND P0, PT, R235, UR5, PT ;  /* 0x00000005eb007c0c */ /* 0x000fc6000bf06270 */
[----:B------:R-:W2:Y:S04]  /*18e20*/  LDL.LU.64 R234, [R1+0x30] ;  /* 0x0000300001ea7983 */ /* 0x000ea80000300a00 */
[----:B------:R-:W2:Y:S01]  /*18e30*/  LDL.LU.64 R236, [R1+0x40] ;  /* 0x0000400001ec7983 */ /* 0x000ea20000300a00 */
[----:B-1----:R-:W-:Y:S02]  /*18e40*/  SEL R192, RZ, 0x4, P0 ;  /* 0x00000004ffc07807 */ /* 0x002fe40000000000 */
[----:B------:R-:W-:Y:S02]  /*18e50*/  ISETP.GE.AND P0, PT, R252, UR5, PT ;  /* 0x00000005fc007c0c */ /* 0x000fe4000bf06270 */
[----:B------:R-:W-:-:S04]  /*18e60*/  SEL R192, R192, RZ, P5 ;  /* 0x000000ffc0c07207 */ /* 0x000fc80002800000 */
[----:B------:R-:W-:Y:S02]  /*18e70*/  ISETP.NE.U32.AND P1, PT, R192, RZ, PT ;  /* 0x000000ffc000720c */ /* 0x000fe40003f25070 */
[----:B------:R-:W-:-:S04]  /*18e80*/  SEL R192, RZ, 0x4, P0 ;  /* 0x00000004ffc07807 */ /* 0x000fc80000000000 */
[----:B------:R-:W-:-:S04]  /*18e90*/  SEL R192, R192, RZ, P5 ;  /* 0x000000ffc0c07207 */ /* 0x000fc80002800000 */
[----:B------:R-:W-:Y:S01]  /*18ea0*/  ISETP.NE.U32.AND P0, PT, R192, RZ, PT ;  /* 0x000000ffc000720c */ /* 0x000fe20003f05070 */
[----:B---3--:R-:W-:Y:S01]  /*18eb0*/  IMAD.WIDE R192, R5, 0x4, R224 ;  /* 0x0000000405c07825 */ /* 0x008fe200078e02e0 */
[----:B------:R-:W-:-:S04]  /*18ec0*/  LOP3.LUT R224, R0, 0xa, RZ, 0xfc, !PT ;  /* 0x0000000a00e07812 */ /* 0x000fc800078efcff */
[----:B------:R4:W-:Y:S01]  /*18ed0*/  LDGSTS.E [R251+-0x65ff8], desc[UR14][R192.64], P1 ;  /* 0x9a008000c0fb7fae */ /* 0x0009e2000892184e */
[----:B------:R-:W-:Y:S01]  /*18ee0*/  LOP3.LUT R225, R0, 0x28, RZ, 0xfc, !PT ;  /* 0x0000002800e17812 */ /* 0x000fe200078efcff */
[----:B----4-:R-:W-:-:S05]  /*18ef0*/  IMAD.WIDE R192, R5, 0x4, R228 ;  /* 0x0000000405c07825 */ /* 0x010fca00078e02e4 */
[----:B------:R1:W-:Y:S01]  /*18f00*/  LDGSTS.E [R250+-0x68000], desc[UR14][R192.64], P0 ;  /* 0x98000000c0fa7fae */ /* 0x0003e2000812184e */
[----:B------:R-:W-:-:S04]  /*18f10*/  ISETP.GE.AND P0, PT, R224, UR5, PT ;  /* 0x00000005e0007c0c */ /* 0x000fc8000bf06270 */
[----:B-1----:R-:W-:Y:S02]  /*18f20*/  SEL R192, RZ, 0x4, P0 ;  /* 0x00000004ffc07807 */ /* 0x002fe40000000000 */
[----:B------:R-:W-:Y:S02]  /*18f30*/  ISETP.GE.AND P0, PT, R225, UR5, PT ;  /* 0x00000005e1007c0c */ /* 0x000fe4000bf06270 */
[----:B------:R-:W3:Y:S04]  /*18f40*/  LDL.LU.64 R224, [R1+0x48] ;  /* 0x0000480001e07983 */ /* 0x000ee80000300a00 */
        /* <DEDUP_REMOVED lines=15> */
[----:B------:R-:W-:Y:S01]  /*19040*/  SEL R192, R192, RZ, P5 ;  /* 0x000000ffc0c07207 */ /* 0x000fe20002800000 */
[----:B------:R-:W2:Y:S03]  /*19050*/  LDL.LU.64 R226, [R1+0x70] ;  /* 0x0000700001e27983 */ /* 0x000ea60000300a00 */
[----:B------:R-:W-:Y:S01]  /*19060*/  ISETP.NE.U32.AND P1, PT, R192, RZ, PT ;  /* 0x000000ffc000720c */ /* 0x000fe20003f25070 */
[----:B------:R-:W2:Y:S01]  /*19070*/  LDL.LU.64 R232, [R1+0x80] ;  /* 0x0000800001e87983 */ /* 0x000ea20000300a00 */
        /* <DEDUP_REMOVED lines=12> */
[----:B------:R-:W-:-:S04]  /*19140*/  SEL R192, R192, RZ, P5 ;  /* 0x000000ffc0c07207 */ /* 0x000fc80002800000 */
[----:B------:R-:W-:Y:S02]  /*19150*/  ISETP.NE.U32.AND P1, PT, R192, RZ, PT ;  /* 0x000000ffc000720c */ /* 0x000fe40003f25070 */
[----:B------:R-:W-:-:S04]  /*19160*/  SEL R192, RZ, 0x4, P0 ;  /* 0x00000004ffc07807 */ /* 0x000fc80000000000 */
[----:B------:R-:W-:-:S04]  /*19170*/  SEL R192, R192, RZ, P5 ;  /* 0x000000ffc0c07207 */ /* 0x000fc80002800000 */
[----:B------:R-:W-:Y:S01]  /*19180*/  ISETP.NE.U32.AND P0, PT, R192, RZ, PT ;  /* 0x000000ffc000720c */ /* 0x000fe20003f05070 */
[----:B---3--:R-:W-:-:S05]  /*19190*/  IMAD.WIDE R192, R5, 0x4, R224 ;  /* 0x0000000405c07825 */ /* 0x008fca00078e02e0 */
[----:B------:R4:W-:Y:S02]  /*191a0*/  LDGSTS.E [R249+-0x67ff8], desc[UR14][R192.64], P1 ;  /* 0x98008000c0f97fae */ /* 0x0009e4000892184e */
[----:B----4-:R-:W-:Y:S02]  /*191b0*/  IMAD.WIDE R192, R5, 0x4, R228 ;  /* 0x0000000405c07825 */ /* 0x010fe400078e02e4 */
[----:B------:R-:W3:Y:S01]  /*191c0*/  LDL.LU.64 R228, [R1+0x90] ;  /* 0x0000900001e47983 */ /* 0x000ee20000300a00 */
[----:B------:R-:W-:-:S03]  /*191d0*/  LOP3.LUT R224, R0, 0x2e, RZ, 0xfc, !PT ;  /* 0x0000002e00e07812 */ /* 0x000fc600078efcff */
[----:B------:R1:W-:Y:S01]  /*191e0*/  LDGSTS.E [R249+-0x66000], desc[UR14][R192.64], P0 ;  /* 0x9a000000c0f97fae */ /* 0x0003e2000812184e */
[----:B------:R-:W-:Y:S02]  /*191f0*/  ISETP.GE.AND P0, PT, R224, UR5, PT ;  /* 0x00000005e0007c0c */ /* 0x000fe4000bf06270 */
[----:B------:R-:W-:Y:S02]  /*19200*/  LOP3.LUT R225, R0, 0x10, RZ, 0xfc, !PT ;  /* 0x0000001000e17812 */ /* 0x000fe400078efcff */
[----:B-1----:R-:W-:Y:S02]  /*19210*/  SEL R192, RZ, 0x4, P0 ;  /* 0x00000004ffc07807 */ /* 0x002fe40000000000 */
[----:B------:R-:W-:Y:S02]  /*19220*/  ISETP.GE.AND P0, PT, R225, UR5, PT ;  /* 0x00000005e1007c0c */ /* 0x000fe4000bf06270 */
[----:B------:R-:W-:Y:S01]  /*19230*/  SEL R192, R192, RZ, P5 ;  /* 0x000000ffc0c07207 */ /* 0x000fe20002800000 */
[----:B------:R-:W4:Y:S03]  /*19240*/  LDL.LU.64 R224, [R1+0xa0] ;  /* 0x0000a00001e07983 */ /* 0x000f260000300a00 */
[----:B------:R-:W-:Y:S01]  /*19250*/  ISETP.NE.U32.AND P1, PT, R192, RZ, PT ;  /* 0x000000ffc000720c */ /* 0x000fe20003f25070 */
[----:B------:R-:W4:Y:S01]  /*19260*/  LDL.LU.64 R250, [R1+0xb8] ;  /* 0x0000b80001fa7983 */ /* 0x000f220000300a00 */
[----:B------:R-:W-:-:S03]  /*19270*/  SEL R192, RZ, 0x4, P0 ;  /* 0x00000004ffc07807 */ /* 0x000fc60000000000 */
[----:B------:R-:W4:Y:S01]  /*19280*/  LDL.LU.64 R242, [R1+0xd8] ;  /* 0x0000d80001f27983 */ /* 0x000f220000300a00 */
[----:B------:R-:W-:-:S03]  /*19290*/  SEL R192, R192, RZ, P5 ;  /* 0x000000ffc0c07207 */ /* 0x000fc60002800000 */
[----:B------:R-:W4:Y:S01]  /*192a0*/  LDL.LU.64 R236, [R1+0xe8] ;  /* 0x0000e80001ec7983 */ /* 0x000f220000300a00 */
[----:B------:R-:W-:Y:S01]  /*192b0*/  ISETP.NE.U32.AND P2, PT, R192, RZ, PT ;  /* 0x000000ffc000720c */ /* 0x000fe20003f45070 */
[----:B--2---:R-:W-:Y:S01]  /*192c0*/  IMAD.WIDE R192, R5, 0x4, R226 ;  /* 0x0000000405c07825 */ /* 0x004fe200078e02e2 */
[----:B------:R-:W-:-:S04]  /*192d0*/  LOP3.LUT R226, R0, 0x12, RZ, 0xfc, !PT ;  /* 0x0000001200e27812 */ /* 0x000fc800078efcff */
[----:B------:R1:W-:Y:S01]  /*192e0*/  LDGSTS.E [R249+-0x65ff8], desc[UR14][R192.64], P1 ;  /* 0x9a008000c0f97fae */ /* 0x0003e2000892184e */
[----:B------:R-:W-:Y:S02]  /*192f0*/  ISETP.GE.AND P0, PT, R226, UR5, PT ;  /* 0x00000005e2007c0c */ /* 0x000fe4000bf06270 */
[----:B------:R-:W-:Y:S01]  /*19300*/  LOP3.LUT R227, R0, 0x30, RZ, 0xfc, !PT ;  /* 0x0000003000e37812 */ /* 0x000fe200078efcff */
[----:B-1----:R-:W-:Y:S02]  /*19310*/  IMAD.WIDE R192, R5, 0x4, R232 ;  /* 0x0000000405c07825 */ /* 0x002fe400078e02e8 */
[----:B------:R-:W2:Y:S04]  /*19320*/  LDL.LU.64 R232, [R1+0x110] ;  /* 0x0001100001e87983 */ /* 0x000ea80000300a00 */
[----:B------:R1:W-:Y:S04]  /*19330*/  LDGSTS.E [R248+-0x68000], desc[UR14][R192.64], P2 ;  /* 0x98000000c0f87fae */ /* 0x0003e8000912184e */
[----:B------:R-:W2:Y:S01]  /*19340*/  LDL.LU.64 R234, [R1+0x128] ;  /* 0x0001280001ea7983 */ /* 0x000ea20000300a00 */
[----:B-1----:R-:W-:-:S02]  /*19350*/  SEL R192, RZ, 0x4, P0 ;  /* 0x00000004ffc07807 */ /* 0x002fc40000000000 */
[----:B------:R-:W-:Y:S02]  /*19360*/  ISETP.GE.AND P0, PT, R227, UR5, PT ;  /* 0x00000005e3007c0c */ /* 0x000fe4000bf06270 */
[----:B------:R-:W-:Y:S02]  /*19370*/  LOP3.LUT R227, R0, 0x32, RZ, 0xfc, !PT ;  /* 0x0000003200e37812 */ /* 0x000fe400078efcff */
[----:B------:R-:W-:Y:S02]  /*19380*/  SEL R193, R192, RZ, P5 ;  /* 0x000000ffc0c17207 */ /* 0x000fe40002800000 */
[----:B------:R-:W-:Y:S02]  /*19390*/  SEL R192, RZ, 0x4, P0 ;  /* 0x00000004ffc07807 */ /* 0x000fe40000000000 */
[----:B------:R-:W-:Y:S02]  /*193a0*/  ISETP.GE.AND P1, PT, R227, UR5, PT ;  /* 0x00000005e3007c0c */ /* 0x000fe4000bf26270 */
[----:B------:R-:W-:-:S02]  /*193b0*/  LOP3.LUT R227, R0, 0x14, RZ, 0xfc, !PT ;  /* 0x0000001400e37812 */ /* 0x000fc400078efcff */
[----:B------:R-:W-:Y:S02]  /*193c0*/  ISETP.NE.U32.AND P0, PT, R193, RZ, PT ;  /* 0x000000ffc100720c */ /* 0x000fe40003f05070 */
[----:B------:R-:W-:Y:S02]  /*193d0*/  SEL R193, R192, RZ, P5 ;  /* 0x000000ffc0c17207 */ /* 0x000fe40002800000 */
[----:B------:R-:W-:Y:S02]  /*193e0*/  SEL R192, RZ, 0x4, P1 ;  /* 0x00000004ffc07807 */ /* 0x000fe40000800000 */
[----:B------:R-:W-:Y:S02]  /*193f0*/  ISETP.GE.AND P1, PT, R227, UR5, PT ;  /* 0x00000005e3007c0c */ /* 0x000fe4000bf26270 */
[----:B------:R-:W-:Y:S02]  /*19400*/  ISETP.NE.U32.AND P2, PT, R193, RZ, PT ;  /* 0x000000ffc100720c */ /* 0x000fe40003f45070 */
[----:B------:R-:W-:-:S02]  /*19410*/  SEL R193, R192, RZ, P5 ;  /* 0x000000ffc0c17207 */ /* 0x000fc40002800000 */
[----:B------:R-:W-:-:S04]  /*19420*/  SEL R192, RZ, 0x4, P1 ;  /* 0x00000004ffc07807 */ /* 0x000fc80000800000 */
[----:B------:R-:W-:Y:S02]  /*19430*/  SEL R192, R192, RZ, P5 ;  /* 0x000000ffc0c07207 */ /* 0x000fe40002800000 */
[----:B------:R-:W-:Y:S02]  /*19440*/  ISETP.NE.U32.AND P3, PT, R193, RZ, PT ;  /* 0x000000ffc100720c */ /* 0x000fe40003f65070 */
[----:B------:R-:W-:Y:S01]  /*19450*/  ISETP.NE.U32.AND P1, PT, R192, RZ, PT ;  /* 0x000000ffc000720c */ /* 0x000fe20003f25070 */
[----:B---3--:R-:W-:Y:S02]  /*19460*/  IMAD.WIDE R192, R5, 0x4, R228 ;  /* 0x0000000405c07825 */ /* 0x008fe400078e02e4 */
[----:B------:R-:W3:Y:S01]  /*19470*/  LDL.LU.64 R228, [R1+0x138] ;  /* 0x0001380001e47983 */ /* 0x000ee20000300a00 */
[----:B------:R-:W-:-:S03]  /*19480*/  LOP3.LUT R227, R0, 0x16, RZ, 0xfc, !PT ;  /* 0x0000001600e37812 */ /* 0x000fc600078efcff */
[----:B------:R1:W-:Y:S01]  /*19490*/  LDGSTS.E [R248+-0x67ff8], desc[UR14][R192.64], P0 ;  /* 0x98008000c0f87fae */ /* 0x0003e2000812184e */
[----:B------:R-:W-:Y:S02]  /*194a0*/  ISETP.GE.AND P4, PT, R227, UR5, PT ;  /* 0x00000005e3007c0c */ /* 0x000fe4000bf86270 */
[C---:B------:R-:W-:Y:S02]  /*194b0*/  LOP3.LUT R227, R0.reuse, 0x34, RZ, 0xfc, !PT ;  /* 0x0000003400e37812 */ /* 0x040fe400078efcff */
[----:B------:R-:W-:Y:S02]  /*194c0*/  SEL R226, RZ, 0x4, P4 ;  /* 0x00000004ffe27807 */ /* 0x000fe40002000000 */
[----:B------:R-:W-:Y:S02]  /*194d0*/  ISETP.GE.AND P4, PT, R227, UR5, PT ;  /* 0x00000005e3007c0c */ /* 0x000fe4000bf86270 */
[----:B------:R-:W-:Y:S02]  /*194e0*/  LOP3.LUT R227, R0, 0x36, RZ, 0xfc, !PT ;  /* 0x0000003600e37812 */ /* 0x000fe400078efcff */
[----:B-1----:R-:W-:Y:S01]  /*194f0*/  SEL R192, RZ, 0x4, P4 ;  /* 0x00000004ffc07807 */ /* 0x002fe20002000000 */
[----:B----4-:R-:W-:Y:S01]  /*19500*/  IMAD.WIDE R224, R5, 0x4, R224 ;  /* 0x0000000405e07825 */ /* 0x010fe200078e02e0 */
[----:B------:R-:W-:-:S02]  /*19510*/  ISETP.GE.AND P4, PT, R227, UR5, PT ;  /* 0x00000005e3007c0c */ /* 0x000fc4000bf86270 */
[----:B------:R-:W-:Y:S02]  /*19520*/  LOP3.LUT R227, R0, 0x18, RZ, 0xfc, !PT ;  /* 0x0000001800e37812 */ /* 0x000fe400078efcff */
[----:B------:R1:W-:Y:S01]  /*19530*/  LDGSTS.E [R248+-0x66000], desc[UR14][R224.64], P2 ;  /* 0x9a000000e0f87fae */ /* 0x0003e2000912184e */
[----:B------:R-:W-:-:S04]  /*19540*/  SEL R226, R226, RZ, P5 ;  /* 0x000000ffe2e27207 */ /* 0x000fc80002800000 */
[----:B------:R-:W-:Y:S02]  /*19550*/  ISETP.NE.U32.AND P0, PT, R226, RZ, PT ;  /* 0x000000ffe200720c */ /* 0x000fe40003f05070 */
[----:B-1----:R-:W-:Y:S02]  /*19560*/  SEL R225, R192, RZ, P5 ;  /* 0x000000ffc0e17207 */ /* 0x002fe40002800000 */
[----:B------:R-:W-:Y:S02]  /*19570*/  SEL R224, RZ, 0x4, P4 ;  /* 0x00000004ffe07807 */ /* 0x000fe40002000000 */
[----:B------:R-:W-:Y:S01]  /*19580*/  ISETP.GE.AND P4, PT, R227, UR5, PT ;  /* 0x00000005e3007c0c */ /* 0x000fe2000bf86270 */
[----:B------:R-:W-:Y:S01]  /*19590*/  IMAD.WIDE R192, R5, 0x4, R250 ;  /* 0x0000000405c07825 */ /* 0x000fe200078e02fa */
[----:B------:R-:W-:Y:S02]  /*195a0*/  LOP3.LUT R227, R0, 0x1a, RZ, 0xfc, !PT ;  /* 0x0000001a00e37812 */ /* 0x000fe400078efcff */
[----:B------:R-:W-:-:S02]  /*195b0*/  ISETP.NE.U32.AND P2, PT, R225, RZ, PT ;  /* 0x000000ffe100720c */ /* 0x000fc40003f45070 */
[----:B------:R-:W-:Y:S01]  /*195c0*/  SEL R224, R224, RZ, P5 ;  /* 0x000000ffe0e07207 */ /* 0x000fe20002800000 */
[----:B------:R1:W-:Y:S01]  /*195d0*/  LDGSTS.E [R248+-0x65ff8], desc[UR14][R192.64], P3 ;  /* 0x9a008000c0f87fae */ /* 0x0003e2000992184e */
[----:B------:R-:W-:Y:S02]  /*195e0*/  SEL R225, RZ, 0x4, P4 ;  /* 0x00000004ffe17807 */ /* 0x000fe40002000000 */
[----:B------:R-:W-:Y:S02]  /*195f0*/  ISETP.GE.AND P4, PT, R227, UR5, PT ;  /* 0x00000005e3007c0c */ /* 0x000fe4000bf86270 */
[----:B------:R-:W-:Y:S02]  /*19600*/  ISETP.NE.U32.AND P3, PT, R224, RZ, PT ;  /* 0x000000ffe000720c */ /* 0x000fe40003f65070 */
[----:B------:R-:W-:Y:S02]  /*19610*/  LOP3.LUT R227, R0, 0x38, RZ, 0xfc, !PT ;  /* 0x0000003800e37812 */ /* 0x000fe400078efcff */
[----:B------:R-:W-:-:S02]  /*19620*/  SEL R225, R225, RZ, P5 ;  /* 0x000000ffe1e17207 */ /* 0x000fc40002800000 */
[----:B------:R-:W-:Y:S01]  /*19630*/  SEL R224, RZ, 0x4, P4 ;  /* 0x00000004ffe07807 */ /* 0x000fe20002000000 */
[----:B-1----:R-:W-:Y:S01]  /*19640*/  IMAD.WIDE R192, R5, 0x4, R242 ;  /* 0x0000000405c07825 */ /* 0x002fe200078e02f2 */
[----:B------:R-:W-:Y:S02]  /*19650*/  ISETP.GE.AND P6, PT, R227, UR5, PT ;  /* 0x00000005e3007c0c */ /* 0x000fe4000bfc6270 */
[----:B------:R-:W-:Y:S02]  /*19660*/  ISETP.NE.U32.AND P4, PT, R225, RZ, PT ;  /* 0x000000ffe100720c */ /* 0x000fe40003f85070 */
[----:B------:R-:W-:Y:S01]  /*19670*/  SEL R227, R224, RZ, P5 ;  /* 0x000000ffe0e37207 */ /* 0x000fe20002800000 */
[C---:B------:R-:W-:Y:S01]  /*19680*/  IMAD.WIDE R224, R5.reuse, 0x4, R236 ;  /* 0x0000000405e07825 */ /* 0x040fe200078e02ec */
[----:B------:R-:W-:Y:S01]  /*19690*/  SEL R226, RZ, 0x4, P6 ;  /* 0x00000004ffe27807 */ /* 0x000fe20003000000 */
[----:B------:R1:W-:Y:S04]  /*196a0*/  LDGSTS.E [R247+-0x68000], desc[UR14][R192.64], P1 ;  /* 0x98000000c0f77fae */ /* 0x0003e8000892184e */
[----:B------:R2:W-:Y:S01]  /*196b0*/  LDGSTS.E [R247+-0x67ff8], desc[UR14][R224.64], P0 ;  /* 0x98008000e0f77fae */ /* 0x0005e2000812184e */
[----:B-1----:R-:W-:Y:S01]  /*196c0*/  SEL R192, R226, RZ, P5 ;  /* 0x000000ffe2c07207 */ /* 0x002fe20002800000 */
[----:B--2---:R-:W-:-:S03]  /*196d0*/  IMAD.WIDE R224, R5, 0x4, R232 ;  /* 0x0000000405e07825 */ /* 0x004fc600078e02e8 */
[----:B------:R-:W-:Y:S01]  /*196e0*/  ISETP.NE.U32.AND P0, PT, R192, RZ, PT ;  /* 0x000000ffc000720c */ /* 0x000fe20003f05070 */
[C---:B------:R-:W-:Y:S01]  /*196f0*/  IMAD.WIDE R192, R5.reuse, 0x4, R234 ;  /* 0x0000000405c07825 */ /* 0x040fe200078e02ea */
[----:B------:R3:W-:Y:S04]  /*19700*/  LDGSTS.E [R247+-0x66000], desc[UR14][R224.64], P2 ;  /* 0x9a000000e0f77fae */ /* 0x0007e8000912184e */
[----:B------:R1:W-:Y:S01]  /*19710*/  LDGSTS.E [R247+-0x65ff8], desc[UR14][R192.64], P3 ;  /* 0x9a008000c0f77fae */ /* 0x0003e2000992184e */
[----:B---3--:R-:W-:-:S05]  /*19720*/  IMAD.WIDE R224, R5, 0x4, R228 ;  /* 0x0000000405e07825 */ /* 0x008fca00078e02e4 */
[----:B------:R2:W-:Y:S04]  /*19730*/  LDGSTS.E [R246+-0x68000], desc[UR14][R224.64], P4 ;  /* 0x98000000e0f67fae */ /* 0x0005e8000a12184e */
[----:B------:R-:W2:Y:S01]  /*19740*/  LDL.LU.64 R224, [R1+0x148] ;  /* 0x0001480001e07983 */ /* 0x000ea20000300a00 */
[C---:B------:R-:W-:Y:S01]  /*19750*/  LOP3.LUT R229, R0.reuse, 0x1e, RZ, 0xfc, !PT ;  /* 0x0000001e00e57812 */ /* 0x040fe200078efcff */
[----:B------:R-:W3:Y:S03]  /*19760*/  S2R R248, SR_TID.X ;  /* 0x0000000000f87919 */ /* 0x000ee60000002100 */
[----:B------:R-:W-:Y:S02]  /*19770*/  ISETP.GE.AND P3, PT, R229, UR5, PT ;  /* 0x00000005e5007c0c */ /* 0x000fe4000bf66270 */
[C---:B------:R-:W-:Y:S01]  /*19780*/  LOP3.LUT R229, R0.reuse, 0x3c, RZ, 0xfc, !PT ;  /* 0x0000003c00e57812 */ /* 0x040fe200078efcff */
[----:B------:R-:W4:Y:S03]  /*19790*/  LDL.LU.64 R250, [R1+0xf8] ;  /* 0x0000f80001fa7983 */ /* 0x000f260000300a00 */
[----:B------:R-:W-:Y:S01]  /*197a0*/  ISETP.GE.AND P4, PT, R229, UR5, PT ;  /* 0x00000005e5007c0c */ /* 0x000fe2000bf86270 */
[----:B------:R-:W4:Y:S01]  /*197b0*/  LDL.LU.64 R242, [R1+0xc8] ;  /* 0x0000c80001f27983 */ /* 0x000f220000300a00 */
[----:B------:R-:W1:Y:S01]  /*197c0*/  S2R R229, SR_TID.X ;  /* 0x0000000000e57919 */ /* 0x000e620000002100 */
[----:B------:R-:W-:-:S02]  /*197d0*/  LOP3.LUT R252, R0, 0x3a, RZ, 0xfc, !PT ;  /* 0x0000003a00fc7812 */ /* 0x000fc400078efcff */
[----:B------:R-:W-:Y:S01]  /*197e0*/  LOP3.LUT R233, R0, 0x1c, RZ, 0xfc, !PT ;  /* 0x0000001c00e97812 */ /* 0x000fe200078efcff */
[----:B------:R-:W4:Y:S01]  /*197f0*/  LDL.LU.64 R236, [R1+0xa8] ;  /* 0x0000a80001ec7983 */ /* 0x000f220000300a00 */
[----:B------:R-:W-:Y:S02]  /*19800*/  ISETP.GE.AND P6, PT, R252, UR5, PT ;  /* 0x00000005fc007c0c */ /* 0x000fe4000bfc6270 */
[----:B------:R-:W-:Y:S01]  /*19810*/  ISETP.NE.U32.AND P1, PT, R227, RZ, PT ;  /* 0x000000ffe300720c */ /* 0x000fe20003f25070 */
[----:B------:R-:W4:Y:S01]  /*19820*/  LDL.LU.64 R234, [R1+0x88] ;  /* 0x0000880001ea7983 */ /* 0x000f220000300a00 */
[----:B------:R-:W-:Y:S02]  /*19830*/  SEL R226, RZ, 0x4, P6 ;  /* 0x00000004ffe27807 */ /* 0x000fe40003000000 */
[----:B------:R-:W-:Y:S02]  /*19840*/  ISETP.GE.AND P6, PT, R233, UR5, PT ;  /* 0x00000005e9007c0c */ /* 0x000fe4000bfc6270 */
[----:B------:R-:W-:Y:S01]  /*19850*/  SEL R227, R226, RZ, P5 ;  /* 0x000000ffe2e37207 */ /* 0x000fe20002800000 */
[----:B------:R-:W4:Y:S01]  /*19860*/  LDL.LU.64 R232, [R1+0x60] ;  /* 0x0000600001e87983 */ /* 0x000f220000300a00 */
[----:B------:R-:W-:-:S02]  /*19870*/  SEL R226, RZ, 0x4, P6 ;  /* 0x00000004ffe27807 */ /* 0x000fc40003000000 */
[----:B---3--:R-:W-:Y:S02]  /*19880*/  SHF.R.U32.HI R248, RZ, 0x6, R248 ;  /* 0x00000006fff87819 */ /* 0x008fe400000116f8 */
[----:B-1----:R-:W-:Y:S02]  /*19890*/  SEL R193, R226, RZ, P5 ;  /* 0x000000ffe2c17207 */ /* 0x002fe40002800000 */
[----:B------:R-:W-:Y:S02]  /*198a0*/  SGXT.U32 R248, R248, 0x1 ;  /* 0x00000001f8f8781a */ /* 0x000fe40000000000 */
[----:B------:R-:W-:Y:S02]  /*198b0*/  SEL R192, RZ, 0x4, P3 ;  /* 0x00000004ffc07807 */ /* 0x000fe40001800000 */
[----:B------:R-:W-:Y:S02]  /*198c0*/  ISETP.NE.U32.AND P3, PT, R193, RZ, PT ;  /* 0x000000ffc100720c */ /* 0x000fe40003f65070 */
[----:B------:R-:W-:-:S02]  /*198d0*/  LOP3.LUT R248, R248, 0x3e, RZ, 0xfc, !PT ;  /* 0x0000003ef8f87812 */ /* 0x000fc400078efcff */
[----:B------:R-:W-:Y:S02]  /*198e0*/  LOP3.LUT R229, R229, 0x3f, RZ, 0xc0, !PT ;  /* 0x0000003fe5e57812 */ /* 0x000fe400078ec0ff */
[----:B------:R-:W-:Y:S02]  /*198f0*/  SEL R193, RZ, 0x4, P4 ;  /* 0x00000004ffc17807 */ /* 0x000fe40002000000 */
[----:B------:R-:W-:Y:S02]  /*19900*/  ISETP.GE.AND P6, PT, R248, UR5, PT ;  /* 0x00000005f8007c0c */ /* 0x000fe4000bfc6270 */
[----:B------:R-:W-:Y:S02]  /*19910*/  SEL R192, R192, RZ, P5 ;  /* 0x000000ffc0c07207 */ /* 0x000fe40002800000 */
[----:B------:R-:W-:Y:S02]  /*19920*/  ISETP.GE.AND P4, PT, R229, UR5, PT ;  /* 0x00000005e5007c0c */ /* 0x000fe4000bf86270 */
[----:B------:R-:W-:Y:S01]  /*19930*/  SEL R193, R193, RZ, P5 ;  /* 0x000000ffc1c17207 */ /* 0x000fe20002800000 */
[----:B------:R-:W3:Y:S01]  /*19940*/  LDL.LU.64 R228, [R1+0x18] ;  /* 0x0000180001e47983 */ /* 0x000ee20000300a00 */
[----:B------:R-:W-:-:S02]  /*19950*/  ISETP.NE.U32.AND P2, PT, R227, RZ, PT ;  /* 0x000000ffe300720c */ /* 0x000fc40003f45070 */
[----:B------:R-:W-:Y:S02]  /*19960*/  SEL R227, RZ, 0x4, P6 ;  /* 0x00000004ffe37807 */ /* 0x000fe40003000000 */
[----:B------:R-:W-:Y:S02]  /*19970*/  SEL R226, RZ, 0x4, P4 ;  /* 0x00000004ffe27807 */ /* 0x000fe40002000000 */
[----:B------:R-:W-:Y:S02]  /*19980*/  ISETP.NE.U32.AND P6, PT, R192, RZ, PT ;  /* 0x000000ffc000720c */ /* 0x000fe40003fc5070 */
[----:B------:R-:W-:Y:S02]  /*19990*/  ISETP.NE.U32.AND P4, PT, R193, RZ, PT ;  /* 0x000000ffc100720c */ /* 0x000fe40003f85070 */
[----:B------:R-:W4:Y:S01]  /*199a0*/  LDL.LU.64 R192, [R1+0x140] ;  /* 0x0001400001c07983 */ /* 0x000f220000300a00 */
[----:B------:R-:W-:Y:S02]  /*199b0*/  SEL R227, R227, RZ, P5 ;  /* 0x000000ffe3e37207 */ /* 0x000fe40002800000 */
[----:B------:R-:W-:-:S04]  /*199c0*/  SEL R226, R226, RZ, P5 ;  /* 0x000000ffe2e27207 */ /* 0x000fc80002800000 */
[----:B------:R-:W-:Y:S01]  /*199d0*/  ISETP.NE.U32.AND P5, PT, R226, RZ, PT ;  /* 0x000000ffe200720c */ /* 0x000fe20003fa5070 */
[----:B--2---:R-:W-:-:S05]  /*199e0*/  IMAD.WIDE R224, R5, 0x4, R224 ;  /* 0x0000000405e07825 */ /* 0x004fca00078e02e0 */
[----:B------:R1:W-:Y:S01]  /*199f0*/  LDGSTS.E [R246+-0x67ff8], desc[UR14][R224.64], P1 ;  /* 0x98008000e0f67fae */ /* 0x0003e2000892184e */
[----:B------:R-:W-:-:S03]  /*19a00*/  ISETP.NE.U32.AND P1, PT, R227, RZ, PT ;  /* 0x000000ffe300720c */ /* 0x000fc60003f25070 */
[----:B------:R-:W1:Y:S04]  /*19a10*/  LDL.LU.64 R224, [R1+0x130] ;  /* 0x0001300001e07983 */ /* 0x000e680000300a00 */
[----:B------:R-:W2:Y:S01]  /*19a20*/  LDL.LU.64 R226, [R1+0x120] ;  /* 0x0001200001e27983 */ /* 0x000ea20000300a00 */
[----:B------:R-:W-:-:S04]  /*19a30*/  IMAD.WIDE R190, R5, 0x4, R190 ;  /* 0x0000000405be7825 */ /* 0x000fc800078e02be */
[----:B------:R-:W-:-:S04]  /*19a40*/  IMAD.WIDE R168, R5, 0x4, R168 ;  /* 0x0000000405a87825 */ /* 0x000fc800078e02a8 */
[----:B------:R-:W-:-:S04]  /*19a50*/  IMAD.WIDE R184, R5, 0x4, R184 ;  /* 0x0000000405b87825 */ /* 0x000fc800078e02b8 */
[----:B------:R-:W-:-:S04]  /*19a60*/  IMAD.WIDE R186, R5, 0x4, R186 ;  /* 0x0000000405ba7825 */ /* 0x000fc800078e02ba */
[----:B----4-:R-:W-:-:S05]  /*19a70*/  IMAD.WIDE R192, R5, 0x4, R192 ;  /* 0x0000000405c07825 */ /* 0x010fca00078e02c0 */
[----:B------:R-:W-:Y:S01]  /*19a80*/  LDGSTS.E [R246+-0x66000], desc[UR14][R192.64], P0 ;  /* 0x9a000000c0f67fae */ /* 0x000fe2000812184e */
[----:B-1----:R-:W-:-:S05]  /*19a90*/  IMAD.WIDE R224, R5, 0x4, R224 ;  /* 0x0000000405e07825 */ /* 0x002fca00078e02e0 */
[----:B------:R-:W-:Y:S04]  /*19aa0*/  LDGSTS.E [R246+-0x65ff8], desc[UR14][R224.64], P2 ;  /* 0x9a008000e0f67fae */ /* 0x000fe8000912184e */
[----:B------:R-:W-:Y:S04]  /*19ab0*/  LDGSTS.E [R245+-0x68000], desc[UR14][R190.64], P3 ;  /* 0x98000000bef57fae */ /* 0x000fe8000992184e */
[----:B------:R2:W-:Y:S04]  /*19ac0*/  LDGSTS.E [R245+-0x67ff8], desc[UR14][R168.64], P6 ;  /* 0x98008000a8f57fae */ /* 0x0005e8000b12184e */
[----:B------:R1:W-:Y:S04]  /*19ad0*/  LDGSTS.E [R245+-0x66000], desc[UR14][R184.64], P4 ;  /* 0x9a000000b8f57fae */ /* 0x0003e8000a12184e */
[----:B------:R4:W-:Y:S01]  /*19ae0*/  LDGSTS.E [R245+-0x65ff8], desc[UR14][R186.64], P1 ;  /* 0x9a008000baf57fae */ /* 0x0009e2000892184e */
[----:B--2---:R-:W-:-:S03]  /*19af0*/  IMAD.WIDE R168, R6, 0x4, R226 ;  /* 0x0000000406a87825 */ /* 0x004fc600078e02e2 */
[----:B------:R-:W0:Y:S01]  /*19b00*/  LDGDEPBAR ;  /* 0x00000000000079af */ /* 0x000e220000000000 */
[----:B-1----:R-:W-:-:S03]  /*19b10*/  IMAD.WIDE R184, R6, 0x4, R242 ;  /* 0x0000000406b87825 */ /* 0x002fc600078e02f2 */
[----:B------:R1:W-:Y:S01]  /*19b20*/  LDGSTS.E [R244+0x60000], desc[UR14][R168.64], P5 ;  /* 0x60000000a8f47fae */ /* 0x0003e2000a92184e */
[----:B----4-:R-:W-:-:S03]  /*19b30*/  IMAD.WIDE R186, R6, 0x4, R250 ;  /* 0x0000000406ba7825 */ /* 0x010fc600078e02fa */
[----:B------:R-:W2:Y:S04]  /*19b40*/  LDL.LU.64 R250, [R1+0x168] ;  /* 0x0001680001fa7983 */ /* 0x000ea80000300a00 */
[----:B------:R-:W4:Y:S01]  /*19b50*/  LDL.LU.64 R242, [R1+0x150] ;  /* 0x0001500001f27983 */ /* 0x000f220000300a00 */
[----:B-1----:R-:W-:-:S03]  /*19b60*/  IMAD.WIDE R168, R6, 0x4, R236 ;  /* 0x0000000406a87825 */ /* 0x002fc600078e02ec */
[----:B------:R1:W-:Y:S04]  /*19b70*/  LDGSTS.E [R244+0x60400], desc[UR14][R186.64], P5 ;  /* 0x60400000baf47fae */ /* 0x0003e8000a92184e */
[----:B------:R3:W-:Y:S04]  /*19b80*/  LDGSTS.E [R244+0x60800], desc[UR14][R184.64], P5 ;  /* 0x60800000b8f47fae */ /* 0x0007e8000a92184e */
[----:B------:R-:W4:Y:S01]  /*19b90*/  LDL.LU.64 R236, [R1+0x100] ;  /* 0x0001000001ec7983 */ /* 0x000f220000300a00 */
[----:B-1----:R-:W-:-:S03]  /*19ba0*/  IMAD.WIDE R186, R6, 0x4, R234 ;  /* 0x0000000406ba7825 */ /* 0x002fc600078e02ea */
[----:B------:R1:W-:Y:S01]  /*19bb0*/  LDGSTS.E [R244+0x60c00], desc[UR14][R168.64], P5 ;  /* 0x60c00000a8f47fae */ /* 0x0003e2000a92184e */
[----:B---3--:R-:W-:-:S03]  /*19bc0*/  IMAD.WIDE R184, R6, 0x4, R232 ;  /* 0x0000000406b87825 */ /* 0x008fc600078e02e8 */
[----:B------:R-:W3:Y:S04]  /*19bd0*/  LDL.LU.64 R234, [R1+0xd0] ;  /* 0x0000d00001ea7983 */ /* 0x000ee80000300a00 */
[----:B------:R-:W3:Y:S01]  /*19be0*/  LDL.LU.64 R232, [R1+0x98] ;  /* 0x0000980001e87983 */ /* 0x000ee20000300a00 */
[----:B------:R-:W-:-:S03]  /*19bf0*/  IMAD.WIDE R222, R6, 0x4, R222 ;  /* 0x0000000406de7825 */ /* 0x000fc600078e02de */
[----:B------:R-:W-:Y:S01]  /*19c00*/  LDGSTS.E [R244+0x61000], desc[UR14][R186.64], P5 ;  /* 0x61000000baf47fae */ /* 0x000fe2000a92184e */
[----:B-1----:R-:W-:-:S03]  /*19c10*/  IMAD.WIDE R168, R6, 0x4, R228 ;  /* 0x0000000406a87825 */ /* 0x002fc600078e02e4 */
        /* <DEDUP_REMOVED lines=14> */
[----:B------:R2:W-:Y:S01]  /*19d00*/  LDGSTS.E [R244+0x62c00], desc[UR14][R18.64], P5 ;  /* 0x62c0000012f47fae */ /* 0x0005e2000a92184e */
[----:B------:R-:W-:-:S03]  /*19d10*/  IMAD.WIDE R50, R6, 0x4, R50 ;  /* 0x0000000406327825 */ /* 0x000fc600078e0232 */
[----:B------:R4:W-:Y:S01]  /*19d20*/  LDGSTS.E [R244+0x63000], desc[UR14][R26.64], P5 ;  /* 0x630000001af47fae */ /* 0x0009e2000a92184e */
[----:B------:R-:W-:-:S03]  /*19d30*/  IMAD.WIDE R58, R6, 0x4, R58 ;  /* 0x00000004063a7825 */ /* 0x000fc600078e023a */
[----:B------:R1:W-:Y:S01]  /*19d40*/  LDGSTS.E [R244+0x63400], desc[UR14][R34.64], P5 ;  /* 0x6340000022f47fae */ /* 0x0003e2000a92184e */
        /* <DEDUP_REMOVED lines=32> */
[----:B------:R-:W-:Y:S01]  /*19f50*/  LDGSTS.E [R244+0x67c00], desc[UR14][R220.64], P5 ;  /* 0x67c00000dcf47fae */ /* 0x000fe2000a92184e */
[----:B--2---:R-:W-:-:S03]  /*19f60*/  IMAD.WIDE R18, R6, 0x4, R250 ;  /* 0x0000000406127825 */ /* 0x004fc600078e02fa */
[----:B------:R-:W2:Y:S01]  /*19f70*/  LDL.LU.64 R250, [R1+0x160] ;  /* 0x0001600001fa7983 */ /* 0x000ea20000300a00 */
[----:B----4-:R-:W-:-:S03]  /*19f80*/  IMAD.WIDE R26, R6, 0x4, R242 ;  /* 0x00000004061a7825 */ /* 0x010fc600078e02f2 */
[----:B------:R-:W4:Y:S04]  /*19f90*/  LDL.LU.64 R242, [R1+0x118] ;  /* 0x0001180001f27983 */ /* 0x000f280000300a00 */
[----:B------:R3:W-:Y:S04]  /*19fa0*/  LDGSTS.E [R11+0x60100], desc[UR14][R18.64], P5 ;  /* 0x60100000120b7fae */ /* 0x0007e8000a92184e */
[----:B------:R3:W-:Y:S01]  /*19fb0*/  LDGSTS.E [R11+0x60500], desc[UR14][R26.64], P5 ;  /* 0x605000001a0b7fae */ /* 0x0007e2000a92184e */
[----:B-1----:R-:W-:-:S03]  /*19fc0*/  IMAD.WIDE R34, R6, 0x4, R236 ;  /* 0x0000000406227825 */ /* 0x002fc600078e02ec */
[----:B------:R-:W4:Y:S04]  /*19fd0*/  LDL.LU.64 R236, [R1+0xf0] ;  /* 0x0000f00001ec7983 */ /* 0x000f280000300a00 */
[----:B------:R1:W-:Y:S01]  /*19fe0*/  LDGSTS.E [R11+0x60900], desc[UR14][R34.64], P5 ;  /* 0x60900000220b7fae */ /* 0x0003e2000a92184e */
[----:B---3--:R-:W-:-:S03]  /*19ff0*/  IMAD.WIDE R18, R6, 0x4, R234 ;  /* 0x0000000406127825 */ /* 0x008fc600078e02ea */
[----:B------:R-:W3:Y:S01]  /*1a000*/  LDL.LU.64 R234, [R1+0xc0] ;  /* 0x0000c00001ea7983 */ /* 0x000ee20000300a00 */
[----:B------:R-:W-:-:S03]  /*1a010*/  IMAD.WIDE R26, R6, 0x4, R232 ;  /* 0x00000004061a7825 */ /* 0x000fc600078e02e8 */
        /* <DEDUP_REMOVED lines=58> */
[----:B--2---:R-:W-:-:S04]  /*1a3c0*/  IMAD.WIDE R12, R6, 0x4, R250 ;  /* 0x00000004060c7825 */ /* 0x004fc800078e02fa */
[C---:B----4-:R-:W-:Y:S01]  /*1a3d0*/  IMAD.WIDE R18, R6.reuse, 0x4, R242 ;  /* 0x0000000406127825 */ /* 0x050fe200078e02f2 */
[----:B------:R3:W-:Y:S04]  /*1a3e0*/  LDGSTS.E [R10+0x60200], desc[UR14][R12.64], P5 ;  /* 0x602000000c0a7fae */ /* 0x0007e8000a92184e */
[----:B------:R2:W-:Y:S01]  /*1a3f0*/  LDGSTS.E [R10+0x60600], desc[UR14][R18.64], P5 ;  /* 0x60600000120a7fae */ /* 0x0005e2000a92184e */
[----:B-1----:R-:W-:-:S03]  /*1a400*/  IMAD.WIDE R20, R6, 0x4, R236 ;  /* 0x0000000406147825 */ /* 0x002fc600078e02ec */
[----:B------:R-:W4:Y:S04]  /*1a410*/  LDL.LU.64 R236, [R1+0x158] ;  /* 0x0001580001ec7983 */ /* 0x000f280000300a00 */
[----:B------:R1:W-:Y:S01]  /*1a420*/  LDGSTS.E [R10+0x60a00], desc[UR14][R20.64], P5 ;  /* 0x60a00000140a7fae */ /* 0x0003e2000a92184e */
[----:B---3--:R-:W-:-:S03]  /*1a430*/  IMAD.WIDE R12, R6, 0x4, R234 ;  /* 0x00000004060c7825 */ /* 0x008fc600078e02ea */
[----:B------:R-:W3:Y:S01]  /*1a440*/  LDL.LU.64 R234, [R1+0x108] ;  /* 0x0001080001ea7983 */ /* 0x000ee20000300a00 */
[----:B--2---:R-:W-:-:S03]  /*1a450*/  IMAD.WIDE R18, R6, 0x4, R232 ;  /* 0x0000000406127825 */ /* 0x004fc600078e02e8 */
[----:B------:R-:W2:Y:S01]  /*1a460*/  LDL.LU.64 R232, [R1+0xe0] ;  /* 0x0000e00001e87983 */ /* 0x000ea20000300a00 */
[----:B------:R-:W-:-:S03]  /*1a470*/  IMAD.WIDE R238, R6, 0x4, R238 ;  /* 0x0000000406ee7825 */ /* 0x000fc600078e02ee */
[----:B------:R4:W-:Y:S01]  /*1a480*/  LDGSTS.E [R10+0x60e00], desc[UR14][R12.64], P5 ;  /* 0x60e000000c0a7fae */ /* 0x0009e2000a92184e */
[----:B-1----:R-:W-:-:S03]  /*1a490*/  IMAD.WIDE R20, R6, 0x4, R228 ;  /* 0x0000000406147825 */ /* 0x002fc600078e02e4 */
        /* <DEDUP_REMOVED lines=53> */
[----:B------:R2:W-:Y:S01]  /*1a7f0*/  LDGSTS.E [R10+0x67e00], desc[UR14][R180.64], P5 ;  /* 0x67e00000b40a7fae */ /* 0x0005e2000a92184e */
[----:B----4-:R-:W-:-:S05]  /*1a800*/  IMAD.WIDE R12, R6, 0x4, R236 ;  /* 0x00000004060c7825 */ /* 0x010fca00078e02ec */
[----:B------:R-:W-:Y:S01]  /*1a810*/  LDGSTS.E [R9+0x60300], desc[UR14][R12.64], P5 ;  /* 0x603000000c097fae */ /* 0x000fe2000a92184e */
[----:B---3--:R-:W-:-:S04]  /*1a820*/  IMAD.WIDE R14, R6, 0x4, R234 ;  /* 0x00000004060e7825 */ /* 0x008fc800078e02ea */
[C---:B--2---:R-:W-:Y:S01]  /*1a830*/  IMAD.WIDE R10, R6.reuse, 0x4, R232 ;  /* 0x00000004060a7825 */ /* 0x044fe200078e02e8 */
[----:B------:R1:W-:Y:S04]  /*1a840*/  LDGSTS.E [R9+0x60700], desc[UR14][R14.64], P5 ;  /* 0x607000000e097fae */ /* 0x0003e8000a92184e */
[----:B------:R2:W-:Y:S01]  /*1a850*/  LDGSTS.E [R9+0x60b00], desc[UR14][R10.64], P5 ;  /* 0x60b000000a097fae */ /* 0x0005e2000a92184e */
[----:B-1----:R-:W-:-:S03]  /*1a860*/  IMAD.WIDE R14, R6, 0x4, R188 ;  /* 0x00000004060e7825 */ /* 0x002fc600078e02bc */
[----:B------:R-:W5:Y:S01]  /*1a870*/  LDL.LU.64 R188, [R1+0x810] ;  /* 0x0008100001bc7983 */ /* 0x000f620000300a00 */
[----:B--2---:R-:W-:-:S03]  /*1a880*/  IMAD.WIDE R10, R6, 0x4, R2 ;  /* 0x00000004060a7825 */ /* 0x004fc600078e0202 */
[----:B------:R-:W5:Y:S01]  /*1a890*/  LDL.LU.64 R2, [R1+0x808] ;  /* 0x0008080001027983 */ /* 0x000f620000300a00 */
        /* <DEDUP_REMOVED lines=18> */
[----:B------:R1:W-:Y:S03]  /*1a9c0*/  LDGSTS.E [R9+0x62f00], desc[UR14][R24.64], P5 ;  /* 0x62f0000018097fae */ /* 0x0003e6000a92184e */
        /* <DEDUP_REMOVED lines=14> */
[----:B------:R-:W-:Y:S01]  /*1aab0*/  IMAD.WIDE R112, R6, 0x4, R112 ;  /* 0x0000000406707825 */ /* 0x000fe200078e0270 */
[----:B------:R4:W-:Y:S01]  /*1aac0*/  LDGSTS.E [R9+0x64f00], desc[UR14][R88.64], P5 ;  /* 0x64f0000058097fae */ /* 0x0009e2000a92184e */
[----:B------:R-:W-:-:S02]  /*1aad0*/  ISETP.GE.AND P0, PT, R7, 0x40, PT ;  /* 0x000000400700780c */ /* 0x000fc40003f06270 */
        /* <DEDUP_REMOVED lines=17> */
[----:B------:R1:W-:Y:S04]  /*1abf0*/  LDGSTS.E [R9+0x67300], desc[UR14][R160.64], P5 ;  /* 0x67300000a0097fae */ /* 0x0003e8000a92184e */
[----:B------:R2:W-:Y:S04]  /*1ac00*/  LDGSTS.E [R9+0x67700], desc[UR14][R178.64], P5 ;  /* 0x67700000b2097fae */ /* 0x0005e8000a92184e */
[----:B------:R2:W-:Y:S04]  /*1ac10*/  LDGSTS.E [R9+0x67b00], desc[UR14][R176.64], P5 ;  /* 0x67b00000b0097fae */ /* 0x0005e8000a92184e */
[----:B------:R3:W-:Y:S01]  /*1ac20*/  LDGSTS.E [R9+0x67f00], desc[UR14][R182.64], P5 ;  /* 0x67f00000b6097fae */ /* 0x0007e2000a92184e */
[----:B-1----:R-:W-:-:S03]  /*1ac30*/  CS2R R24, SRZ ;  /* 0x0000000000187805 */ /* 0x002fc6000001ff00 */
[----:B------:R-:W0:Y:S01]  /*1ac40*/  LDGDEPBAR ;  /* 0x00000000000079af */ /* 0x000e220000000000 */
[----:B------:R-:W-:Y:S02]  /*1ac50*/  CS2R R26, SRZ ;  /* 0x00000000001a7805 */ /* 0x000fe4000001ff00 */
[----:B------:R-:W-:Y:S02]  /*1ac60*/  CS2R R28, SRZ ;  /* 0x00000000001c7805 */ /* 0x000fe4000001ff00 */
[----:B------:R-:W-:Y:S02]  /*1ac70*/  CS2R R30, SRZ ;  /* 0x00000000001e7805 */ /* 0x000fe4000001ff00 */
[----:B--2---:R-:W-:Y:S02]  /*1ac80*/  CS2R R32, SRZ ;  /* 0x0000000000207805 */ /* 0x004fe4000001ff00 */
[----:B------:R-:W-:Y:S02]  /*1ac90*/  CS2R R34, SRZ ;  /* 0x0000000000227805 */ /* 0x000fe4000001ff00 */
[----:B------:R-:W-:-:S02]  /*1aca0*/  CS2R R36, SRZ ;  /* 0x0000000000247805 */ /* 0x000fc4000001ff00 */
[----:B------:R-:W-:Y:S02]  /*1acb0*/  CS2R R38, SRZ ;  /* 0x0000000000267805 */ /* 0x000fe4000001ff00 */
[----:B---3--:R-:W-:Y:S02]  /*1acc0*/  CS2R R40, SRZ ;  /* 0x0000000000287805 */ /* 0x008fe4000001ff00 */
[----:B------:R-:W-:Y:S02]  /*1acd0*/  CS2R R42, SRZ ;  /* 0x00000000002a7805 */ /* 0x000fe4000001ff00 */
[----:B------:R-:W-:Y:S02]  /*1ace0*/  CS2R R44, SRZ ;  /* 0x00000000002c7805 */ /* 0x000fe4000001ff00 */
[----:B------:R-:W-:Y:S02]  /*1acf0*/  CS2R R46, SRZ ;  /* 0x00000000002e7805 */ /* 0x000fe4000001ff00 */
[----:B----4-:R-:W-:-:S02]  /*1ad00*/  CS2R R48, SRZ ;  /* 0x0000000000307805 */ /* 0x010fc4000001ff00 */
[----:B------:R-:W-:Y:S02]  /*1ad10*/  CS2R R50, SRZ ;  /* 0x0000000000327805 */ /* 0x000fe4000001ff00 */
[----:B------:R-:W-:Y:S02]  /*1ad20*/  CS2R R52, SRZ ;  /* 0x0000000000347805 */ /* 0x000fe4000001ff00 */
[----:B------:R-:W-:Y:S02]  /*1ad30*/  CS2R R54, SRZ ;  /* 0x0000000000367805 */ /* 0x000fe4000001ff00 */
[----:B------:R-:W-:Y:S02]  /*1ad40*/  CS2R R56, SRZ ;  /* 0x0000000000387805 */ /* 0x000fe4000001ff00 */
[----:B------:R-:W-:Y:S02]  /*1ad50*/  CS2R R58, SRZ ;  /* 0x00000000003a7805 */ /* 0x000fe4000001ff00 */
[----:B------:R-:W-:-:S02]  /*1ad60*/  CS2R R60, SRZ ;  /* 0x00000000003c7805 */ /* 0x000fc4000001ff00 */
        /* <DEDUP_REMOVED lines=44> */
[----:B------:R-:W-:Y:S01]  /*1b030*/  CS2R R150, SRZ ;  /* 0x0000000000967805 */ /* 0x000fe2000001ff00 */
[----:B------:R-:W-:Y:S06]  /*1b040*/  @!P0 BRA `(.L_x_0) ;  /* 0x0000009c002c8947 */ /* 0x000fec0003800000 */
[----:B------:R-:W2:Y:S01]  /*1b050*/  LDL.LU R233, [R1+0x400] ;  /* 0x0004000001e97983 */ /* 0x000ea20000300800 */
[----:B------:R-:W-:Y:S01]  /*1b060*/  SHF.R.S32.HI R10, RZ, 0x1f, R7 ;  /* 0x0000001fff0a7819 */ /* 0x000fe20000011407 */
[----:B------:R-:W-:Y:S01]  /*1b070*/  ULDC UR8, c[0x0][0x238] ;  /* 0x00008e0000087ab9 */ /* 0x000fe20000000800 */
[----:B------:R-:W-:Y:S01]  /*1b080*/  SHF.R.S32.HI R9, RZ, 0x1f, R8 ;  /* 0x0000001fff097819 */ /* 0x000fe20000011408 */
[----:B------:R-:W3:Y:S01]  /*1b090*/  LDL.LU R227, [R1+0x404] ;  /* 0x0004040001e37983 */ /* 0x000ee20000300800 */
[----:B------:R-:W-:Y:S01]  /*1b0a0*/  ULDC UR5, c[0x0][0x238] ;  /* 0x00008e0000057ab9 */ /* 0x000fe20000000800 */
[----:B------:R-:W-:Y:S01]  /*1b0b0*/  ULDC UR6, c[0x0][0x238] ;  /* 0x00008e0000067ab9 */ /* 0x000fe20000000800 */
[----:B------:R-:W-:Y:S01]  /*1b0c0*/  ULDC UR4, c[0x0][0x238] ;  /* 0x00008e0000047ab9 */ /* 0x000fe20000000800 */
[----:B------:R-:W4:Y:S01]  /*1b0d0*/  LDL R229, [R1+0x358] ;  /* 0x0003580001e57983 */ /* 0x000f220000100800 */
[----:B------:R-:W-:Y:S01]  /*1b0e0*/  ULDC UR13, c[0x0][0x238] ;  /* 0x00008e00000d7ab9 */ /* 0x000fe20000000800 */
[----:B------:R-:W-:Y:S01]  /*1b0f0*/  ULDC UR10, c[0x0][0x238] ;  /* 0x00008e00000a7ab9 */ /* 0x000fe20000000800 */
[----:B------:R-:W-:Y:S01]  /*1b100*/  ULDC UR11, c[0x0][0x238] ;  /* 0x00008e00000b7ab9 */ /* 0x000fe20000000800 */
[----:B------:R-:W4:Y:S01]  /*1b110*/  LDL.LU R242, [R1+0x35c] ;  /* 0x00035c0001f27983 */ /* 0x000f220000300800 */
[----:B------:R-:W-:Y:S01]  /*1b120*/  ULDC UR9, c[0x0][0x238] ;  /* 0x00008e0000097ab9 */ /* 0x000fe20000000800 */
[----:B------:R-:W-:Y:S01]  /*1b130*/  ULDC UR19, c[0x0][0x238] ;  /* 0x00008e0000137ab9 */ /* 0x000fe20000000800 */
[----:B------:R-:W-:Y:S01]  /*1b140*/  ULDC UR17, c[0x0][0x238] ;  /* 0x00008e0000117ab9 */ /* 0x000fe20000000800 */
[----:B------:R-:W4:Y:S01]  /*1b150*/  LDL.LU R225, [R1+0x360] ;  /* 0x0003600001e17983 */ /* 0x000f220000300800 */
[----:B------:R-:W-:Y:S01]  /*1b160*/  ULDC UR18, c[0x0][0x238] ;  /* 0x00008e0000127ab9 */ /* 0x000fe20000000800 */
[----:B------:R-:W-:Y:S01]  /*1b170*/  ULDC UR16, c[0x0][0x238] ;  /* 0x00008e0000107ab9 */ /* 0x000fe20000000800 */
[----:B------:R-:W-:Y:S01]  /*1b180*/  ULDC UR23, c[0x0][0x238] ;  /* 0x00008e0000177ab9 */ /* 0x000fe20000000800 */
[----:B------:R-:W3:Y:S01]  /*1b190*/  LDL.LU R186, [R1+0x364] ;  /* 0x0003640001ba7983 */ /* 0x000ee20000300800 */
[----:B------:R-:W-:Y:S01]  /*1b1a0*/  ULDC UR21, c[0x0][0x238] ;  /* 0x00008e0000157ab9 */ /* 0x000fe20000000800 */
[----:B------:R-:W-:Y:S01]  /*1b1b0*/  ULDC UR22, c[0x0][0x238] ;  /* 0x00008e0000167ab9 */ /* 0x000fe20000000800 */
[----:B------:R-:W-:Y:S01]  /*1b1c0*/  ULDC UR20, c[0x0][0x238] ;  /* 0x00008e0000147ab9 */ /* 0x000fe20000000800 */
[----:B------:R-:W4:Y:S01]  /*1b1d0*/  LDL.LU R236, [R1+0x368] ;  /* 0x0003680001ec7983 */ /* 0x000f220000300800 */
[----:B------:R-:W-:Y:S01]  /*1b1e0*/  ULDC UR25, c[0x0][0x238] ;  /* 0x00008e0000197ab9 */ /* 0x000fe20000000800 */
[----:B------:R-:W-:Y:S01]  /*1b1f0*/  ULDC UR26, c[0x0][0x238] ;  /* 0x00008e00001a7ab9 */ /* 0x000fe20000000800 */
[----:B------:R-:W-:Y:S01]  /*1b200*/  ULDC UR24, c[0x0][0x238] ;  /* 0x00008e0000187ab9 */ /* 0x000fe20000000800 */
[----:B------:R-:W4:Y:S04]  /*1b210*/  LDL.LU R234, [R1+0x36c] ;  /* 0x00036c0001ea7983 */ /* 0x000f280000300800 */
[----:B------:R-:W4:Y:S04]  /*1b220*/  LDL.LU R232, [R1+0x370] ;  /* 0x0003700001e87983 */ /* 0x000f280000300800 */
[----:B------:R-:W4:Y:S04]  /*1b230*/  LDL.LU R185, [R1+0x374] ;  /* 0x0003740001b97983 */ /* 0x000f280000300800 */
[----:B------:R-:W4:Y:S04]  /*1b240*/  LDL.LU R228, [R1+0x378] ;  /* 0x0003780001e47983 */ /* 0x000f280000300800 */
[----:B------:R-:W4:Y:S04]  /*1b250*/  LDL.LU R226, [R1+0x37c] ;  /* 0x00037c0001e27983 */ /* 0x000f280000300800 */
[----:B------:R-:W4:Y:S04]  /*1b260*/  LDL.LU R224, [R1+0x380] ;  /* 0x0003800001e07983 */ /* 0x000f280000300800 */
[----:B------:R-:W4:Y:S01]  /*1b270*/  LDL.LU R247, [R1+0x384] ;  /* 0x0003840001f77983 */ /* 0x000f220000300800 */
[----:B------:R-:W-:-:S03]  /*1b280*/  LEA.HI R0, R10, R7, RZ, 0x6 ;  /* 0x000000070a007211 */ /* 0x000fc600078f30ff */
[----:B-----5:R-:W-:Y:S04]  /*1b290*/  STL [R1+0x814], R189 ;  /* 0x000814bd01007387 */ /* 0x020fe80000100800 */
[----:B------:R-:W-:Y:S04]  /*1b2a0*/  STL [R1+0x810], R188 ;  /* 0x000810bc01007387 */ /* 0x000fe80000100800 */
[----:B------:R-:W-:Y:S04]  /*1b2b0*/  STL [R1+0x80c], R4 ;  /* 0x00080c0401007387 */ /* 0x000fe80000100800 */
[----:B------:R-:W-:Y:S04]  /*1b2c0*/  STL [R1+0x808], R3 ;  /* 0x0008080301007387 */ /* 0x000fe80000100800 */
[----:B------:R-:W-:Y:S01]  /*1b2d0*/  STL [R1+0x804], R2 ;  /* 0x0008040201007387 */ /* 0x000fe20000100800 */
[----:B--2---:R-:W-:-:S05]  /*1b2e0*/  IADD3 R211, P2, R8, R233, RZ ;  /* 0x000000e908d37210 */ /* 0x004fca0007f5e0ff */
[----:B------:R1:W-:Y:S04]  /*1b2f0*/  STL [R1+0x8cc], R211 ;  /* 0x0008ccd301007387 */ /* 0x0003e80000100800 */
[----:B------:R-:W2:Y:S04]  /*1b300*/  LDL.LU R249, [R1+0x388] ;  /* 0x0003880001f97983 */ /* 0x000ea80000300800 */
[----:B------:R-:W2:Y:S04]  /*1b310*/  LDL.LU R250, [R1+0x38c] ;  /* 0x00038c0001fa7983 */ /* 0x000ea80000300800 */
[----:B------:R-:W-:Y:S04]  /*1b320*/  STL [R1+0x4a4], R0 ;  /* 0x0004a40001007387 */ /* 0x000fe80000100800 */
[----:B------:R-:W2:Y:S04]  /*1b330*/  LDL.LU R251, [R1+0x390] ;  /* 0x0003900001fb7983 */ /* 0x000ea80000300800 */
[----:B------:R-:W2:Y:S01]  /*1b340*/  LDL.LU R252, [R1+0x394] ;  /* 0x0003940001fc7983 */ /* 0x000ea20000300800 */
[----:B---3--:R-:W-:-:S02]  /*1b350*/  IADD3 R237, P0, R8, R186, RZ ;  /* 0x000000ba08ed7210 */ /* 0x008fc40007f1e0ff */
[C---:B------:R-:W-:Y:S01]  /*1b360*/  IADD3 R245, P3, R8.reuse, R227, RZ ;  /* 0x000000e308f57210 */ /* 0x040fe20007f7e0ff */
[----:B------:R-:W3:Y:S01]  /*1b370*/  LDL.LU R187, [R1+0x398] ;  /* 0x0003980001bb7983 */ /* 0x000ee20000300800 */
[C---:B----4-:R-:W-:Y:S02]  /*1b380*/  IADD3 R235, P1, R8.reuse, R236, RZ ;  /* 0x000000ec08eb7210 */ /* 0x050fe40007f3e0ff */
[C---:B------:R-:W-:Y:S01]  /*1b390*/  IADD3 R243, P4, R8.reuse, R229, RZ ;  /* 0x000000e508f37210 */ /* 0x040fe20007f9e0ff */
[----:B------:R-:W4:Y:S01]  /*1b3a0*/  LDL.LU R191, [R1+0x39c] ;  /* 0x00039c0001bf7983 */ /* 0x000f220000300800 */
[----:B------:R-:W-:Y:S02]  /*1b3b0*/  LEA.HI.X.SX32 R212, R233, R9, 0x1, P2 ;  /* 0x00000009e9d47211 */ /* 0x000fe400010f0eff */
[C---:B------:R-:W-:Y:S01]  /*1b3c0*/  IADD3 R241, P5, R8.reuse, R242, RZ ;  /* 0x000000f208f17210 */ /* 0x040fe20007fbe0ff */
[----:B------:R-:W4:Y:S01]  /*1b3d0*/  LDL.LU R192, [R1+0x3a0] ;  /* 0x0003a00001c07983 */ /* 0x000f220000300800 */
[----:B------:R-:W-:-:S03]  /*1b3e0*/  IADD3 R239, P6, R8, R225, RZ ;  /* 0x000000e108ef7210 */ /* 0x000fc60007fde0ff */
[----:B------:R-:W4:Y:S04]  /*1b3f0*/  LDL.LU R193, [R1+0x3a4] ;  /* 0x0003a40001c17983 */ /* 0x000f280000300800 */
[----:B------:R-:W3:Y:S01]  /*1b400*/  LDL.LU R190, [R1+0x3a8] ;  /* 0x0003a80001be7983 */ /* 0x000ee20000300800 */
[----:B------:R-:W-:-:S03]  /*1b410*/  LEA.HI.X.SX32 R238, R186, R9, 0x1, P0 ;  /* 0x00000009baee7211 */ /* 0x000fc600000f0eff */
[----:B------:R-:W4:Y:S04]  /*1b420*/  LDL.LU R186, [R1+0x3ac] ;  /* 0x0003ac0001ba7983 */ /* 0x000f280000300800 */
[----:B------:R-:W4:Y:S04]  /*1b430*/  LDL.LU R155, [R1+0x3b0] ;  /* 0x0003b000019b7983 */ /* 0x000f280000300800 */
[----:B------:R-:W4:Y:S04]  /*1b440*/  LDL.LU R201, [R1+0x3b4] ;  /* 0x0003b40001c97983 */ /* 0x000f280000300800 */
[----:B------:R-:W4:Y:S04]  /*1b450*/  LDL.LU R169, [R1+0x3b8] ;  /* 0x0003b80001a97983 */ /* 0x000f280000300800 */
[----:B------:R-:W4:Y:S01]  /*1b460*/  LDL.LU R209, [R1+0x3bc] ;  /* 0x0003bc0001d17983 */ /* 0x000f220000300800 */
[----:B------:R-:W-:-:S03]  /*1b470*/  LEA.HI.X.SX32 R246, R227, R9, 0x1, P3 ;  /* 0x00000009e3f67211 */ /* 0x000fc600018f0eff */
[----:B------:R-:W4:Y:S01]  /*1b480*/  LDL.LU R168, [R1+0x3c0] ;  /* 0x0003c00001a87983 */ /* 0x000f220000300800 */
[----:B------:R-:W-:Y:S02]  /*1b490*/  IADD3 R231, P3, R8, R232, RZ ;  /* 0x000000e808e77210 */ /* 0x000fe40007f7e0ff */
[----:B------:R-:W-:Y:S02]  /*1b4a0*/  LEA.HI.X.SX32 R236, R236, R9, 0x1, P1 ;  /* 0x00000009ecec7211 */ /* 0x000fe400008f0eff */
[----:B------:R-:W-:Y:S02]  /*1b4b0*/  IADD3 R221, P1, R8, R247, RZ ;  /* 0x000000f708dd7210 */ /* 0x000fe40007f3e0ff */
[-C--:B------:R-:W-:Y:S02]  /*1b4c0*/  LEA.HI.X.SX32 R232, R232, R9.reuse, 0x1, P3 ;  /* 0x00000009e8e87211 */ /* 0x080fe400018f0eff */
[----:B------:R-:W-:Y:S02]  /*1b4d0*/  LEA.HI.X.SX32 R222, R247, R9, 0x1, P1 ;  /* 0x00000009f7de7211 */ /* 0x000fe400008f0eff */
[----:B------:R-:W4:Y:S01]  /*1b4e0*/  LDL.LU R247, [R1+0x3c4] ;  /* 0x0003c40001f77983 */ /* 0x000f220000300800 */
[----:B------:R-:W-:-:S02]  /*1b4f0*/  IADD3 R233, P2, R8, R234, RZ ;  /* 0x000000ea08e97210 */ /* 0x000fc40007f5e0ff */
[----:B------:R-:W-:Y:S02]  /*1b500*/  LEA.HI.X.SX32 R244, R229, R9, 0x1, P4 ;  /* 0x00000009e5f47211 */ /* 0x000fe400020f0eff */
[----:B------:R-:W-:Y:S02]  /*1b510*/  IADD3 R229, P4, R8, R185, RZ ;  /* 0x000000b908e57210 */ /* 0x000fe40007f9e0ff */
[-C--:B------:R-:W-:Y:S02]  /*1b520*/  LEA.HI.X.SX32 R234, R234, R9.reuse, 0x1, P2 ;  /* 0x00000009eaea7211 */ /* 0x080fe400010f0eff */
[-C--:B------:R-:W-:Y:S02]  /*1b530*/  LEA.HI.X.SX32 R230, R185, R9.reuse, 0x1, P4 ;  /* 0x00000009b9e67211 */ /* 0x080fe400020f0eff */
[----:B------:R-:W-:Y:S02]  /*1b540*/  LEA.HI.X.SX32 R242, R242, R9, 0x1, P5 ;  /* 0x00000009f2f27211 */ /* 0x000fe400028f0eff */
[----:B------:R-:W-:-:S02]  /*1b550*/  IADD3 R227, P5, R8, R228, RZ ;  /* 0x000000e408e37210 */ /* 0x000fc40007fbe0ff */
[-C--:B------:R-:W-:Y:S02]  /*1b560*/  LEA.HI.X.SX32 R240, R225, R9.reuse, 0x1, P6 ;  /* 0x00000009e1f07211 */ /* 0x080fe400030f0eff */
[----:B------:R-:W-:Y:S02]  /*1b570*/  LEA.HI.X.SX32 R228, R228, R9, 0x1, P5 ;  /* 0x00000009e4e47211 */ /* 0x000fe400028f0eff */
[----:B------:R-:W-:-:S04]  /*1b580*/  IADD3 R225, P6, R8, R226, RZ ;  /* 0x000000e208e17210 */ /* 0x000fc80007fde0ff */
[----:B------:R-:W-:Y:S02]  /*1b590*/  LEA.HI.X.SX32 R226, R226, R9, 0x1, P6 ;  /* 0x00000009e2e27211 */ /* 0x000fe400030f0eff */
[----:B--2---:R-:W-:-:S04]  /*1b5a0*/  IADD3 R217, P3, R8, R250, RZ ;  /* 0x000000fa08d97210 */ /* 0x004fc80007f7e0ff */
[----:B------:R-:W-:Y:S02]  /*1b5b0*/  LEA.HI.X.SX32 R218, R250, R9, 0x1, P3 ;  /* 0x00000009fada7211 */ /* 0x000fe400018f0eff */
[----:B------:R-:W2:Y:S01]  /*1b5c0*/  LDL.LU R250, [R1+0x3c8] ;  /* 0x0003c80001fa7983 */ /* 0x000ea20000300800 */
[C---:B------:R-:W-:Y:S02]  /*1b5d0*/  IADD3 R219, P2, R8.reuse, R249, RZ ;  /* 0x000000f908db7210 */ /* 0x040fe40007f5e0ff */
[C---:B------:R-:W-:Y:S02]  /*1b5e0*/  IADD3 R216, P4, R8.reuse, R251, RZ ;  /* 0x000000fb08d87210 */ /* 0x040fe40007f9e0ff */
[-C--:B------:R-:W-:Y:S02]  /*1b5f0*/  LEA.HI.X.SX32 R220, R249, R9.reuse, 0x1, P2 ;  /* 0x00000009f9dc7211 */ /* 0x080fe400010f0eff */
[----:B------:R-:W-:Y:S02]  /*1b600*/  LEA.HI.X.SX32 R249, R251, R9, 0x1, P4 ;  /* 0x00000009fbf97211 */ /* 0x000fe400020f0eff */
[----:B------:R-:W-:-:S02]  /*1b610*/  IADD3 R215, P5, R8, R252, RZ ;  /* 0x000000fc08d77210 */ /* 0x000fc40007fbe0ff */
[----:B---3--:R-:W-:-:S05]  /*1b620*/  IADD3 R204, P3, R8, R190, RZ ;  /* 0x000000be08cc7210 */ /* 0x008fca0007f7e0ff */
[----:B------:R3:W-:Y:S04]  /*1b630*/  STL [R1+0x8c8], R204 ;  /* 0x0008c8cc01007387 */ /* 0x0007e80000100800 */
[----:B------:R-:W2:Y:S01]  /*1b640*/  LDL.LU R184, [R1+0x3cc] ;  /* 0x0003cc0001b87983 */ /* 0x000ea20000300800 */
[----:B----4-:R-:W-:Y:S02]  /*1b650*/  IADD3 R202, P4, R8, R186, RZ ;  /* 0x000000ba08ca7210 */ /* 0x010fe40007f9e0ff */
[----:B------:R-:W-:Y:S02]  /*1b660*/  LEA.HI.X.SX32 R252, R252, R9, 0x1, P5 ;  /* 0x00000009fcfc7211 */ /* 0x000fe400028f0eff */
[C---:B------:R-:W-:Y:S01]  /*1b670*/  IADD3 R200, P5, R8.reuse, R155, RZ ;  /* 0x0000009b08c87210 */ /* 0x040fe20007fbe0ff */
[----:B------:R4:W-:Y:S01]  /*1b680*/  STL [R1+0x8c4], R202 ;  /* 0x0008c4ca01007387 */ /* 0x0009e20000100800 */
[----:B------:R-:W-:-:S03]  /*1b690*/  IADD3 R214, P6, R8, R187, RZ ;  /* 0x000000bb08d67210 */ /* 0x000fc60007fde0ff */
[----:B------:R-:W2:Y:S01]  /*1b6a0*/  LDL.LU R251, [R1+0x3d0] ;  /* 0x0003d00001fb7983 */ /* 0x000ea20000300800 */
[----:B-1----:R-:W-:-:S03]  /*1b6b0*/  LEA.HI.X.SX32 R211, R187, R9, 0x1, P6 ;  /* 0x00000009bbd37211 */ /* 0x002fc600030f0eff */
[----:B------:R1:W-:Y:S04]  /*1b6c0*/  STL [R1+0x8c0], R200 ;  /* 0x0008c0c801007387 */ /* 0x0003e80000100800 */
[----:B------:R-:W2:Y:S01]  /*1b6d0*/  LDL.LU R187, [R1+0x3d4] ;  /* 0x0003d40001bb7983 */ /* 0x000ea20000300800 */
[C---:B------:R-:W-:Y:S02]  /*1b6e0*/  IADD3 R223, P0, R8.reuse, R224, RZ ;  /* 0x000000e008df7210 */ /* 0x040fe40007f1e0ff */
[----:B------:R-:W-:Y:S02]  /*1b6f0*/  IADD3 R198, P6, R8, R201, RZ ;  /* 0x000000c908c67210 */ /* 0x000fe40007fde0ff */
[----:B------:R-:W-:Y:S02]  /*1b700*/  LEA.HI.X.SX32 R224, R224, R9, 0x1, P0 ;  /* 0x00000009e0e07211 */ /* 0x000fe400000f0eff */
[----:B------:R-:W-:Y:S01]  /*1b710*/  IADD3 R210, P0, R8, R191, RZ ;  /* 0x000000bf08d27210 */ /* 0x000fe20007f1e0ff */
[----:B------:R1:W-:Y:S03]  /*1b720*/  STL [R1+0x8bc], R198 ;  /* 0x0008bcc601007387 */ /* 0x0003e60000100800 */
[----:B---3--:R-:W-:-:S02]  /*1b730*/  LEA.HI.X.SX32 R204, R191, R9, 0x1, P0 ;  /* 0x00000009bfcc7211 */ /* 0x008fc400000f0eff */
[----:B------:R-:W3:Y:S01]  /*1b740*/  LDL.LU R191, [R1+0x3d8] ;  /* 0x0003d80001bf7983 */ /* 0x000ee20000300800 */
[C---:B------:R-:W-:Y:S02]  /*1b750*/  IADD3 R196, P0, R8.reuse, R169, RZ ;  /* 0x000000a908c47210 */ /* 0x040fe40007f1e0ff */
[----:B------:R-:W-:-:S03]  /*1b760*/  IADD3 R208, P1, R8, R192, RZ ;  /* 0x000000c008d07210 */ /* 0x000fc60007f3e0ff */
[----:B------:R1:W-:Y:S04]  /*1b770*/  STL [R1+0x8b8], R196 ;  /* 0x0008b8c401007387 */ /* 0x0003e80000100800 */
[----:B------:R-:W3:Y:S01]  /*1b780*/  LDL.LU R154, [R1+0x3dc] ;  /* 0x0003dc00019a7983 */ /* 0x000ee20000300800 */
[----:B----4-:R-:W-:Y:S02]  /*1b790*/  LEA.HI.X.SX32 R202, R192, R9, 0x1, P1 ;  /* 0x00000009c0ca7211 */ /* 0x010fe400008f0eff */
[C---:B------:R-:W-:Y:S02]  /*1b7a0*/  IADD3 R194, P1, R8.reuse, R209, RZ ;  /* 0x000000d108c27210 */ /* 0x040fe40007f3e0ff */
[----:B------:R-:W-:-:S03]  /*1b7b0*/  IADD3 R206, P2, R8, R193, RZ ;  /* 0x000000c108ce7210 */ /* 0x000fc60007f5e0ff */
[----:B------:R4:W-:Y:S01]  /*1b7c0*/  STL [R1+0x8b4], R194 ;  /* 0x0008b4c201007387 */ /* 0x0009e20000100800 */
[-C--:B-1----:R-:W-:Y:S02]  /*1b7d0*/  LEA.HI.X.SX32 R200, R193, R9.reuse, 0x1, P2 ;  /* 0x00000009c1c87211 */ /* 0x082fe400010f0eff */
[----:B------:R-:W-:Y:S01]  /*1b7e0*/  IADD3 R192, P2, R8, R168, RZ ;  /* 0x000000a808c07210 */ /* 0x000fe20007f5e0ff */
[----:B------:R-:W3:Y:S04]  /*1b7f0*/  LDL.LU R193, [R1+0x3e0] ;  /* 0x0003e00001c17983 */ /* 0x000ee80000300800 */
[----:B------:R1:W-:Y:S04]  /*1b800*/  STL [R1+0x8b0], R192 ;  /* 0x0008b0c001007387 */ /* 0x0003e80000100800 */
[----:B------:R-:W3:Y:S01]  /*1b810*/  LDL.LU R185, [R1+0x3e4] ;  /* 0x0003e40001b97983 */ /* 0x000ee20000300800 */
[----:B------:R-:W-:-:S02]  /*1b820*/  LEA.HI.X.SX32 R198, R190, R9, 0x1, P3 ;  /* 0x00000009bec67211 */ /* 0x000fc400018f0eff */
[----:B------:R-:W-:Y:S02]  /*1b830*/  IADD3 R190, P3, R8, R247, RZ ;  /* 0x000000f708be7210 */ /* 0x000fe40007f7e0ff */
[-C--:B------:R-:W-:Y:S02]  /*1b840*/  LEA.HI.X.SX32 R196, R186, R9.reuse, 0x1, P4 ;  /* 0x00000009bac47211 */ /* 0x080fe400020f0eff */
[-C--:B----4-:R-:W-:Y:S01]  /*1b850*/  LEA.HI.X.SX32 R194, R155, R9.reuse, 0x1, P5 ;  /* 0x000000099bc27211 */ /* 0x090fe200028f0eff */
[----:B------:R4:W-:Y:S01]  /*1b860*/  STL [R1+0x8ac], R190 ;  /* 0x0008acbe01007387 */ /* 0x0009e20000100800 */
[-C--:B-1----:R-:W-:Y:S02]  /*1b870*/  LEA.HI.X.SX32 R192, R201, R9.reuse, 0x1, P6 ;  /* 0x00000009c9c07211 */ /* 0x082fe400030f0eff */
[----:B----4-:R-:W-:Y:S02]  /*1b880*/  LEA.HI.X.SX32 R190, R169, R9, 0x1, P0 ;  /* 0x00000009a9be7211 */ /* 0x010fe400000f0eff */
[----:B--2---:R-:W-:-:S05]  /*1b890*/  IADD3 R186, P4, R8, R250, RZ ;  /* 0x000000fa08ba7210 */ /* 0x004fca0007f9e0ff */
[----:B------:R1:W-:Y:S04]  /*1b8a0*/  STL [R1+0x8a8], R186 ;  /* 0x0008a8ba01007387 */ /* 0x0003e80000100800 */
[----:B------:R-:W2:Y:S01]  /*1b8b0*/  LDL.LU R155, [R1+0x3e8] ;  /* 0x0003e800019b7983 */ /* 0x000ea20000300800 */
[----:B------:R-:W-:-:S05]  /*1b8c0*/  IADD3 R183, P5, R8, R184, RZ ;  /* 0x000000b808b77210 */ /* 0x000fca0007fbe0ff */
[----:B------:R4:W-:Y:S04]  /*1b8d0*/  STL [R1+0x8a4], R183 ;  /* 0x0008a4b701007387 */ /* 0x0009e80000100800 */
[----:B------:R-:W2:Y:S01]  /*1b8e0*/  LDL.LU R201, [R1+0x3ec] ;  /* 0x0003ec0001c97983 */ /* 0x000ea20000300800 */
[----:B------:R-:W-:-:S05]  /*1b8f0*/  IADD3 R181, P6, R8, R251, RZ ;  /* 0x000000fb08b57210 */ /* 0x000fca0007fde0ff */
[----:B------:R4:W-:Y:S01]  /*1b900*/  STL [R1+0x8a0], R181 ;  /* 0x0008a0b501007387 */ /* 0x0009e20000100800 */
[----:B------:R-:W-:-:S03]  /*1b910*/  IADD3 R180, P0, R8, R187, RZ ;  /* 0x000000bb08b47210 */ /* 0x000fc60007f1e0ff */
[----:B------:R-:W2:Y:S04]  /*1b920*/  LDL.LU R169, [R1+0x3f0] ;  /* 0x0003f00001a97983 */ /* 0x000ea80000300800 */
[----:B------:R-:W-:Y:S04]  /*1b930*/  STL [R1+0x898], R180 ;  /* 0x000898b401007387 */ /* 0x000fe80000100800 */
[----:B------:R-:W2:Y:S01]  /*1b940*/  LDL.LU R171, [R1+0x3f4] ;  /* 0x0003f40001ab7983 */ /* 0x000ea20000300800 */
[----:B-1----:R-:W-:Y:S02]  /*1b950*/  LEA.HI.X.SX32 R186, R209, R9, 0x1, P1 ;  /* 0x00000009d1ba7211 */ /* 0x002fe400008f0eff */
[----:B---3--:R-:W-:-:S02]  /*1b960*/  IADD3 R178, P1, R8, R191, RZ ;  /* 0x000000bf08b27210 */ /* 0x008fc40007f3e0ff */
[----:B----4-:R-:W-:-:S03]  /*1b970*/  LEA.HI.X.SX32 R183, R168, R9, 0x1, P2 ;  /* 0x00000009a8b77211 */ /* 0x010fc600010f0eff */
[----:B------:R-:W-:Y:S04]  /*1b980*/  STL [R1+0x894], R178 ;  /* 0x000894b201007387 */ /* 0x000fe80000100800 */
[----:B------:R-:W3:Y:S01]  /*1b990*/  LDL.LU R209, [R1+0x3f8] ;  /* 0x0003f80001d17983 */ /* 0x000ee20000300800 */
[----:B------:R-:W-:Y:S02]  /*1b9a0*/  IADD3 R176, P2, R8, R154, RZ ;  /* 0x0000009a08b07210 */ /* 0x000fe40007f5e0ff */
[----:B------:R-:W-:-:S03]  /*1b9b0*/  LEA.HI.X.SX32 R181, R247, R9, 0x1, P3 ;  /* 0x00000009f7b57211 */ /* 0x000fc600018f0eff */
[----:B------:R1:W-:Y:S04]  /*1b9c0*/  STL [R1+0x89c], R176 ;  /* 0x00089cb001007387 */ /* 0x0003e80000100800 */
[----:B------:R-:W4:Y:S01]  /*1b9d0*/  LDL.LU R247, [R1+0x3fc] ;  /* 0x0003fc0001f77983 */ /* 0x000f220000300800 */
[----:B------:R-:W-:-:S03]  /*1b9e0*/  IADD3 R174, P3, R8, R193, RZ ;  /* 0x000000c108ae7210 */ /* 0x000fc60007f7e0ff */
[----:B------:R-:W4:Y:S01]  /*1b9f0*/  LDL.LU R195, [R1+0x408] ;  /* 0x0004080001c37983 */ /* 0x000f220000300800 */
[----:B-1----:R-:W-:-:S03]  /*1ba00*/  LEA.HI.X.SX32 R176, R250, R9, 0x1, P4 ;  /* 0x00000009fab07211 */ /* 0x002fc600020f0eff */
[----:B------:R1:W-:Y:S01]  /*1ba10*/  STL [R1+0x890], R174 ;  /* 0x000890ae01007387 */ /* 0x0003e20000100800 */
[----:B------:R-:W-:-:S03]  /*1ba20*/  IADD3 R172, P4, R8, R185, RZ ;  /* 0x000000b908ac7210 */ /* 0x000fc60007f9e0ff */
[----:B------:R-:W4:Y:S04]  /*1ba30*/  LDL.LU R250, [R1+0x40c] ;  /* 0x00040c0001fa7983 */ /* 0x000f280000300800 */
[----:B------:R1:W-:Y:S04]  /*1ba40*/  STL [R1+0x88c], R172 ;  /* 0x00088cac01007387 */ /* 0x0003e80000100800 */
[----:B------:R-:W4:Y:S01]  /*1ba50*/  LDL.LU R162, [R1+0x410] ;  /* 0x0004100001a27983 */ /* 0x000f220000300800 */
[----:B------:R-:W-:-:S03]  /*1ba60*/  LEA.HI.X.SX32 R180, R184, R9, 0x1, P5 ;  /* 0x00000009b8b47211 */ /* 0x000fc600028f0eff */
[----:B------:R-:W4:Y:S01]  /*1ba70*/  LDL.LU R184, [R1+0x414] ;  /* 0x0004140001b87983 */ /* 0x000f220000300800 */
[-C--:B------:R-:W-:Y:S02]  /*1ba80*/  LEA.HI.X.SX32 R178, R251, R9.reuse, 0x1, P6 ;  /* 0x00000009fbb27211 */ /* 0x080fe400030f0eff */
[-C--:B-1----:R-:W-:Y:S02]  /*1ba90*/  LEA.HI.X.SX32 R174, R187, R9.reuse, 0x1, P0 ;  /* 0x00000009bbae7211 */ /* 0x082fe400000f0eff */
[----:B------:R-:W-:Y:S02]  /*1baa0*/  LEA.HI.X.SX32 R172, R191, R9, 0x1, P1 ;  /* 0x00000009bfac7211 */ /* 0x000fe400008f0eff */
[----:B--2---:R-:W-:-:S05]  /*1bab0*/  IADD3 R170, P5, R8, R155, RZ ;  /* 0x0000009b08aa7210 */ /* 0x004fca0007fbe0ff */
[----:B------:R-:W-:Y:S04]  /*1bac0*/  STL [R1+0x884], R170 ;  /* 0x000884aa01007387 */ /* 0x000fe80000100800 */
[----:B------:R-:W2:Y:S01]  /*1bad0*/  LDL.LU R251, [R1+0x418] ;  /* 0x0004180001fb7983 */ /* 0x000ea20000300800 */
[----:B------:R-:W-:-:S05]  /*1bae0*/  IADD3 R168, P6, R8, R201, RZ ;  /* 0x000000c908a87210 */ /* 0x000fca0007fde0ff */
[----:B------:R-:W-:Y:S04]  /*1baf0*/  STL [R1+0x880], R168 ;  /* 0x000880a801007387 */ /* 0x000fe80000100800 */
[----:B------:R-:W2:Y:S01]  /*1bb00*/  LDL.LU R163, [R1+0x41c] ;  /* 0x00041c0001a37983 */ /* 0x000ea20000300800 */
[----:B------:R-:W-:-:S03]  /*1bb10*/  IADD3 R166, P0, R8, R169, RZ ;  /* 0x000000a908a67210 */ /* 0x000fc60007f1e0ff */
[----:B------:R-:W2:Y:S04]  /*1bb20*/  LDL.LU R187, [R1+0x420] ;  /* 0x0004200001bb7983 */ /* 0x000ea80000300800 */
[----:B------:R1:W-:Y:S01]  /*1bb30*/  STL [R1+0x888], R166 ;  /* 0x000888a601007387 */ /* 0x0003e20000100800 */
[----:B------:R-:W-:-:S03]  /*1bb40*/  IADD3 R164, P1, R8, R171, RZ ;  /* 0x000000ab08a47210 */ /* 0x000fc60007f3e0ff */
[----:B------:R-:W2:Y:S04]  /*1bb50*/  LDL.LU R191, [R1+0x424] ;  /* 0x0004240001bf7983 */ /* 0x000ea80000300800 */
[----:B------:R3:W-:Y:S01]  /*1bb60*/  STL [R1+0x87c], R164 ;  /* 0x00087ca401007387 */ /* 0x0007e20000100800 */
[----:B-1----:R-:W-:-:S03]  /*1bb70*/  LEA.HI.X.SX32 R166, R154, R9, 0x1, P2 ;  /* 0x000000099aa67211 */ /* 0x002fc600010f0eff */
[----:B------:R-:W2:Y:S01]  /*1bb80*/  LDL.LU R154, [R1+0x428] ;  /* 0x00042800019a7983 */ /* 0x000ea20000300800 */
[----:B------:R-:W-:-:S03]  /*1bb90*/  LEA.HI.X.SX32 R170, R193, R9, 0x1, P3 ;  /* 0x00000009c1aa7211 */ /* 0x000fc600018f0eff */
[----:B------:R-:W2:Y:S01]  /*1bba0*/  LDL.LU R193, [R1+0x42c] ;  /* 0x00042c0001c17983 */ /* 0x000ea20000300800 */
[----:B------:R-:W-:-:S03]  /*1bbb0*/  LEA.HI.X.SX32 R168, R185, R9, 0x1, P4 ;  /* 0x00000009b9a87211 */ /* 0x000fc600020f0eff */
[----:B------:R-:W2:Y:S01]  /*1bbc0*/  LDL.LU R185, [R1+0x430] ;  /* 0x0004300001b97983 */ /* 0x000ea20000300800 */
[-C--:B---3--:R-:W-:Y:S02]  /*1bbd0*/  LEA.HI.X.SX32 R164, R155, R9.reuse, 0x1, P5 ;  /* 0x000000099ba47211 */ /* 0x088fe400028f0eff */
[----:B------:R-:W-:Y:S01]  /*1bbe0*/  LEA.HI.X.SX32 R0, R201, R9, 0x1, P6 ;  /* 0x00000009c9007211 */ /* 0x000fe200030f0eff */
[----:B------:R-:W3:Y:S04]  /*1bbf0*/  LDL.LU R155, [R1+0x434] ;  /* 0x00043400019b7983 */ /* 0x000ee80000300800 */
[----:B------:R-:W3:Y:S04]  /*1bc00*/  LDL.LU R201, [R1+0x438] ;  /* 0x0004380001c97983 */ /* 0x000ee80000300800 */
[----:B------:R1:W-:Y:S01]  /*1bc10*/  STL [R1+0x5c], R0 ;  /* 0x00005c0001007387 */ /* 0x0003e20000100800 */
[----:B------:R-:W-:-:S02]  /*1bc20*/  IADD3 R151, P2, R8, R209, RZ ;  /* 0x000000d108977210 */ /* 0x000fc40007f5e0ff */
[----:B-1----:R-:W-:Y:S02]  /*1bc30*/  LEA.HI.X.SX32 R0, R169, R9, 0x1, P0 ;  /* 0x00000009a9007211 */ /* 0x002fe400000f0eff */
[----:B------:R-:W3:Y:S04]  /*1bc40*/  LDL.LU R169, [R1+0x43c] ;  /* 0x00043c0001a97983 */ /* 0x000ee80000300800 */
[----:B------:R1:W-:Y:S01]  /*1bc50*/  STL [R1+0x60], R0 ;  /* 0x0000600001007387 */ /* 0x0003e20000100800 */
[C---:B----4-:R-:W-:Y:S02]  /*1bc60*/  IADD3 R149, P3, R8.reuse, R247, RZ ;  /* 0x000000f708957210 */ /* 0x050fe40007f7e0ff */
[----:B-1----:R-:W-:Y:S02]  /*1bc70*/  LEA.HI.X.SX32 R0, R171, R9, 0x1, P1 ;  /* 0x00000009ab007211 */ /* 0x002fe400008f0eff */
[----:B------:R-:W4:Y:S04]  /*1bc80*/  LDL.LU R171, [R1+0x440] ;  /* 0x0004400001ab7983 */ /* 0x000f280000300800 */
[----:B------:R1:W-:Y:S01]  /*1bc90*/  STL [R1+0x64], R0 ;  /* 0x0000640001007387 */ /* 0x0003e20000100800 */
[----:B------:R-:W-:-:S02]  /*1bca0*/  IADD3 R147, P4, R8, R195, RZ ;  /* 0x000000c308937210 */ /* 0x000fc40007f9e0ff */
[-C--:B-1----:R-:W-:Y:S02]  /*1bcb0*/  LEA.HI.X.SX32 R0, R209, R9.reuse, 0x1, P2 ;  /* 0x00000009d1007211 */ /* 0x082fe400010f0eff */
[----:B------:R-:W4:Y:S04]  /*1bcc0*/  LDL.LU R209, [R1+0x444] ;  /* 0x0004440001d17983 */ /* 0x000f280000300800 */
[----:B------:R1:W-:Y:S01]  /*1bcd0*/  STL [R1+0x68], R0 ;  /* 0x0000680001007387 */ /* 0x0003e20000100800 */
[C---:B------:R-:W-:Y:S02]  /*1bce0*/  IADD3 R145, P5, R8.reuse, R250, RZ ;  /* 0x000000fa08917210 */ /* 0x040fe40007fbe0ff */
[----:B-1----:R-:W-:Y:S02]  /*1bcf0*/  LEA.HI.X.SX32 R0, R247, R9, 0x1, P3 ;  /* 0x00000009f7007211 */ /* 0x002fe400018f0eff */
[----:B------:R-:W4:Y:S04]  /*1bd00*/  LDL.LU R247, [R1+0x448] ;  /* 0x0004480001f77983 */ /* 0x000f280000300800 */
[----:B------:R1:W-:Y:S01]  /*1bd10*/  STL [R1+0x6c], R0 ;  /* 0x00006c0001007387 */ /* 0x0003e20000100800 */
[----:B------:R-:W-:-:S02]  /*1bd20*/  IADD3 R143, P6, R8, R162, RZ ;  /* 0x000000a2088f7210 */ /* 0x000fc40007fde0ff */
[-C--:B-1----:R-:W-:Y:S02]  /*1bd30*/  LEA.HI.X.SX32 R0, R195, R9.reuse, 0x1, P4 ;  /* 0x00000009c3007211 */ /* 0x082fe400020f0eff */
[----:B------:R-:W4:Y:S04]  /*1bd40*/  LDL.LU R195, [R1+0x44c] ;  /* 0x00044c0001c37983 */ /* 0x000f280000300800 */
[----:B------:R1:W-:Y:S01]  /*1bd50*/  STL [R1+0x70], R0 ;  /* 0x0000700001007387 */ /* 0x0003e20000100800 */
[----:B------:R-:W-:Y:S02]  /*1bd60*/  IADD3 R141, P0, R8, R184, RZ ;  /* 0x000000b8088d7210 */ /* 0x000fe40007f1e0ff */
[-C--:B-1----:R-:W-:Y:S02]  /*1bd70*/  LEA.HI.X.SX32 R0, R250, R9.reuse, 0x1, P5 ;  /* 0x00000009fa007211 */ /* 0x082fe400028f0eff */
[----:B------:R-:W4:Y:S04]  /*1bd80*/  LDL.LU R250, [R1+0x450] ;  /* 0x0004500001fa7983 */ /* 0x000f280000300800 */
[----:B------:R1:W-:Y:S04]  /*1bd90*/  STL [R1+0x74], R0 ;  /* 0x0000740001007387 */ /* 0x0003e80000100800 */
[----:B------:R-:W4:Y:S01]  /*1bda0*/  LDL.LU R203, [R1+0x454] ;  /* 0x0004540001cb7983 */ /* 0x000f220000300800 */
[----:B-1----:R-:W-:-:S05]  /*1bdb0*/  LEA.HI.X.SX32 R0, R162, R9, 0x1, P6 ;  /* 0x00000009a2007211 */ /* 0x002fca00030f0eff */
[----:B------:R1:W-:Y:S02]  /*1bdc0*/  STL [R1+0x78], R0 ;  /* 0x0000780001007387 */ /* 0x0003e40000100800 */
[----:B-1----:R-:W-:Y:S02]  /*1bdd0*/  LEA.HI.X.SX32 R0, R184, R9, 0x1, P0 ;  /* 0x00000009b8007211 */ /* 0x002fe400000f0eff */
[----:B------:R-:W4:Y:S04]  /*1bde0*/  LDL.LU R184, [R1+0x458] ;  /* 0x0004580001b87983 */ /* 0x000f280000300800 */
[----:B------:R1:W-:Y:S01]  /*1bdf0*/  STL [R1+0x7c], R0 ;  /* 0x00007c0001007387 */ /* 0x0003e20000100800 */
[----:B--2---:R-:W-:-:S04]  /*1be00*/  IADD3 R139, P1, R8, R251, RZ ;  /* 0x000000fb088b7210 */ /* 0x004fc80007f3e0ff */
[----:B-1----:R-:W-:Y:S02]  /*1be10*/  LEA.HI.X.SX32 R0, R251, R9, 0x1, P1 ;  /* 0x00000009fb007211 */ /* 0x002fe400008f0eff */
[----:B------:R-:W2:Y:S04]  /*1be20*/  LDL.LU R251, [R1+0x45c] ;  /* 0x00045c0001fb7983 */ /* 0x000ea80000300800 */
[----:B------:R1:W-:Y:S04]  /*1be30*/  STL [R1+0x80], R0 ;  /* 0x0000800001007387 */ /* 0x0003e80000100800 */
[----:B------:R-:W2:Y:S01]  /*1be40*/  LDL.LU R162, [R1+0x460] ;  /* 0x0004600001a27983 */ /* 0x000ea20000300800 */
[----:B------:R-:W-:-:S04]  /*1be50*/  IADD3 R137, P2, R8, R163, RZ ;  /* 0x000000a308897210 */ /* 0x000fc80007f5e0ff */
[----:B-1----:R-:W-:Y:S02]  /*1be60*/  LEA.HI.X.SX32 R0, R163, R9, 0x1, P2 ;  /* 0x00000009a3007211 */ /* 0x002fe400010f0eff */
[----:B------:R-:W-:-:S03]  /*1be70*/  IADD3 R135, P3, R8, R187, RZ ;  /* 0x000000bb08877210 */ /* 0x000fc60007f7e0ff */
[----:B------:R1:W-:Y:S01]  /*1be80*/  STL [R1+0x84], R0 ;  /* 0x0000840001007387 */ /* 0x0003e20000100800 */
[C---:B------:R-:W-:Y:S02]  /*1be90*/  IADD3 R133, P4, R8.reuse, R191, RZ ;  /* 0x000000bf08857210 */ /* 0x040fe40007f9e0ff */
[----:B-1----:R-:W-:Y:S02]  /*1bea0*/  LEA.HI.X.SX32 R0, R187, R9, 0x1, P3 ;  /* 0x00000009bb007211 */ /* 0x002fe400018f0eff */
[----:B------:R-:W2:Y:S01]  /*1beb0*/  LDL.LU R187, [R1+0x464] ;  /* 0x0004640001bb7983 */ /* 0x000ea20000300800 */
[----:B------:R-:W-:-:S03]  /*1bec0*/  IADD3 R131, P5, R8, R154, RZ ;  /* 0x0000009a08837210 */ /* 0x000fc60007fbe0ff */
[----:B------:R1:W-:Y:S01]  /*1bed0*/  STL [R1+0x88], R0 ;  /* 0x0000880001007387 */ /* 0x0003e20000100800 */
[----:B------:R-:W-:Y:S02]  /*1bee0*/  IADD3 R129, P6, R8, R193, RZ ;  /* 0x000000c108817210 */ /* 0x000fe40007fde0ff */
[-C--:B-1----:R-:W-:Y:S02]  /*1bef0*/  LEA.HI.X.SX32 R0, R191, R9.reuse, 0x1, P4 ;  /* 0x00000009bf007211 */ /* 0x082fe400020f0eff */
[----:B------:R-:W2:Y:S04]  /*1bf00*/  LDL.LU R191, [R1+0x468] ;  /* 0x0004680001bf7983 */ /* 0x000ea80000300800 */
[----:B------:R1:W-:Y:S04]  /*1bf10*/  STL [R1+0x8c], R0 ;  /* 0x00008c0001007387 */ /* 0x0003e80000100800 */
[----:B------:R-:W2:Y:S01]  /*1bf20*/  LDL.LU R163, [R1+0x46c] ;  /* 0x00046c0001a37983 */ /* 0x000ea20000300800 */
[----:B-1----:R-:W-:-:S02]  /*1bf30*/  LEA.HI.X.SX32 R0, R154, R9, 0x1, P5 ;  /* 0x000000099a007211 */ /* 0x002fc400028f0eff */
[----:B------:R-:W-:-:S03]  /*1bf40*/  IADD3 R127, P0, R8, R185, RZ ;  /* 0x000000b9087f7210 */ /* 0x000fc60007f1e0ff */
[----:B------:R1:W-:Y:S02]  /*1bf50*/  STL [R1+0x90], R0 ;  /* 0x0000900001007387 */ /* 0x0003e40000100800 */
[-C--:B-1----:R-:W-:Y:S02]  /*1bf60*/  LEA.HI.X.SX32 R0, R193, R9.reuse, 0x1, P6 ;  /* 0x00000009c1007211 */ /* 0x082fe400030f0eff */
[----:B------:R-:W2:Y:S04]  /*1bf70*/  LDL.LU R193, [R1+0x470] ;  /* 0x0004700001c17983 */ /* 0x000ea80000300800 */
[----:B------:R1:W-:Y:S02]  /*1bf80*/  STL [R1+0x94], R0 ;  /* 0x0000940001007387 */ /* 0x0003e40000100800 */
[----:B-1----:R-:W-:-:S02]  /*1bf90*/  LEA.HI.X.SX32 R0, R185, R9, 0x1, P0 ;  /* 0x00000009b9007211 */ /* 0x002fc400000f0eff */
[----:B------:R-:W2:Y:S01]  /*1bfa0*/  LDL.LU R185, [R1+0x474] ;  /* 0x0004740001b97983 */ /* 0x000ea20000300800 */
[----:B---3--:R-:W-:-:S03]  /*1bfb0*/  IADD3 R125, P1, R8, R155, RZ ;  /* 0x0000009b087d7210 */ /* 0x008fc60007f3e0ff */
[----:B------:R1:W-:Y:S01]  /*1bfc0*/  STL [R1+0x98], R0 ;  /* 0x0000980001007387 */ /* 0x0003e20000100800 */
[----:B------:R-:W-:-:S03]  /*1bfd0*/  IADD3 R123, P2, R8, R201, RZ ;  /* 0x000000c9087b7210 */ /* 0x000fc60007f5e0ff */
[----:B------:R-:W3:Y:S01]  /*1bfe0*/  LDL.LU R154, [R1+0x478] ;  /* 0x00047800019a7983 */ /* 0x000ee20000300800 */
[----:B-1----:R-:W-:-:S03]  /*1bff0*/  LEA.HI.X.SX32 R0, R155, R9, 0x1, P1 ;  /* 0x000000099b007211 */ /* 0x002fc600008f0eff */
[----:B------:R-:W3:Y:S01]  /*1c000*/  LDL.LU R155, [R1+0x47c] ;  /* 0x00047c00019b7983 */ /* 0x000ee20000300800 */
[----:B------:R-:W-:-:S03]  /*1c010*/  IADD3 R121, P3, R8, R169, RZ ;  /* 0x000000a908797210 */ /* 0x000fc60007f7e0ff */
[----:B------:R1:W-:Y:S01]  /*1c020*/  STL [R1+0x9c], R0 ;  /* 0x00009c0001007387 */ /* 0x0003e20000100800 */
[C---:B----4-:R-:W-:Y:S02]  /*1c030*/  IADD3 R119, P4, R8.reuse, R171, RZ ;  /* 0x000000ab08777210 */ /* 0x050fe40007f9e0ff */
[----:B-1----:R-:W-:Y:S02]  /*1c040*/  LEA.HI.X.SX32 R0, R201, R9, 0x1, P2 ;  /* 0x00000009c9007211 */ /* 0x002fe400010f0eff */
[----:B------:R-:W4:Y:S04]  /*1c050*/  LDL.LU R201, [R1+0x480] ;  /* 0x0004800001c97983 */ /* 0x000f280000300800 */
[----:B------:R1:W-:Y:S01]  /*1c060*/  STL [R1+0xa0], R0 ;  /* 0x0000a00001007387 */ /* 0x0003e20000100800 */
[----:B------:R-:W-:-:S02]  /*1c070*/  IADD3 R117, P5, R8, R209, RZ ;  /* 0x000000d108757210 */ /* 0x000fc40007fbe0ff */
[----:B-1----:R-:W-:Y:S02]  /*1c080*/  LEA.HI.X.SX32 R0, R169, R9, 0x1, P3 ;  /* 0x00000009a9007211 */ /* 0x002fe400018f0eff */
        /* <DEDUP_REMOVED lines=16> */
[----:B------:R-:W4:Y:S01]  /*1c190*/  LDL.LU R195, [R1+0x494] ;  /* 0x0004940001c37983 */ /* 0x000f220000300800 */
[----:B------:R-:W-:-:S03]  /*1c1a0*/  LEA.HI.X.SX32 R2, R203, R9, 0x1, P2 ;  /* 0x00000009cb027211 */ /* 0x000fc600010f0eff */
[----:B------:R1:W-:Y:S01]  /*1c1b0*/  STL [R1+0xb4], R0 ;  /* 0x0000b40001007387 */ /* 0x0003e20000100800 */
[----:B------:R-:W-:Y:S02]  /*1c1c0*/  IADD3 R122, P3, R8, R184, RZ ;  /* 0x000000b8087a7210 */ /* 0x000fe40007f7e0ff */
[-C--:B-1----:R-:W-:Y:S02]  /*1c1d0*/  LEA.HI.X.SX32 R0, R250, R9.reuse, 0x1, P1 ;  /* 0x00000009fa007211 */ /* 0x082fe400008f0eff */
[----:B------:R-:W4:Y:S04]  /*1c1e0*/  LDL.LU R250, [R1+0x498] ;  /* 0x0004980001fa7983 */ /* 0x000f280000300800 */
[----:B------:R1:W-:Y:S04]  /*1c1f0*/  STL [R1+0xb8], R0 ;  /* 0x0000b80001007387 */ /* 0x0003e80000100800 */
[----:B------:R-:W-:Y:S01]  /*1c200*/  STL [R1+0xbc], R2 ;  /* 0x0000bc0201007387 */ /* 0x000fe20000100800 */
[----:B-1----:R-:W-:-:S03]  /*1c210*/  LEA.HI.X.SX32 R0, R184, R9, 0x1, P3 ;  /* 0x00000009b8007211 */ /* 0x002fc600018f0eff */
[----:B------:R-:W4:Y:S04]  /*1c220*/  LDL.LU R184, [R1+0x49c] ;  /* 0x00049c0001b87983 */ /* 0x000f280000300800 */
[----:B------:R1:W-:Y:S01]  /*1c230*/  STL [R1+0xc0], R0 ;  /* 0x0000c00001007387 */ /* 0x0003e20000100800 */
[----:B--2---:R-:W-:-:S04]  /*1c240*/  IADD3 R124, P4, R8, R251, RZ ;  /* 0x000000fb087c7210 */ /* 0x004fc80007f9e0ff */
[----:B-1----:R-:W-:Y:S02]  /*1c250*/  LEA.HI.X.SX32 R0, R251, R9, 0x1, P4 ;  /* 0x00000009fb007211 */ /* 0x002fe400020f0eff */
[----:B------:R-:W2:Y:S01]  /*1c260*/  LDL.LU R251, [R1+0x4a0] ;  /* 0x0004a00001fb7983 */ /* 0x000ea20000300800 */
[----:B------:R-:W-:-:S04]  /*1c270*/  IADD3 R126, P5, R8, R162, RZ ;  /* 0x000000a2087e7210 */ /* 0x000fc80007fbe0ff */
[----:B------:R-:W-:Y:S01]  /*1c280*/  LEA.HI.X.SX32 R2, R162, R9, 0x1, P5 ;  /* 0x00000009a2027211 */ /* 0x000fe200028f0eff */
[----:B------:R1:W-:Y:S04]  /*1c290*/  STL [R1+0xc4], R0 ;  /* 0x0000c40001007387 */ /* 0x0003e80000100800 */
[----:B------:R-:W-:Y:S01]  /*1c2a0*/  STL [R1+0xc8], R2 ;  /* 0x0000c80201007387 */ /* 0x000fe20000100800 */
[----:B------:R-:W-:-:S04]  /*1c2b0*/  IADD3 R128, P6, R8, R187, RZ ;  /* 0x000000bb08807210 */ /* 0x000fc80007fde0ff */
[----:B-1----:R-:W-:Y:S02]  /*1c2c0*/  LEA.HI.X.SX32 R0, R187, R9, 0x1, P6 ;  /* 0x00000009bb007211 */ /* 0x002fe400030f0eff */
[----:B------:R-:W2:Y:S04]  /*1c2d0*/  LDL.LU R187, [R1+0x4a8] ;  /* 0x0004a80001bb7983 */ /* 0x000ea80000300800 */
[----:B------:R1:W-:Y:S01]  /*1c2e0*/  STL [R1+0xcc], R0 ;  /* 0x0000cc0001007387 */ /* 0x0003e20000100800 */
[----:B------:R-:W-:-:S04]  /*1c2f0*/  IADD3 R130, P0, R8, R191, RZ ;  /* 0x000000bf08827210 */ /* 0x000fc80007f1e0ff */
[----:B-1----:R-:W-:Y:S02]  /*1c300*/  LEA.HI.X.SX32 R0, R191, R9, 0x1, P0 ;  /* 0x00000009bf007211 */ /* 0x002fe400000f0eff */
[----:B------:R-:W2:Y:S01]  /*1c310*/  LDL.LU R191, [R1+0x4ac] ;  /* 0x0004ac0001bf7983 */ /* 0x000ea20000300800 */
[----:B------:R-:W-:-:S03]  /*1c320*/  IADD3 R132, P1, R8, R163, RZ ;  /* 0x000000a308847210 */ /* 0x000fc60007f3e0ff */
[----:B------:R1:W-:Y:S01]  /*1c330*/  STL [R1+0xd0], R0 ;  /* 0x0000d00001007387 */ /* 0x0003e20000100800 */
[----:B------:R-:W-:-:S05]  /*1c340*/  LEA.HI.X.SX32 R2, R163, R9, 0x1, P1 ;  /* 0x00000009a3027211 */ /* 0x000fca00008f0eff */
        /* <DEDUP_REMOVED lines=8> */
[----:B---3--:R-:W-:-:S03]  /*1c3d0*/  IADD3 R138, P4, R8, R154, RZ ;  /* 0x0000009a088a7210 */ /* 0x008fc60007f9e0ff */
[----:B------:R1:W-:Y:S04]  /*1c3e0*/  STL [R1+0xdc], R0 ;  /* 0x0000dc0001007387 */ /* 0x0003e80000100800 */
[----:B------:R-:W3:Y:S01]  /*1c3f0*/  LDL.LU R162, [R1+0x4b8] ;  /* 0x0004b80001a27983 */ /* 0x000ee20000300800 */
[----:B------:R-:W-:Y:S02]  /*1c400*/  IADD3 R140, P5, R8, R155, RZ ;  /* 0x0000009b088c7210 */ /* 0x000fe40007fbe0ff */
[----:B-1----:R-:W-:-:S05]  /*1c410*/  LEA.HI.X.SX32 R0, R154, R9, 0x1, P4 ;  /* 0x000000099a007211 */ /* 0x002fca00020f0eff */
[----:B------:R1:W-:Y:S01]  /*1c420*/  STL [R1+0xe0], R0 ;  /* 0x0000e00001007387 */ /* 0x0003e20000100800 */
[C---:B----4-:R-:W-:Y:S02]  /*1c430*/  IADD3 R142, P6, R8.reuse, R201, RZ ;  /* 0x000000c9088e7210 */ /* 0x050fe40007fde0ff */
[----:B-1----:R-:W-:Y:S02]  /*1c440*/  LEA.HI.X.SX32 R0, R155, R9, 0x1, P5 ;  /* 0x000000099b007211 */ /* 0x002fe400028f0eff */
[C---:B------:R-:W-:Y:S02]  /*1c450*/  IADD3 R144, P0, R8.reuse, R169, RZ ;  /* 0x000000a908907210 */ /* 0x040fe40007f1e0ff */
[C---:B------:R-:W-:Y:S02]  /*1c460*/  IADD3 R146, P1, R8.reuse, R171, RZ ;  /* 0x000000ab08927210 */ /* 0x040fe40007f3e0ff */
[----:B------:R-:W-:-:S05]  /*1c470*/  IADD3 R163, P4, R8, R195, RZ ;  /* 0x000000c308a37210 */ /* 0x000fca0007f9e0ff */
[----:B------:R-:W-:Y:S04]  /*1c480*/  STL [R1+0x878], R163 ;  /* 0x000878a301007387 */ /* 0x000fe80000100800 */
[----:B------:R-:W4:Y:S01]  /*1c490*/  LDL.LU R154, [R1+0x4bc] ;  /* 0x0004bc00019a7983 */ /* 0x000f220000300800 */
[----:B------:R-:W-:-:S03]  /*1c4a0*/  IADD3 R165, P5, R8, R250, RZ ;  /* 0x000000fa08a57210 */ /* 0x000fc60007fbe0ff */
[----:B------:R1:W-:Y:S04]  /*1c4b0*/  STL [R1+0xe4], R0 ;  /* 0x0000e40001007387 */ /* 0x0003e80000100800 */
[----:B------:R-:W-:Y:S01]  /*1c4c0*/  STL [R1+0x874], R165 ;  /* 0x000874a501007387 */ /* 0x000fe20000100800 */
[----:B-1----:R-:W-:-:S03]  /*1c4d0*/  LEA.HI.X.SX32 R0, R201, R9, 0x1, P6 ;  /* 0x00000009c9007211 */ /* 0x002fc600030f0eff */
[----:B------:R-:W4:Y:S01]  /*1c4e0*/  LDL.LU R201, [R1+0x4c0] ;  /* 0x0004c00001c97983 */ /* 0x000f220000300800 */
[----:B------:R-:W-:-:S03]  /*1c4f0*/  IADD3 R167, P6, R8, R184, RZ ;  /* 0x000000b808a77210 */ /* 0x000fc60007fde0ff */
[----:B------:R1:W-:Y:S04]  /*1c500*/  STL [R1+0xe8], R0 ;  /* 0x0000e80001007387 */ /* 0x0003e80000100800 */
[----:B------:R2:W-:Y:S04]  /*1c510*/  STL [R1+0x870], R167 ;  /* 0x000870a701007387 */ /* 0x0005e80000100800 */
[----:B------:R-:W4:Y:S01]  /*1c520*/  LDL.LU R155, [R1+0x4c4] ;  /* 0x0004c400019b7983 */ /* 0x000f220000300800 */
[----:B-1----:R-:W-:-:S05]  /*1c530*/  LEA.HI.X.SX32 R0, R169, R9, 0x1, P0 ;  /* 0x00000009a9007211 */ /* 0x002fca00000f0eff */
[----:B------:R-:W-:Y:S01]  /*1c540*/  STL [R1+0xec], R0 ;  /* 0x0000ec0001007387 */ /* 0x000fe20000100800 */
[----:B------:R-:W-:Y:S02]  /*1c550*/  LEA.HI.X.SX32 R163, R171, R9, 0x1, P1 ;  /* 0x00000009aba37211 */ /* 0x000fe400008f0eff */
[----:B------:R-:W-:-:S04]  /*1c560*/  IADD3 R148, P2, R8, R209, RZ ;  /* 0x000000d108947210 */ /* 0x000fc80007f5e0ff */
[----:B------:R-:W-:Y:S02]  /*1c570*/  LEA.HI.X.SX32 R165, R209, R9, 0x1, P2 ;  /* 0x00000009d1a57211 */ /* 0x000fe400010f0eff */
[----:B--2---:R-:W-:-:S05]  /*1c580*/  IADD3 R169, P0, R8, R251, RZ ;  /* 0x000000fb08a97210 */ /* 0x004fca0007f1e0ff */
[----:B------:R1:W-:Y:S04]  /*1c590*/  STL [R1+0x86c], R169 ;  /* 0x00086ca901007387 */ /* 0x0003e80000100800 */
[----:B------:R-:W2:Y:S01]  /*1c5a0*/  LDL.LU R205, [R1+0x4c8] ;  /* 0x0004c80001cd7983 */ /* 0x000ea20000300800 */
[----:B------:R-:W-:-:S04]  /*1c5b0*/  IADD3 R150, P3, R8, R247, RZ ;  /* 0x000000f708967210 */ /* 0x000fc80007f7e0ff */
[-C--:B------:R-:W-:Y:S02]  /*1c5c0*/  LEA.HI.X.SX32 R167, R247, R9.reuse, 0x1, P3 ;  /* 0x00000009f7a77211 */ /* 0x080fe400018f0eff */
[----:B-1----:R-:W-:Y:S02]  /*1c5d0*/  LEA.HI.X.SX32 R169, R195, R9, 0x1, P4 ;  /* 0x00000009c3a97211 */ /* 0x002fe400020f0eff */
[----:B------:R-:W-:-:S05]  /*1c5e0*/  IADD3 R171, P1, R8, R187, RZ ;  /* 0x000000bb08ab7210 */ /* 0x000fca0007f3e0ff */
[----:B------:R1:W-:Y:S04]  /*1c5f0*/  STL [R1+0x868], R171 ;  /* 0x000868ab01007387 */ /* 0x0003e80000100800 */
[----:B------:R-:W2:Y:S01]  /*1c600*/  LDL.LU R209, [R1+0x4cc] ;  /* 0x0004cc0001d17983 */ /* 0x000ea20000300800 */
[----:B------:R-:W-:-:S05]  /*1c610*/  IADD3 R173, P2, R8, R191, RZ ;  /* 0x000000bf08ad7210 */ /* 0x000fca0007f5e0ff */
[----:B------:R3:W-:Y:S01]  /*1c620*/  STL [R1+0x864], R173 ;  /* 0x000864ad01007387 */ /* 0x0007e20000100800 */
[----:B-1----:R-:W-:-:S03]  /*1c630*/  LEA.HI.X.SX32 R171, R250, R9, 0x1, P5 ;  /* 0x00000009faab7211 */ /* 0x002fc600028f0eff */
[----:B------:R-:W2:Y:S01]  /*1c640*/  LDL.LU R247, [R1+0x4d0] ;  /* 0x0004d00001f77983 */ /* 0x000ea20000300800 */
[----:B------:R-:W-:-:S05]  /*1c650*/  IADD3 R175, P3, R8, R193, RZ ;  /* 0x000000c108af7210 */ /* 0x000fca0007f7e0ff */
[----:B------:R1:W-:Y:S04]  /*1c660*/  STL [R1+0x860], R175 ;  /* 0x000860af01007387 */ /* 0x0003e80000100800 */
[----:B------:R-:W2:Y:S01]  /*1c670*/  LDL.LU R213, [R1+0x4d4] ;  /* 0x0004d40001d57983 */ /* 0x000ea20000300800 */
[----:B------:R-:W-:-:S05]  /*1c680*/  IADD3 R177, P4, R8, R185, RZ ;  /* 0x000000b908b17210 */ /* 0x000fca0007f9e0ff */
[----:B------:R1:W-:Y:S04]  /*1c690*/  STL [R1+0x85c], R177 ;  /* 0x00085cb101007387 */ /* 0x0003e80000100800 */
[----:B------:R-:W2:Y:S01]  /*1c6a0*/  LDL.LU R250, [R1+0x4d8] ;  /* 0x0004d80001fa7983 */ /* 0x000ea20000300800 */
[----:B---3--:R-:W-:Y:S02]  /*1c6b0*/  IADD3 R179, P5, R8, R162, RZ ;  /* 0x000000a208b37210 */ /* 0x008fe40007fbe0ff */
[-C--:B------:R-:W-:Y:S02]  /*1c6c0*/  LEA.HI.X.SX32 R173, R184, R9.reuse, 0x1, P6 ;  /* 0x00000009b8ad7211 */ /* 0x080fe400030f0eff */
[-C--:B-1----:R-:W-:Y:S01]  /*1c6d0*/  LEA.HI.X.SX32 R175, R251, R9.reuse, 0x1, P0 ;  /* 0x00000009fbaf7211 */ /* 0x082fe200000f0eff */
[----:B------:R1:W-:Y:S01]  /*1c6e0*/  STL [R1+0x858], R179 ;  /* 0x000858b301007387 */ /* 0x0003e20000100800 */
[----:B------:R-:W-:-:S02]  /*1c6f0*/  LEA.HI.X.SX32 R177, R187, R9, 0x1, P1 ;  /* 0x00000009bbb17211 */ /* 0x000fc400008f0eff */
[----:B-1----:R-:W-:Y:S02]  /*1c700*/  LEA.HI.X.SX32 R179, R191, R9, 0x1, P2 ;  /* 0x00000009bfb37211 */ /* 0x002fe400010f0eff */
[----:B----4-:R-:W-:-:S05]  /*1c710*/  IADD3 R182, P6, R8, R154, RZ ;  /* 0x0000009a08b67210 */ /* 0x010fca0007fde0ff */
[----:B------:R1:W-:Y:S04]  /*1c720*/  STL [R1+0x854], R182 ;  /* 0x000854b601007387 */ /* 0x0003e80000100800 */
[----:B------:R-:W3:Y:S01]  /*1c730*/  LDL.LU R251, [R1+0x4dc] ;  /* 0x0004dc0001fb7983 */ /* 0x000ee20000300800 */
[----:B------:R-:W-:-:S05]  /*1c740*/  IADD3 R184, P0, R8, R201, RZ ;  /* 0x000000c908b87210 */ /* 0x000fca0007f1e0ff */
[----:B------:R4:W-:Y:S04]  /*1c750*/  STL [R1+0x850], R184 ;  /* 0x000850b801007387 */ /* 0x0009e80000100800 */
[----:B------:R-:W3:Y:S01]  /*1c760*/  LDL.LU R20, [R1+0x4e0] ;  /* 0x0004e00001147983 */ /* 0x000ee20000300800 */
[----:B------:R-:W-:-:S05]  /*1c770*/  IADD3 R187, P1, R8, R155, RZ ;  /* 0x0000009b08bb7210 */ /* 0x000fca0007f3e0ff */
[----:B------:R4:W-:Y:S04]  /*1c780*/  STL [R1+0x84c], R187 ;  /* 0x00084cbb01007387 */ /* 0x0009e80000100800 */
[----:B------:R-:W3:Y:S01]  /*1c790*/  LDL.LU R21, [R1+0x4e4] ;  /* 0x0004e40001157983 */ /* 0x000ee20000300800 */
[-C--:B-1----:R-:W-:Y:S02]  /*1c7a0*/  LEA.HI.X.SX32 R182, R193, R9.reuse, 0x1, P3 ;  /* 0x00000009c1b67211 */ /* 0x082fe400018f0eff */
[-C--:B----4-:R-:W-:Y:S02]  /*1c7b0*/  LEA.HI.X.SX32 R184, R185, R9.reuse, 0x1, P4 ;  /* 0x00000009b9b87211 */ /* 0x090fe400020f0eff */
[----:B------:R-:W-:Y:S02]  /*1c7c0*/  LEA.HI.X.SX32 R187, R162, R9, 0x1, P5 ;  /* 0x00000009a2bb7211 */ /* 0x000fe400028f0eff */
[----:B--2---:R-:W-:-:S05]  /*1c7d0*/  IADD3 R191, P2, R8, R205, RZ ;  /* 0x000000cd08bf7210 */ /* 0x004fca0007f5e0ff */
[----:B------:R1:W-:Y:S04]  /*1c7e0*/  STL [R1+0x848], R191 ;  /* 0x000848bf01007387 */ /* 0x0003e80000100800 */
[----:B------:R-:W2:Y:S01]  /*1c7f0*/  LDL.LU R18, [R1+0x4e8] ;  /* 0x0004e80001127983 */ /* 0x000ea20000300800 */
[----:B-1----:R-:W-:Y:S02]  /*1c800*/  LEA.HI.X.SX32 R191, R154, R9, 0x1, P6 ;  /* 0x000000099abf7211 */ /* 0x002fe400030f0eff */
[----:B------:R-:W-:-:S05]  /*1c810*/  IADD3 R193, P3, R8, R209, RZ ;  /* 0x000000d108c17210 */ /* 0x000fca0007f7e0ff */
[----:B------:R1:W-:Y:S04]  /*1c820*/  STL [R1+0x844], R193 ;  /* 0x000844c101007387 */ /* 0x0003e80000100800 */
[----:B------:R-:W4:Y:S04]  /*1c830*/  LDL.LU R19, [R1+0x4ec] ;  /* 0x0004ec0001137983 */ /* 0x000f280000300800 */
[----:B------:R-:W4:Y:S01]  /*1c840*/  LDL.LU R185, [R1+0x4f0] ;  /* 0x0004f00001b97983 */ /* 0x000f220000300800 */
[----:B------:R-:W-:-:S05]  /*1c850*/  IADD3 R195, P4, R8, R247, RZ ;  /* 0x000000f708c37210 */ /* 0x000fca0007f9e0ff */
[----:B------:R1:W-:Y:S04]  /*1c860*/  STL [R1+0x840], R195 ;  /* 0x000840c301007387 */ /* 0x0003e80000100800 */
[----:B------:R-:W4:Y:S01]  /*1c870*/  LDL.LU R156, [R1+0x4f4] ;  /* 0x0004f400019c7983 */ /* 0x000f220000300800 */
[----:B------:R-:W-:-:S05]  /*1c880*/  IADD3 R197, P5, R8, R213, RZ ;  /* 0x000000d508c57210 */ /* 0x000fca0007fbe0ff */
[----:B------:R1:W-:Y:S04]  /*1c890*/  STL [R1+0x83c], R197 ;  /* 0x00083cc501007387 */ /* 0x0003e80000100800 */
[----:B------:R-:W4:Y:S01]  /*1c8a0*/  LDL.LU R157, [R1+0x4f8] ;  /* 0x0004f800019d7983 */ /* 0x000f220000300800 */
[----:B------:R-:W-:-:S05]  /*1c8b0*/  IADD3 R199, P6, R8, R250, RZ ;  /* 0x000000fa08c77210 */ /* 0x000fca0007fde0ff */
[----:B------:R1:W-:Y:S04]  /*1c8c0*/  STL [R1+0x838], R199 ;  /* 0x000838c701007387 */ /* 0x0003e80000100800 */
[----:B------:R-:W4:Y:S04]  /*1c8d0*/  LDL.LU R162, [R1+0x4fc] ;  /* 0x0004fc0001a27983 */ /* 0x000f280000300800 */
[----:B------:R-:W4:Y:S01]  /*1c8e0*/  LDL.LU R154, [R1+0x500] ;  /* 0x00050000019a7983 */ /* 0x000f220000300800 */
[-C--:B-1----:R-:W-:Y:S02]  /*1c8f0*/  LEA.HI.X.SX32 R193, R201, R9.reuse, 0x1, P0 ;  /* 0x00000009c9c17211 */ /* 0x082fe400000f0eff */
[----:B------:R-:W-:-:S02]  /*1c900*/  LEA.HI.X.SX32 R195, R155, R9, 0x1, P1 ;  /* 0x000000099bc37211 */ /* 0x000fc400008f0eff */
[-C--:B------:R-:W-:Y:S02]  /*1c910*/  LEA.HI.X.SX32 R197, R205, R9.reuse, 0x1, P2 ;  /* 0x00000009cdc57211 */ /* 0x080fe400010f0eff */
[-C--:B------:R-:W-:Y:S02]  /*1c920*/  LEA.HI.X.SX32 R199, R209, R9.reuse, 0x1, P3 ;  /* 0x00000009d1c77211 */ /* 0x080fe400018f0eff */
[----:B------:R-:W-:Y:S02]  /*1c930*/  LEA.HI.X.SX32 R0, R213, R9, 0x1, P5 ;  /* 0x00000009d5007211 */ /* 0x000fe400028f0eff */
[----:B---3--:R-:W-:-:S05]  /*1c940*/  IADD3 R201, P0, R8, R251, RZ ;  /* 0x000000fb08c97210 */ /* 0x008fca0007f1e0ff */
[----:B------:R1:W-:Y:S04]  /*1c950*/  STL [R1+0x834], R201 ;  /* 0x000834c901007387 */ /* 0x0003e80000100800 */
[----:B------:R-:W3:Y:S01]  /*1c960*/  LDL.LU R155, [R1+0x504] ;  /* 0x00050400019b7983 */ /* 0x000ee20000300800 */
[----:B------:R-:W-:-:S05]  /*1c970*/  IADD3 R203, P1, R8, R20, RZ ;  /* 0x0000001408cb7210 */ /* 0x000fca0007f3e0ff */
[----:B------:R1:W-:Y:S04]  /*1c980*/  STL [R1+0x82c], R203 ;  /* 0x00082ccb01007387 */ /* 0x0003e80000100800 */
[----:B------:R-:W3:Y:S01]  /*1c990*/  LDL.LU R16, [R1+0x508] ;  /* 0x0005080001107983 */ /* 0x000ee20000300800 */
[----:B------:R-:W-:-:S05]  /*1c9a0*/  IADD3 R205, P2, R8, R21, RZ ;  /* 0x0000001508cd7210 */ /* 0x000fca0007f5e0ff */
[----:B------:R-:W-:Y:S04]  /*1c9b0*/  STL [R1+0x830], R205 ;  /* 0x000830cd01007387 */ /* 0x000fe80000100800 */
[----:B------:R-:W3:Y:S01]  /*1c9c0*/  LDL.LU R17, [R1+0x50c] ;  /* 0x00050c0001117983 */ /* 0x000ee20000300800 */
[-C--:B-1----:R-:W-:Y:S02]  /*1c9d0*/  LEA.HI.X.SX32 R201, R247, R9.reuse, 0x1, P4 ;  /* 0x00000009f7c97211 */ /* 0x082fe400020f0eff */
[----:B------:R-:W-:Y:S02]  /*1c9e0*/  LEA.HI.X.SX32 R203, R251, R9, 0x1, P0 ;  /* 0x00000009fbcb7211 */ /* 0x000fe400000f0eff */
[----:B--2---:R-:W-:-:S05]  /*1c9f0*/  IADD3 R207, P3, R8, R18, RZ ;  /* 0x0000001208cf7210 */ /* 0x004fca0007f7e0ff */
[----:B------:R1:W-:Y:S04]  /*1ca00*/  STL [R1+0x828], R207 ;  /* 0x000828cf01007387 */ /* 0x0003e80000100800 */
[----:B------:R-:W2:Y:S04]  /*1ca10*/  LDL.LU R247, [R1+0x510] ;  /* 0x0005100001f77983 */ /* 0x000ea80000300800 */
[----:B------:R-:W2:Y:S04]  /*1ca20*/  LDL.LU R14, [R1+0x514] ;  /* 0x00051400010e7983 */ /* 0x000ea80000300800 */
[----:B------:R-:W-:Y:S01]  /*1ca30*/  STL [R1+0x444], R0 ;  /* 0x0004440001007387 */ /* 0x000fe20000100800 */
[----:B-1----:R-:W-:-:S02]  /*1ca40*/  LEA.HI.X.SX32 R207, R20, R9, 0x1, P1 ;  /* 0x0000000914cf7211 */ /* 0x002fc400008f0eff */
[----:B----4-:R-:W-:-:S05]  /*1ca50*/  IADD3 R213, P5, R8, R185, RZ ;  /* 0x000000b908d57210 */ /* 0x010fca0007fbe0ff */
[----:B------:R1:W-:Y:S04]  /*1ca60*/  STL [R1+0x824], R213 ;  /* 0x000824d501007387 */ /* 0x0003e80000100800 */
[----:B------:R-:W4:Y:S04]  /*1ca70*/  LDL.LU R15, [R1+0x518] ;  /* 0x00051800010f7983 */ /* 0x000f280000300800 */
[----:B------:R-:W4:Y:S01]  /*1ca80*/  LDL.LU R12, [R1+0x51c] ;  /* 0x00051c00010c7983 */ /* 0x000f220000300800 */
[----:B-1----:R-:W-:Y:S02]  /*1ca90*/  LEA.HI.X.SX32 R213, R21, R9, 0x1, P2 ;  /* 0x0000000915d57211 */ /* 0x002fe400010f0eff */
[----:B------:R-:W-:-:S05]  /*1caa0*/  IADD3 R251, P0, R8, R157, RZ ;  /* 0x0000009d08fb7210 */ /* 0x000fca0007f1e0ff */
[----:B------:R-:W-:Y:S04]  /*1cab0*/  STL [R1+0x820], R251 ;  /* 0x000820fb01007387 */ /* 0x000fe80000100800 */
[----:B------:R-:W4:Y:S01]  /*1cac0*/  LDL.LU R13, [R1+0x520] ;  /* 0x00052000010d7983 */ /* 0x000f220000300800 */
[----:B------:R-:W-:-:S05]  /*1cad0*/  IADD3 R0, P1, R8, R162, RZ ;  /* 0x000000a208007210 */ /* 0x000fca0007f3e0ff */
[----:B------:R1:W-:Y:S04]  /*1cae0*/  STL [R1], R0 ;  /* 0x0000000001007387 */ /* 0x0003e80000100800 */
[----:B------:R-:W4:Y:S01]  /*1caf0*/  LDL.LU R158, [R1+0x7a0] ;  /* 0x0007a000019e7983 */ /* 0x000f220000300800 */
[----:B-1----:R-:W-:-:S05]  /*1cb00*/  IADD3 R0, P2, R8, R154, RZ ;  /* 0x0000009a08007210 */ /* 0x002fca0007f5e0ff */
[----:B------:R3:W-:Y:S04]  /*1cb10*/  STL [R1+0x4], R0 ;  /* 0x0000040001007387 */ /* 0x0007e80000100800 */
[----:B------:R-:W4:Y:S01]  /*1cb20*/  LDL.LU R159, [R1+0x7a4] ;  /* 0x0007a400019f7983 */ /* 0x000f220000300800 */
[----:B------:R-:W-:Y:S02]  /*1cb30*/  IADD3 R209, P4, R8, R19, RZ ;  /* 0x0000001308d17210 */ /* 0x000fe40007f9e0ff */
[-C--:B------:R-:W-:Y:S01]  /*1cb40*/  LEA.HI.X.SX32 R251, R18, R9.reuse, 0x1, P3 ;  /* 0x0000000912fb7211 */ /* 0x080fe200018f0eff */
[----:B------:R-:W4:Y:S01]  /*1cb50*/  LDL.LU R22, [R1+0x7a8] ;  /* 0x0007a80001167983 */ /* 0x000f220000300800 */
[-C--:B------:R-:W-:Y:S02]  /*1cb60*/  LEA.HI.X.SX32 R2, R19, R9.reuse, 0x1, P4 ;  /* 0x0000000913027211 */ /* 0x080fe400020f0eff */
[----:B------:R-:W-:-:S02]  /*1cb70*/  LEA.HI.X.SX32 R205, R250, R9, 0x1, P6 ;  /* 0x00000009facd7211 */ /* 0x000fc400030f0eff */
[C---:B------:R-:W-:Y:S02]  /*1cb80*/  IADD3 R250, P6, R8.reuse, R156, RZ ;  /* 0x0000009c08fa7210 */ /* 0x040fe40007fde0ff */
[----:B---3--:R-:W-:-:S05]  /*1cb90*/  IADD3 R0, P3, R8, R155, RZ ;  /* 0x0000009b08007210 */ /* 0x008fca0007f7e0ff */
[----:B------:R1:W-:Y:S04]  /*1cba0*/  STL [R1+0x35c], R0 ;  /* 0x00035c0001007387 */ /* 0x0003e80000100800 */
[----:B------:R-:W3:Y:S04]  /*1cbb0*/  LDL.LU R23, [R1+0x7ac] ;  /* 0x0007ac0001177983 */ /* 0x000ee80000300800 */
[----:B------:R1:W-:Y:S02]  /*1cbc0*/  STL [R1+0x45c], R2 ;  /* 0x00045c0201007387 */ /* 0x0003e40000100800 */
[----:B-1----:R-:W-:-:S02]  /*1cbd0*/  IADD3 R0, P4, R8, R16, RZ ;  /* 0x0000001008007210 */ /* 0x002fc40007f9e0ff */
[----:B------:R-:W-:-:S03]  /*1cbe0*/  LEA.HI.X.SX32 R2, R185, R9, 0x1, P5 ;  /* 0x00000009b9027211 */ /* 0x000fc600028f0eff */
[----:B------:R1:W-:Y:S04]  /*1cbf0*/  STL [R1+0x360], R0 ;  /* 0x0003600001007387 */ /* 0x0003e80000100800 */
[----:B------:R-:W3:Y:S04]  /*1cc00*/  LDL.LU R20, [R1+0x7b0] ;  /* 0x0007b00001147983 */ /* 0x000ee80000300800 */
[----:B------:R1:W-:Y:S02]  /*1cc10*/  STL [R1+0x460], R2 ;  /* 0x0004600201007387 */ /* 0x0003e40000100800 */
[----:B-1----:R-:W-:-:S02]  /*1cc20*/  IADD3 R0, P5, R8, R17, RZ ;  /* 0x0000001108007210 */ /* 0x002fc40007fbe0ff */
[----:B------:R-:W3:Y:S04]  /*1cc30*/  LDL.LU R185, [R1+0x7b4] ;  /* 0x0007b40001b97983 */ /* 0x000ee80000300800 */
[----:B------:R-:W-:Y:S01]  /*1cc40*/  STL [R1+0x364], R0 ;  /* 0x0003640001007387 */ /* 0x000fe20000100800 */
[----:B------:R-:W-:-:S03]  /*1cc50*/  LEA.HI.X.SX32 R2, R156, R9, 0x1, P6 ;  /* 0x000000099c027211 */ /* 0x000fc600030f0eff */
[----:B------:R-:W3:Y:S04]  /*1cc60*/  LDL.LU R21, [R1+0x7b8] ;  /* 0x0007b80001157983 */ /* 0x000ee80000300800 */
[----:B------:R1:W-:Y:S04]  /*1cc70*/  STL [R1+0x464], R2 ;  /* 0x0004640201007387 */ /* 0x0003e80000100800 */
[----:B------:R-:W3:Y:S01]  /*1cc80*/  LDL.LU R18, [R1+0x7bc] ;  /* 0x0007bc0001127983 */ /* 0x000ee20000300800 */
[----:B-1----:R-:W-:Y:S02]  /*1cc90*/  LEA.HI.X.SX32 R2, R157, R9, 0x1, P0 ;  /* 0x000000099d027211 */ /* 0x002fe400000f0eff */
[----:B--2---:R-:W-:-:S05]  /*1cca0*/  IADD3 R0, P6, R8, R247, RZ ;  /* 0x000000f708007210 */ /* 0x004fca0007fde0ff */
[----:B------:R1:W-:Y:S04]  /*1ccb0*/  STL [R1+0x368], R0 ;  /* 0x0003680001007387 */ /* 0x0003e80000100800 */
[----:B------:R-:W2:Y:S04]  /*1ccc0*/  LDL.LU R19, [R1+0x7c0] ;  /* 0x0007c00001137983 */ /* 0x000ea80000300800 */
[----:B------:R1:W-:Y:S02]  /*1ccd0*/  STL [R1+0x468], R2 ;  /* 0x0004680201007387 */ /* 0x0003e40000100800 */
[----:B-1----:R-:W-:-:S02]  /*1cce0*/  IADD3 R0, P0, R8, R14, RZ ;  /* 0x0000000e08007210 */ /* 0x002fc40007f1e0ff */
[----:B------:R-:W2:Y:S04]  /*1ccf0*/  LDL.LU R156, [R1+0x7c4] ;  /* 0x0007c400019c7983 */ /* 0x000ea80000300800 */
[----:B------:R-:W-:Y:S01]  /*1cd00*/  STL [R1+0x36c], R0 ;  /* 0x00036c0001007387 */ /* 0x000fe20000100800 */
[----:B------:R-:W-:-:S03]  /*1cd10*/  LEA.HI.X.SX32 R2, R162, R9, 0x1, P1 ;  /* 0x00000009a2027211 */ /* 0x000fc600008f0eff */
[----:B------:R-:W2:Y:S04]  /*1cd20*/  LDL.LU R157, [R1+0x7c8] ;  /* 0x0007c800019d7983 */ /* 0x000ea80000300800 */
[----:B------:R1:W-:Y:S04]  /*1cd30*/  STL [R1+0x46c], R2 ;  /* 0x00046c0201007387 */ /* 0x0003e80000100800 */
[----:B------:R-:W2:Y:S01]  /*1cd40*/  LDL.LU R162, [R1+0x7cc] ;  /* 0x0007cc0001a27983 */ /* 0x000ea20000300800 */
[----:B-1----:R-:W-:Y:S02]  /*1cd50*/  LEA.HI.X.SX32 R2, R154, R9, 0x1, P2 ;  /* 0x000000099a027211 */ /* 0x002fe400010f0eff */
[----:B----4-:R-:W-:-:S05]  /*1cd60*/  IADD3 R0, P1, R8, R15, RZ ;  /* 0x0000000f08007210 */ /* 0x010fca0007f3e0ff */
[----:B------:R1:W-:Y:S04]  /*1cd70*/  STL [R1+0x370], R0 ;  /* 0x0003700001007387 */ /* 0x0003e80000100800 */
[----:B------:R-:W4:Y:S01]  /*1cd80*/  LDL.LU R154, [R1+0x7d0] ;  /* 0x0007d000019a7983 */ /* 0x000f220000300800 */
[----:B-1----:R-:W-:-:S03]  /*1cd90*/  IADD3 R0, P2, R8, R12, RZ ;  /* 0x0000000c08007210 */ /* 0x002fc60007f5e0ff */
[----:B------:R1:W-:Y:S04]  /*1cda0*/  STL [R1+0x470], R2 ;  /* 0x0004700201007387 */ /* 0x0003e80000100800 */
[----:B------:R1:W-:Y:S02]  /*1cdb0*/  STL [R1+0x374], R0 ;  /* 0x0003740001007387 */ /* 0x0003e40000100800 */
[-C--:B-1----:R-:W-:Y:S02]  /*1cdc0*/  LEA.HI.X.SX32 R2, R155, R9.reuse, 0x1, P3 ;  /* 0x000000099b027211 */ /* 0x082fe400018f0eff */
[----:B------:R-:W4:Y:S01]  /*1cdd0*/  LDL.LU R155, [R1+0x7d4] ;  /* 0x0007d400019b7983 */ /* 0x000f220000300800 */
[----:B------:R-:W-:-:S03]  /*1cde0*/  LEA.HI.X.SX32 R3, R16, R9, 0x1, P4 ;  /* 0x0000000910037211 */ /* 0x000fc600020f0eff */
[----:B------:R-:W-:Y:S01]  /*1cdf0*/  STL [R1+0x474], R2 ;  /* 0x0004740201007387 */ /* 0x000fe20000100800 */
[----:B------:R-:W-:-:S05]  /*1ce00*/  IADD3 R0, P3, R8, R13, RZ ;  /* 0x0000000d08007210 */ /* 0x000fca0007f7e0ff */
[----:B------:R1:W-:Y:S04]  /*1ce10*/  STL [R1+0x378], R0 ;  /* 0x0003780001007387 */ /* 0x0003e80000100800 */
[----:B------:R1:W-:Y:S02]  /*1ce20*/  STL [R1+0x478], R3 ;  /* 0x0004780301007387 */ /* 0x0003e40000100800 */
[----:B-1----:R-:W-:Y:S02]  /*1ce30*/  LEA.HI.X.SX32 R0, R17, R9, 0x1, P5 ;  /* 0x0000000911007211 */ /* 0x002fe400028f0eff */
[----:B------:R-:W-:-:S05]  /*1ce40*/  IADD3 R2, P4, R8, R158, RZ ;  /* 0x0000009e08027210 */ /* 0x000fca0007f9e0ff */
[----:B------:R1:W-:Y:S04]  /*1ce50*/  STL [R1+0x37c], R2 ;  /* 0x00037c0201007387 */ /* 0x0003e80000100800 */
[----:B------:R1:W-:Y:S01]  /*1ce60*/  STL [R1+0x47c], R0 ;  /* 0x00047c0001007387 */ /* 0x0003e20000100800 */
[----:B------:R-:W-:Y:S02]  /*1ce70*/  IADD3 R3, P5, R8, R159, RZ ;  /* 0x0000009f08037210 */ /* 0x000fe40007fbe0ff */
[----:B-1----:R-:W-:-:S03]  /*1ce80*/  LEA.HI.X.SX32 R2, R247, R9, 0x1, P6 ;  /* 0x00000009f7027211 */ /* 0x002fc600030f0eff */
[----:B------:R-:W-:Y:S04]  /*1ce90*/  STL [R1+0x380], R3 ;  /* 0x0003800301007387 */ /* 0x000fe80000100800 */
[----:B------:R-:W4:Y:S01]  /*1cea0*/  LDL.LU R247, [R1+0x268] ;  /* 0x0002680001f77983 */ /* 0x000f220000300800 */
[----:B------:R-:W-:-:S03]  /*1ceb0*/  IADD3 R0, P6, R8, R22, RZ ;  /* 0x0000001608007210 */ /* 0x000fc60007fde0ff */
[----:B------:R1:W-:Y:S04]  /*1cec0*/  STL [R1+0x480], R2 ;  /* 0x0004800201007387 */ /* 0x0003e80000100800 */
[----:B------:R1:W-:Y:S02]  /*1ced0*/  STL [R1+0x384], R0 ;  /* 0x0003840001007387 */ /* 0x0003e40000100800 */
[-C--:B-1----:R-:W-:Y:S02]  /*1cee0*/  LEA.HI.X.SX32 R2, R14, R9.reuse, 0x1, P0 ;  /* 0x000000090e027211 */ /* 0x082fe400000f0eff */
[----:B------:R-:W-:-:S03]  /*1cef0*/  LEA.HI.X.SX32 R0, R15, R9, 0x1, P1 ;  /* 0x000000090f007211 */ /* 0x000fc600008f0eff */
[----:B------:R-:W-:Y:S01]  /*1cf00*/  STL [R1+0x484], R2 ;  /* 0x0004840201007387 */ /* 0x000fe20000100800 */
[----:B---3--:R-:W-:-:S05]  /*1cf10*/  IADD3 R3, P0, R8, R23, RZ ;  /* 0x0000001708037210 */ /* 0x008fca0007f1e0ff */
[----:B------:R1:W-:Y:S04]  /*1cf20*/  STL [R1+0x388], R3 ;  /* 0x0003880301007387 */ /* 0x0003e80000100800 */
[----:B------:R3:W-:Y:S01]  /*1cf30*/  STL [R1+0x488], R0 ;  /* 0x0004880001007387 */ /* 0x0007e20000100800 */
[----:B-1----:R-:W-:Y:S02]  /*1cf40*/  LEA.HI.X.SX32 R3, R12, R9, 0x1, P2 ;  /* 0x000000090c037211 */ /* 0x002fe400010f0eff */
[----:B------:R-:W-:-:S05]  /*1cf50*/  IADD3 R2, P1, R8, R20, RZ ;  /* 0x0000001408027210 */ /* 0x000fca0007f3e0ff */
[----:B------:R1:W-:Y:S01]  /*1cf60*/  STL [R1+0x38c], R2 ;  /* 0x00038c0201007387 */ /* 0x0003e20000100800 */
[----:B---3--:R-:W-:-:S03]  /*1cf70*/  IADD3 R0, P2, R8, R185, RZ ;  /* 0x000000b908007210 */ /* 0x008fc60007f5e0ff */
[----:B------:R3:W-:Y:S04]  /*1cf80*/  STL [R1+0x48c], R3 ;  /* 0x00048c0301007387 */ /* 0x0007e80000100800 */
[----:B------:R3:W-:Y:S01]  /*1cf90*/  STL [R1+0x390], R0 ;  /* 0x0003900001007387 */ /* 0x0007e20000100800 */
[----:B-1----:R-:W-:Y:S01]  /*1cfa0*/  LEA.HI.X.SX32 R2, R13, R9, 0x1, P3 ;  /* 0x000000090d027211 */ /* 0x002fe200018f0eff */
[----:B------:R-:W1:Y:S01]  /*1cfb0*/  S2R R188, SR_TID.X ;  /* 0x0000000000bc7919 */ /* 0x000e620000002100 */
[----:B------:R-:W1:Y:S01]  /*1cfc0*/  LDC.64 R12, c[0x0][0x218] ;  /* 0x00008600ff0c7b82 */ /* 0x000e620000000a00 */
[----:B---3--:R-:W-:Y:S02]  /*1cfd0*/  IADD3 R3, P3, R8, R21, RZ ;  /* 0x0000001508037210 */ /* 0x008fe40007f7e0ff */
[----:B------:R3:W-:Y:S01]  /*1cfe0*/  STL [R1+0x490], R2 ;  /* 0x0004900201007387 */ /* 0x0007e20000100800 */
[----:B------:R-:W-:-:S03]  /*1cff0*/  LEA.HI.X.SX32 R0, R158, R9, 0x1, P4 ;  /* 0x000000099e007211 */ /* 0x000fc600020f0eff */
[----:B------:R3:W-:Y:S04]  /*1d000*/  STL [R1+0x394], R3 ;  /* 0x0003940301007387 */ /* 0x0007e80000100800 */
[----:B------:R-:W-:Y:S01]  /*1d010*/  STL [R1+0x494], R0 ;  /* 0x0004940001007387 */ /* 0x000fe20000100800 */
[----:B---3--:R-:W-:Y:S02]  /*1d020*/  IADD3 R2, P4, R8, R18, RZ ;  /* 0x0000001208027210 */ /* 0x008fe40007f9e0ff */
[----:B------:R-:W-:-:S03]  /*1d030*/  LEA.HI.X.SX32 R3, R159, R9, 0x1, P5 ;  /* 0x000000099f037211 */ /* 0x000fc600028f0eff */
[----:B------:R3:W-:Y:S04]  /*1d040*/  STL [R1+0x398], R2 ;  /* 0x0003980201007387 */ /* 0x0007e80000100800 */
[----:B------:R2:W-:Y:S01]  /*1d050*/  STL [R1+0x498], R3 ;  /* 0x0004980301007387 */ /* 0x0005e20000100800 */
[----:B---3--:R-:W-:Y:S02]  /*1d060*/  LEA.HI.X.SX32 R2, R22, R9, 0x1, P6 ;  /* 0x0000000916027211 */ /* 0x008fe400030f0eff */
[----:B--2---:R-:W-:-:S05]  /*1d070*/  IADD3 R0, P5, R8, R19, RZ ;  /* 0x0000001308007210 */ /* 0x004fca0007fbe0ff */
[----:B------:R2:W-:Y:S01]  /*1d080*/  STL [R1+0x39c], R0 ;  /* 0x00039c0001007387 */ /* 0x0005e20000100800 */
[----:B------:R-:W-:-:S03]  /*1d090*/  IADD3 R3, P6, R8, R156, RZ ;  /* 0x0000009c08037210 */ /* 0x000fc60007fde0ff */
[----:B------:R3:W-:Y:S01]  /*1d0a0*/  STL [R1+0x49c], R2 ;  /* 0x00049c0201007387 */ /* 0x0007e20000100800 */
[----:B--2---:R-:W-:-:S03]  /*1d0b0*/  LEA.HI.X.SX32 R0, R23, R9, 0x1, P0 ;  /* 0x0000000917007211 */ /* 0x004fc600000f0eff */
[----:B------:R2:W-:Y:S01]  /*1d0c0*/  STL [R1+0x3a0], R3 ;  /* 0x0003a00301007387 */ /* 0x0005e20000100800 */
[----:B---3--:R-:W-:-:S03]  /*1d0d0*/  IADD3 R2, P0, R8, R157, RZ ;  /* 0x0000009d08027210 */ /* 0x008fc60007f1e0ff */
[----:B------:R3:W-:Y:S01]  /*1d0e0*/  STL [R1+0x4a0], R0 ;  /* 0x0004a00001007387 */ /* 0x0007e20000100800 */
[----:B--2---:R-:W-:-:S03]  /*1d0f0*/  LEA.HI.X.SX32 R3, R20, R9, 0x1, P1 ;  /* 0x0000000914037211 */ /* 0x004fc600008f0eff */
[----:B------:R2:W-:Y:S01]  /*1d100*/  STL [R1+0x3a4], R2 ;  /* 0x0003a40201007387 */ /* 0x0005e20000100800 */
[----:B---3--:R-:W-:-:S03]  /*1d110*/  IADD3 R0, P1, R8, R162, RZ ;  /* 0x000000a208007210 */ /* 0x008fc60007f3e0ff */
[----:B------:R3:W-:Y:S01]  /*1d120*/  STL [R1+0x4a8], R3 ;  /* 0x0004a80301007387 */ /* 0x0007e20000100800 */
[----:B--2---:R-:W-:-:S03]  /*1d130*/  LEA.HI.X.SX32 R2, R185, R9, 0x1, P2 ;  /* 0x00000009b9027211 */ /* 0x004fc600010f0eff */
[----:B------:R-:W2:Y:S04]  /*1d140*/  LDL.LU R185, [R1+0x2b4] ;  /* 0x0002b40001b97983 */ /* 0x000ea80000300800 */
[----:B------:R4:W-:Y:S01]  /*1d150*/  STL [R1+0x3a8], R0 ;  /* 0x0003a80001007387 */ /* 0x0009e20000100800 */
[----:B---3--:R-:W-:-:S03]  /*1d160*/  LEA.HI.X.SX32 R3, R21, R9, 0x1, P3 ;  /* 0x0000000915037211 */ /* 0x008fc600018f0eff */
[----:B------:R-:W-:Y:S01]  /*1d170*/  STL [R1+0x4ac], R2 ;  /* 0x0004ac0201007387 */ /* 0x000fe20000100800 */
[----:B----4-:R-:W-:-:S05]  /*1d180*/  IADD3 R0, P2, R8, R154, RZ ;  /* 0x0000009a08007210 */ /* 0x010fca0007f5e0ff */
[----:B------:R3:W-:Y:S04]  /*1d190*/  STL [R1+0x3ac], R0 ;  /* 0x0003ac0001007387 */ /* 0x0007e80000100800 */
[----:B------:R4:W-:Y:S01]  /*1d1a0*/  STL [R1+0x4b0], R3 ;  /* 0x0004b00301007387 */ /* 0x0009e20000100800 */
[----:B---3--:R-:W-:Y:S02]  /*1d1b0*/  LEA.HI.X.SX32 R0, R18, R9, 0x1, P4 ;  /* 0x0000000912007211 */ /* 0x008fe400020f0eff */
[----:B------:R-:W-:Y:S02]  /*1d1c0*/  IADD3 R2, P3, R8, R155, RZ ;  /* 0x0000009b08027210 */ /* 0x000fe40007f7e0ff */
[----:B----4-:R-:W-:-:S03]  /*1d1d0*/  LEA.HI.X.SX32 R3, R19, R9, 0x1, P5 ;  /* 0x0000000913037211 */ /* 0x010fc600028f0eff */
[----:B------:R3:W-:Y:S04]  /*1d1e0*/  STL [R1+0x3b0], R2 ;  /* 0x0003b00201007387 */ /* 0x0007e80000100800 */
[----:B------:R4:W-:Y:S01]  /*1d1f0*/  STL [R1+0x4b4], R0 ;  /* 0x0004b40001007387 */ /* 0x0009e20000100800 */
[----:B---3--:R-:W-:-:S03]  /*1d200*/  LEA.HI.X.SX32 R2, R156, R9, 0x1, P6 ;  /* 0x000000099c027211 */ /* 0x008fc600030f0eff */
[----:B------:R3:W-:Y:S01]  /*1d210*/  STL [R1+0x4b8], R3 ;  /* 0x0004b80301007387 */ /* 0x0007e20000100800 */
[----:B----4-:R-:W-:-:S03]  /*1d220*/  LEA.HI.X.SX32 R0, R157, R9, 0x1, P0 ;  /* 0x000000099d007211 */ /* 0x010fc600000f0eff */
[----:B------:R4:W-:Y:S04]  /*1d230*/  STL [R1+0x4bc], R2 ;  /* 0x0004bc0201007387 */ /* 0x0009e80000100800 */
[----:B------:R1:W-:Y:S01]  /*1d240*/  STL [R1+0x4c0], R0 ;  /* 0x0004c00001007387 */ /* 0x0003e20000100800 */
[-C--:B---3--:R-:W-:Y:S02]  /*1d250*/  LEA.HI.X.SX32 R3, R162, R9.reuse, 0x1, P1 ;  /* 0x00000009a2037211 */ /* 0x088fe400008f0eff */
[----:B----4-:R-:W-:-:S03]  /*1d260*/  LEA.HI.X.SX32 R2, R154, R9, 0x1, P2 ;  /* 0x000000099a027211 */ /* 0x010fc600010f0eff */
[----:B------:R3:W-:Y:S01]  /*1d270*/  STL [R1+0x4c4], R3 ;  /* 0x0004c40301007387 */ /* 0x0007e20000100800 */
[----:B-1----:R-:W-:-:S03]  /*1d280*/  LEA.HI.X.SX32 R0, R155, R9, 0x1, P3 ;  /* 0x000000099b007211 */ /* 0x002fc600018f0eff */
[----:B------:R-:W-:Y:S01]  /*1d290*/  STL [R1+0x4c8], R2 ;  /* 0x0004c80201007387 */ /* 0x000fe20000100800 */
[----:B------:R-:W-:-:S03]  /*1d2a0*/  IMAD R44, R248, R247, RZ ;  /* 0x000000f7f82c7224 */ /* 0x000fc600078e02ff */
[----:B------:R-:W4:Y:S01]  /*1d2b0*/  LDL.LU R154, [R1+0x328] ;  /* 0x00032800019a7983 */ /* 0x000f220000300800 */
[----:B------:R-:W1:Y:S01]  /*1d2c0*/  S2R R189, SR_TID.X ;  /* 0x0000000000bd7919 */ /* 0x000e620000002100 */
[----:B------:R-:W3:Y:S01]  /*1d2d0*/  S2R R4, SR_TID.X ;  /* 0x0000000000047919 */ /* 0x000ee20000002100 */
[----:B------:R-:W-:Y:S01]  /*1d2e0*/  SHF.R.U32.HI R188, RZ, 0x6, R188 ;  /* 0x00000006ffbc7819 */ /* 0x000fe200000116bc */
[----:B------:R-:W-:Y:S01]  /*1d2f0*/  IMAD.WIDE.U32 R12, R6, 0x1c, R12 ;  /* 0x0000001c060c7825 */ /* 0x000fe200078e000c */
[----:B------:R-:W-:Y:S01]  /*1d300*/  SHF.L.U64.HI R246, R245, 0x2, R246 ;  /* 0x00000002f5f67819 */ /* 0x000fe200000102f6 */
[----:B------:R-:W-:Y:S01]  /*1d310*/  STL [R1+0x4cc], R0 ;  /* 0x0004cc0001007387 */ /* 0x000fe20000100800 */
[----:B------:R-:W4:Y:S03]  /*1d320*/  LDC.64 R8, c[0x0][0x210] ;  /* 0x00008400ff087b82 */ /* 0x000f260000000a00 */
[----:B------:R-:W4:Y:S04]  /*1d330*/  LDL.LU R247, [R1+0x32c] ;  /* 0x00032c0001f77983 */ /* 0x000f280000300800 */
        /* <DEDUP_REMOVED lines=9> */
[----:B------:R-:W4:Y:S01]  /*1d3d0*/  LDL.LU R161, [R1+0x350] ;  /* 0x0003500001a17983 */ /* 0x000f220000300800 */
[----:B------:R-:W-:-:S02]  /*1d3e0*/  SGXT.U32 R188, R188, 0x1 ;  /* 0x00000001bcbc781a */ /* 0x000fc40000000000 */
[----:B-1----:R-:W-:Y:S02]  /*1d3f0*/  SHF.R.U32.HI R189, RZ, 0x6, R189 ;  /* 0x00000006ffbd7819 */ /* 0x002fe400000116bd */
[----:B------:R-:W-:Y:S02]  /*1d400*/  LOP3.LUT R188, R188, 0x3a, RZ, 0xfc, !PT ;  /* 0x0000003abcbc7812 */ /* 0x000fe400078efcff */
[----:B------:R-:W-:-:S03]  /*1d410*/  SGXT.U32 R189, R189, 0x1 ;  /* 0x00000001bdbd781a */ /* 0x000fc60000000000 */
[----:B------:R-:W-:Y:S01]  /*1d420*/  IMAD R42, R188, UR5, RZ ;  /* 0x00000005bc2a7c24 */ /* 0x000fe2000f8e02ff */
[----:B------:R-:W-:Y:S01]  /*1d430*/  LOP3.LUT R189, R189, 0x38, RZ, 0xfc, !PT ;  /* 0x00000038bdbd7812 */ /* 0x000fe200078efcff */
[----:B------:R-:W1:Y:S01]  /*1d440*/  S2R R188, SR_TID.X ;  /* 0x0000000000bc7919 */ /* 0x000e620000002100 */
[----:B---3--:R-:W-:-:S03]  /*1d450*/  SHF.R.U32.HI R4, RZ, 0x6, R4 ;  /* 0x00000006ff047819 */ /* 0x008fc60000011604 */
[----:B------:R-:W-:Y:S01]  /*1d460*/  IMAD R41, R189, UR6, RZ ;  /* 0x00000006bd297c24 */ /* 0x000fe2000f8e02ff */
[----:B------:R-:W-:Y:S01]  /*1d470*/  SGXT.U32 R4, R4, 0x1 ;  /* 0x000000010404781a */ /* 0x000fe20000000000 */
[----:B------:R-:W3:Y:S03]  /*1d480*/  S2R R189, SR_TID.X ;  /* 0x0000000000bd7919 */ /* 0x000ee60000002100 */
[----:B------:R-:W-:-:S05]  /*1d490*/  LOP3.LUT R4, R4, 0x3c, RZ, 0xfc, !PT ;  /* 0x0000003c04047812 */ /* 0x000fca00078efcff */
[----:B------:R-:W-:Y:S02]  /*1d4a0*/  IMAD R43, R4, UR4, RZ ;  /* 0x00000004042b7c24 */ /* 0x000fe4000f8e02ff */
[----:B------:R-:W3:Y:S01]  /*1d4b0*/  S2R R4, SR_TID.X ;  /* 0x0000000000047919 */ /* 0x000ee20000002100 */
[----:B-1----:R-:W-:-:S04]  /*1d4c0*/  SHF.R.U32.HI R188, RZ, 0x6, R188 ;  /* 0x00000006ffbc7819 */ /* 0x002fc800000116bc */
[----:B------:R-:W-:Y:S02]  /*1d4d0*/  SGXT.U32 R188, R188, 0x1 ;  /* 0x00000001bcbc781a */ /* 0x000fe40000000000 */
[----:B--2---:R-:W-:Y:S02]  /*1d4e0*/  SHF.R.S32.HI R10, RZ, 0x1f, R185 ;  /* 0x0000001fff0a7819 */ /* 0x004fe400000114b9 */
[----:B----4-:R-:W-:-:S04]  /*1d4f0*/  IADD3 R248, P0, R185, R154, RZ ;  /* 0x0000009ab9f87210 */ /* 0x010fc80007f1e0ff */
[----:B------:R-:W-:Y:S02]  /*1d500*/  LEA.HI.X.SX32 R11, R154, R10, 0x1, P0 ;  /* 0x0000000a9a0b7211 */ /* 0x000fe400000f0eff */
[----:B------:R-:W-:-:S04]  /*1d510*/  IADD3 R152, P0, R185, R23, RZ ;  /* 0x00000017b9987210 */ /* 0x000fc80007f1e0ff */
[----:B------:R-:W-:Y:S02]  /*1d520*/  LEA.HI.X.SX32 R23, R23, R10, 0x1, P0 ;  /* 0x0000000a17177211 */ /* 0x000fe400000f0eff */
[----:B------:R-:W-:-:S05]  /*1d530*/  IADD3 R3, P0, R185, R44, RZ ;  /* 0x0000002cb9037210 */ /* 0x000fca0007f1e0ff */
[----:B------:R1:W-:Y:S02]  /*1d540*/  STL [R1+0x3b4], R3 ;  /* 0x0003b40301007387 */ /* 0x0003e40000100800 */
[----:B-1----:R-:W1:Y:S02]  /*1d550*/  S2R R3, SR_TID.X ;  /* 0x0000000000037919 */ /* 0x002e640000002100 */
[----:B-1----:R-:W-:-:S04]  /*1d560*/  SHF.R.U32.HI R3, RZ, 0x6, R3 ;  /* 0x00000006ff037819 */ /* 0x002fc80000011603 */
[----:B------:R-:W-:-:S04]  /*1d570*/  SGXT.U32 R3, R3, 0x1 ;  /* 0x000000010303781a */ /* 0x000fc80000000000 */
[----:B------:R-:W-:-:S05]  /*1d580*/  LOP3.LUT R3, R3, 0x36, RZ, 0xfc, !PT ;  /* 0x0000003603037812 */ /* 0x000fca00078efcff */
[----:B------:R-:W-:Y:S02]  /*1d590*/  IMAD R40, R3, UR8, RZ ;  /* 0x0000000803287c24 */ /* 0x000fe4000f8e02ff */
[----:B------:R-:W1:Y:S01]  /*1d5a0*/  S2R R3, SR_TID.X ;  /* 0x0000000000037919 */ /* 0x000e620000002100 */
[----:B---3--:R-:W-:Y:S02]  /*1d5b0*/  SHF.R.U32.HI R189, RZ, 0x6, R189 ;  /* 0x00000006ffbd7819 */ /* 0x008fe400000116bd */
[----:B------:R-:W-:Y:S02]  /*1d5c0*/  LOP3.LUT R188, R188, 0x32, RZ, 0xfc, !PT ;  /* 0x00000032bcbc7812 */ /* 0x000fe400078efcff */
[----:B------:R-:W-:-:S03]  /*1d5d0*/  SGXT.U32 R189, R189, 0x1 ;  /* 0x00000001bdbd781a */ /* 0x000fc60000000000 */
[----:B------:R-:W-:Y:S01]  /*1d5e0*/  IMAD R38, R188, UR10, RZ ;  /* 0x0000000abc267c24 */ /* 0x000fe2000f8e02ff */
[----:B------:R-:W-:Y:S01]  /*1d5f0*/  LOP3.LUT R189, R189, 0x30, RZ, 0xfc, !PT ;  /* 0x00000030bdbd7812 */ /* 0x000fe200078efcff */
[----:B------:R-:W2:Y:S01]  /*1d600*/  S2R R188, SR_TID.X ;  /* 0x0000000000bc7919 */ /* 0x000ea20000002100 */
[----:B-1----:R-:W-:-:S04]  /*1d610*/  SHF.R.U32.HI R3, RZ, 0x6, R3 ;  /* 0x00000006ff037819 */ /* 0x002fc80000011603 */
[----:B------:R-:W-:-:S04]  /*1d620*/  SGXT.U32 R3, R3, 0x1 ;  /* 0x000000010303781a */ /* 0x000fc80000000000 */
[----:B------:R-:W-:-:S05]  /*1d630*/  LOP3.LUT R3, R3, 0x2e, RZ, 0xfc, !PT ;  /* 0x0000002e03037812 */ /* 0x000fca00078efcff */
[----:B------:R-:W-:Y:S02]  /*1d640*/  IMAD R36, R3, UR13, RZ ;  /* 0x0000000d03247c24 */ /* 0x000fe4000f8e02ff */
[----:B------:R-:W1:Y:S01]  /*1d650*/  S2R R3, SR_TID.X ;  /* 0x0000000000037919 */ /* 0x000e620000002100 */
[----:B------:R-:W-:Y:S01]  /*1d660*/  SHF.R.U32.HI R4, RZ, 0x6, R4 ;  /* 0x00000006ff047819 */ /* 0x000fe20000011604 */
[----:B------:R-:W-:Y:S02]  /*1d670*/  IMAD R37, R189, UR11, RZ ;  /* 0x0000000bbd257c24 */ /* 0x000fe4000f8e02ff */
[----:B------:R-:W3:Y:S01]  /*1d680*/  S2R R189, SR_TID.X ;  /* 0x0000000000bd7919 */ /* 0x000ee20000002100 */
[----:B------:R-:W-:-:S04]  /*1d690*/  SGXT.U32 R4, R4, 0x1 ;  /* 0x000000010404781a */ /* 0x000fc80000000000 */
[----:B------:R-:W-:-:S05]  /*1d6a0*/  LOP3.LUT R4, R4, 0x34, RZ, 0xfc, !PT ;  /* 0x0000003404047812 */ /* 0x000fca00078efcff */
[----:B------:R-:W-:Y:S02]  /*1d6b0*/  IMAD R39, R4, UR9, RZ ;  /* 0x0000000904277c24 */ /* 0x000fe4000f8e02ff */
[----:B------:R-:W4:Y:S01]  /*1d6c0*/  S2R R4, SR_TID.X ;  /* 0x0000000000047919 */ /* 0x000f220000002100 */
[----:B--2---:R-:W-:-:S04]  /*1d6d0*/  SHF.R.U32.HI R188, RZ, 0x6, R188 ;  /* 0x00000006ffbc7819 */ /* 0x004fc800000116bc */
[----:B------:R-:W-:Y:S02]  /*1d6e0*/  SGXT.U32 R188, R188, 0x1 ;  /* 0x00000001bcbc781a */ /* 0x000fe40000000000 */
[----:B-1----:R-:W-:-:S04]  /*1d6f0*/  SHF.R.U32.HI R3, RZ, 0x6, R3 ;  /* 0x00000006ff037819 */ /* 0x002fc80000011603 */
[----:B------:R-:W-:-:S04]  /*1d700*/  SGXT.U32 R3, R3, 0x1 ;  /* 0x000000010303781a */ /* 0x000fc80000000000 */
[----:B------:R-:W-:Y:S02]  /*1d710*/  LOP3.LUT R3, R3, 0x26, RZ, 0xfc, !PT ;  /* 0x0000002603037812 */ /* 0x000fe400078efcff */
[----:B---3--:R-:W-:Y:S02]  /*1d720*/  SHF.R.U32.HI R189, RZ, 0x6, R189 ;  /* 0x00000006ffbd7819 */ /* 0x008fe400000116bd */
[----:B------:R-:W-:Y:S01]  /*1d730*/  LOP3.LUT R188, R188, 0x2a, RZ, 0xfc, !PT ;  /* 0x0000002abcbc7812 */ /* 0x000fe200078efcff */
[----:B------:R-:W-:Y:S02]  /*1d740*/  IMAD R32, R3, UR19, RZ ;  /* 0x0000001303207c24 */ /* 0x000fe4000f8e02ff */
[----:B------:R-:W1:Y:S01]  /*1d750*/  S2R R3, SR_TID.X ;  /* 0x0000000000037919 */ /* 0x000e620000002100 */
[----:B------:R-:W-:Y:S01]  /*1d760*/  SGXT.U32 R189, R189, 0x1 ;  /* 0x00000001bdbd781a */ /* 0x000fe20000000000 */
[----:B------:R-:W-:Y:S02]  /*1d770*/  IMAD R34, R188, UR17, RZ ;  /* 0x00000011bc227c24 */ /* 0x000fe4000f8e02ff */
[----:B------:R-:W2:Y:S01]  /*1d780*/  S2R R188, SR_TID.X ;  /* 0x0000000000bc7919 */ /* 0x000ea20000002100 */
[----:B------:R-:W-:-:S02]  /*1d790*/  LOP3.LUT R189, R189, 0x28, RZ, 0xfc, !PT ;  /* 0x00000028bdbd7812 */ /* 0x000fc400078efcff */
[----:B----4-:R-:W-:-:S03]  /*1d7a0*/  SHF.R.U32.HI R4, RZ, 0x6, R4 ;  /* 0x00000006ff047819 */ /* 0x010fc60000011604 */
[----:B------:R-:W-:Y:S01]  /*1d7b0*/  IMAD R33, R189, UR18, RZ ;  /* 0x00000012bd217c24 */ /* 0x000fe2000f8e02ff */
[----:B------:R-:W-:Y:S01]  /*1d7c0*/  SGXT.U32 R4, R4, 0x1 ;  /* 0x000000010404781a */ /* 0x000fe20000000000 */
[----:B------:R-:W3:Y:S03]  /*1d7d0*/  S2R R189, SR_TID.X ;  /* 0x0000000000bd7919 */ /* 0x000ee60000002100 */
[----:B------:R-:W-:-:S05]  /*1d7e0*/  LOP3.LUT R4, R4, 0x2c, RZ, 0xfc, !PT ;  /* 0x0000002c04047812 */ /* 0x000fca00078efcff */
[----:B------:R-:W-:Y:S02]  /*1d7f0*/  IMAD R35, R4, UR16, RZ ;  /* 0x0000001004237c24 */ /* 0x000fe4000f8e02ff */
[----:B------:R-:W4:Y:S01]  /*1d800*/  S2R R4, SR_TID.X ;  /* 0x0000000000047919 */ /* 0x000f220000002100 */
[----:B------:R-:W-:Y:S02]  /*1d810*/  SHF.R.S32.HI R2, RZ, 0x1f, R6 ;  /* 0x0000001fff027819 */ /* 0x000fe40000011406 */
[----:B-1----:R-:W-:-:S04]  /*1d820*/  SHF.R.U32.HI R3, RZ, 0x6, R3 ;  /* 0x00000006ff037819 */ /* 0x002fc80000011603 */
[----:B------:R-:W-:Y:S02]  /*1d830*/  SGXT.U32 R3, R3, 0x1 ;  /* 0x000000010303781a */ /* 0x000fe40000000000 */
[----:B--2---:R-:W-:Y:S02]  /*1d840*/  SHF.R.U32.HI R188, RZ, 0x6, R188 ;  /* 0x00000006ffbc7819 */ /* 0x004fe400000116bc */
[----:B------:R-:W-:Y:S02]  /*1d850*/  IADD3 R18, P4, R185, R21, RZ ;  /* 0x00000015b9127210 */ /* 0x000fe40007f9e0ff */
[----:B------:R-:W-:Y:S02]  /*1d860*/  LOP3.LUT R3, R3, 0x1e, RZ, 0xfc, !PT ;  /* 0x0000001e03037812 */ /* 0x000fe400078efcff */
[----:B------:R-:W-:Y:S02]  /*1d870*/  IADD3 R22, P1, R185, R162, RZ ;  /* 0x000000a2b9167210 */ /* 0x000fe40007f3e0ff */
[----:B------:R-:W-:-:S02]  /*1d880*/  SHF.R.S32.HI R0, RZ, 0x1f, R5 ;  /* 0x0000001fff007819 */ /* 0x000fc40000011405 */
[C---:B------:R-:W-:Y:S02]  /*1d890*/  IADD3 R14, P2, R185.reuse, R247, RZ ;  /* 0x000000f7b90e7210 */ /* 0x040fe40007f5e0ff */
[----:B------:R-:W-:Y:S01]  /*1d8a0*/  SGXT.U32 R188, R188, 0x1 ;  /* 0x00000001bcbc781a */ /* 0x000fe20000000000 */
[----:B------:R-:W-:Y:S01]  /*1d8b0*/  IMAD R30, R2, 0x1c, RZ ;  /* 0x0000001c021e7824 */ /* 0x000fe200078e02ff */
[----:B------:R-:W-:Y:S01]  /*1d8c0*/  IADD3 R20, P3, R185, R19, RZ ;  /* 0x00000013b9147210 */ /* 0x000fe20007f7e0ff */
[----:B------:R-:W-:Y:S01]  /*1d8d0*/  IMAD R26, R3, UR23, RZ ;  /* 0x00000017031a7c24 */ /* 0x000fe2000f8e02ff */
[-C--:B------:R-:W-:Y:S01]  /*1d8e0*/  LEA.HI.X.SX32 R17, R21, R10.reuse, 0x1, P4 ;  /* 0x0000000a15117211 */ /* 0x080fe200020f0eff */
[----:B------:R-:W-:Y:S01]  /*1d8f0*/  IMAD R7, R0, 0x1c, RZ ;  /* 0x0000001c00077824 */ /* 0x000fe200078e02ff */
[----:B------:R-:W-:Y:S02]  /*1d900*/  LEA.HI.X.SX32 R21, R162, R10, 0x1, P1 ;  /* 0x0000000aa2157211 */ /* 0x000fe400008f0eff */
[----:B---3--:R-:W-:-:S02]  /*1d910*/  SHF.R.U32.HI R189, RZ, 0x6, R189 ;  /* 0x00000006ffbd7819 */ /* 0x008fc400000116bd */
[-C--:B------:R-:W-:Y:S02]  /*1d920*/  LEA.HI.X.SX32 R2, R44, R10.reuse, 0x1, P0 ;  /* 0x0000000a2c027211 */ /* 0x080fe400000f0eff */
[----:B------:R-:W-:Y:S02]  /*1d930*/  LEA.HI.X.SX32 R247, R247, R10, 0x1, P2 ;  /* 0x0000000af7f77211 */ /* 0x000fe400010f0eff */
[C---:B------:R-:W-:Y:S02]  /*1d940*/  IADD3 R162, P1, R185.reuse, R161, RZ ;  /* 0x000000a1b9a27210 */ /* 0x040fe40007f3e0ff */
[----:B------:R-:W-:Y:S02]  /*1d950*/  LOP3.LUT R188, R188, 0x22, RZ, 0xfc, !PT ;  /* 0x00000022bcbc7812 */ /* 0x000fe400078efcff */
[C---:B------:R-:W-:Y:S02]  /*1d960*/  IADD3 R3, P0, R185.reuse, R43, RZ ;  /* 0x0000002bb9037210 */ /* 0x040fe40007f1e0ff */
[----:B------:R-:W-:-:S02]  /*1d970*/  IADD3 R16, P5, R185, R156, RZ ;  /* 0x0000009cb9107210 */ /* 0x000fc40007fbe0ff */
[----:B------:R-:W-:Y:S02]  /*1d980*/  IADD3 R154, P2, R185, R153, RZ ;  /* 0x00000099b99a7210 */ /* 0x000fe40007f5e0ff */
[----:B------:R-:W-:Y:S02]  /*1d990*/  LEA.HI.X.SX32 R19, R19, R10, 0x1, P3 ;  /* 0x0000000a13137211 */ /* 0x000fe400018f0eff */
[C---:B------:R-:W-:Y:S02]  /*1d9a0*/  IADD3 R0, P6, R185.reuse, R42, RZ ;  /* 0x0000002ab9007210 */ /* 0x040fe40007fde0ff */
[----:B------:R-:W-:Y:S01]  /*1d9b0*/  IADD3 R160, P3, R185, R159, RZ ;  /* 0x0000009fb9a07210 */ /* 0x000fe20007f7e0ff */
[----:B------:R1:W-:Y:S01]  /*1d9c0*/  STL [R1+0x4d0], R2 ;  /* 0x0004d00201007387 */ /* 0x0003e20000100800 */
[----:B------:R-:W-:Y:S01]  /*1d9d0*/  SGXT.U32 R189, R189, 0x1 ;  /* 0x00000001bdbd781a */ /* 0x000fe20000000000 */
[----:B------:R-:W-:Y:S01]  /*1d9e0*/  IMAD R24, R188, UR21, RZ ;  /* 0x00000015bc187c24 */ /* 0x000fe2000f8e02ff */
[-C--:B------:R-:W-:Y:S01]  /*1d9f0*/  LEA.HI.X.SX32 R161, R161, R10.reuse, 0x1, P1 ;  /* 0x0000000aa1a17211 */ /* 0x080fe200008f0eff */
[----:B------:R2:W-:Y:S01]  /*1da00*/  STL [R1+0x3b8], R3 ;  /* 0x0003b80301007387 */ /* 0x0005e20000100800 */
[----:B------:R-:W-:-:S02]  /*1da10*/  LEA.HI.X.SX32 R15, R156, R10, 0x1, P5 ;  /* 0x0000000a9c0f7211 */ /* 0x000fc400028f0eff */
[-C--:B------:R-:W-:Y:S01]  /*1da20*/  LEA.HI.X.SX32 R153, R153, R10.reuse, 0x1, P2 ;  /* 0x0000000a99997211 */ /* 0x080fe200010f0eff */
[----:B------:R-:W3:Y:S01]  /*1da30*/  S2R R188, SR_TID.X ;  /* 0x0000000000bc7919 */ /* 0x000ee20000002100 */
[C---:B------:R-:W-:Y:S02]  /*1da40*/  IADD3 R156, P5, R185.reuse, R155, RZ ;  /* 0x0000009bb99c7210 */ /* 0x040fe40007fbe0ff */
[----:B-1----:R-:W-:Y:S01]  /*1da50*/  IADD3 R2, P1, R185, R41, RZ ;  /* 0x00000029b9027210 */ /* 0x002fe20007f3e0ff */
[----:B------:R1:W-:Y:S01]  /*1da60*/  STL [R1+0x3bc], R0 ;  /* 0x0003bc0001007387 */ /* 0x0003e20000100800 */
[----:B------:R-:W-:Y:S02]  /*1da70*/  LEA.HI.X.SX32 R159, R159, R10, 0x1, P3 ;  /* 0x0000000a9f9f7211 */ /* 0x000fe400018f0eff */
[----:B--2---:R-:W-:Y:S02]  /*1da80*/  IADD3 R3, P2, R185, R40, RZ ;  /* 0x00000028b9037210 */ /* 0x004fe40007f5e0ff */
[----:B------:R-:W-:-:S02]  /*1da90*/  LOP3.LUT R189, R189, 0x20, RZ, 0xfc, !PT ;  /* 0x00000020bdbd7812 */ /* 0x000fc400078efcff */
[C---:B------:R-:W-:Y:S02]  /*1daa0*/  IADD3 R158, P4, R185.reuse, R157, RZ ;  /* 0x0000009db99e7210 */ /* 0x040fe40007f9e0ff */
[----:B----4-:R-:W-:Y:S02]  /*1dab0*/  SHF.R.U32.HI R4, RZ, 0x6, R4 ;  /* 0x00000006ff047819 */ /* 0x010fe40000011604 */
[----:B-1----:R-:W-:Y:S01]  /*1dac0*/  IADD3 R0, P3, R185, R39, RZ ;  /* 0x00000027b9007210 */ /* 0x002fe20007f7e0ff */
[----:B------:R1:W-:Y:S01]  /*1dad0*/  STL [R1+0x3c0], R2 ;  /* 0x0003c00201007387 */ /* 0x0003e20000100800 */
[-C--:B------:R-:W-:Y:S01]  /*1dae0*/  LEA.HI.X.SX32 R155, R155, R10.reuse, 0x1, P5 ;  /* 0x0000000a9b9b7211 */ /* 0x080fe200028f0eff */
[----:B------:R-:W-:Y:S01]  /*1daf0*/  IMAD R25, R189, UR22, RZ ;  /* 0x00000016bd197c24 */ /* 0x000fe2000f8e02ff */
[----:B------:R-:W-:Y:S01]  /*1db00*/  LEA.HI.X.SX32 R157, R157, R10, 0x1, P4 ;  /* 0x0000000a9d9d7211 */ /* 0x000fe200020f0eff */
[----:B------:R2:W-:Y:S01]  /*1db10*/  STL [R1+0x3c4], R3 ;  /* 0x0003c40301007387 */ /* 0x0005e20000100800 */
[----:B------:R-:W-:-:S03]  /*1db20*/  SGXT.U32 R4, R4, 0x1 ;  /* 0x000000010404781a */ /* 0x000fc60000000000 */
[----:B------:R4:W-:Y:S01]  /*1db30*/  STL [R1+0x3c8], R0 ;  /* 0x0003c80001007387 */ /* 0x0009e20000100800 */
[----:B-1----:R-:W-:Y:S01]  /*1db40*/  IADD3 R2, P5, R185, R38, RZ ;  /* 0x00000026b9027210 */ /* 0x002fe20007fbe0ff */
[----:B------:R-:W1:Y:S01]  /*1db50*/  S2R R189, SR_TID.X ;  /* 0x0000000000bd7919 */ /* 0x000e620000002100 */
[----:B--2---:R-:W-:Y:S02]  /*1db60*/  LEA.HI.X.SX32 R3, R43, R10, 0x1, P0 ;  /* 0x0000000a2b037211 */ /* 0x004fe400000f0eff */
[----:B----4-:R-:W-:Y:S01]  /*1db70*/  IADD3 R0, P4, R185, R37, RZ ;  /* 0x00000025b9007210 */ /* 0x010fe20007f9e0ff */
[----:B------:R2:W-:Y:S01]  /*1db80*/  STL [R1+0x3cc], R2 ;  /* 0x0003cc0201007387 */ /* 0x0005e20000100800 */
[----:B------:R-:W-:-:S03]  /*1db90*/  LOP3.LUT R4, R4, 0x24, RZ, 0xfc, !PT ;  /* 0x0000002404047812 */ /* 0x000fc600078efcff */
[----:B------:R4:W-:Y:S04]  /*1dba0*/  STL [R1+0x4d4], R3 ;  /* 0x0004d40301007387 */ /* 0x0009e80000100800 */
[----:B------:R3:W-:Y:S01]  /*1dbb0*/  STL [R1+0x3d0], R0 ;  /* 0x0003d00001007387 */ /* 0x0007e20000100800 */
[----:B--2---:R-:W-:Y:S01]  /*1dbc0*/  LEA.HI.X.SX32 R2, R42, R10, 0x1, P6 ;  /* 0x0000000a2a027211 */ /* 0x004fe200030f0eff */
[----:B------:R-:W-:Y:S01]  /*1dbd0*/  IMAD R31, R4, UR20, RZ ;  /* 0x00000014041f7c24 */ /* 0x000fe2000f8e02ff */
[----:B----4-:R-:W-:Y:S01]  /*1dbe0*/  IADD3 R3, P0, R185, R36, RZ ;  /* 0x00000024b9037210 */ /* 0x010fe20007f1e0ff */
[----:B------:R-:W2:Y:S01]  /*1dbf0*/  S2R R4, SR_TID.X ;  /* 0x0000000000047919 */ /* 0x000ea20000002100 */
[----:B---3--:R-:W-:Y:S01]  /*1dc00*/  LEA.HI.X.SX32 R0, R41, R10, 0x1, P1 ;  /* 0x0000000a29007211 */ /* 0x008fe200008f0eff */
[----:B------:R3:W-:Y:S04]  /*1dc10*/  STL [R1+0x4d8], R2 ;  /* 0x0004d80201007387 */ /* 0x0007e80000100800 */
[----:B------:R4:W-:Y:S04]  /*1dc20*/  STL [R1+0x3d4], R3 ;  /* 0x0003d40301007387 */ /* 0x0009e80000100800 */
[----:B------:R1:W-:Y:S01]  /*1dc30*/  STL [R1+0x4dc], R0 ;  /* 0x0004dc0001007387 */ /* 0x0003e20000100800 */
[----:B---3--:R-:W-:-:S02]  /*1dc40*/  IADD3 R2, P1, R185, R35, RZ ;  /* 0x00000023b9027210 */ /* 0x008fc40007f3e0ff */
[----:B----4-:R-:W-:-:S03]  /*1dc50*/  LEA.HI.X.SX32 R3, R40, R10, 0x1, P2 ;  /* 0x0000000a28037211 */ /* 0x010fc600010f0eff */
[----:B------:R3:W-:Y:S01]  /*1dc60*/  STL [R1+0x3d8], R2 ;  /* 0x0003d80201007387 */ /* 0x0007e20000100800 */
[----:B-1----:R-:W-:-:S03]  /*1dc70*/  IADD3 R0, P2, R185, R34, RZ ;  /* 0x00000022b9007210 */ /* 0x002fc60007f5e0ff */
[----:B------:R1:W-:Y:S04]  /*1dc80*/  STL [R1+0x4e0], R3 ;  /* 0x0004e00301007387 */ /* 0x0003e80000100800 */
[----:B------:R4:W-:Y:S01]  /*1dc90*/  STL [R1+0x3dc], R0 ;  /* 0x0003dc0001007387 */ /* 0x0009e20000100800 */
[----:B---3--:R-:W-:Y:S02]  /*1dca0*/  LEA.HI.X.SX32 R2, R39, R10, 0x1, P3 ;  /* 0x0000000a27027211 */ /* 0x008fe400018f0eff */
[----:B-1----:R-:W-:-:S03]  /*1dcb0*/  IADD3 R3, P3, R185, R33, RZ ;  /* 0x00000021b9037210 */ /* 0x002fc60007f7e0ff */
[----:B------:R1:W-:Y:S01]  /*1dcc0*/  STL [R1+0x4e4], R2 ;  /* 0x0004e40201007387 */ /* 0x0003e20000100800 */
[----:B----4-:R-:W-:-:S03]  /*1dcd0*/  LEA.HI.X.SX32 R0, R38, R10, 0x1, P5 ;  /* 0x0000000a26007211 */ /* 0x010fc600028f0eff */
[----:B------:R3:W-:Y:S01]  /*1dce0*/  STL [R1+0x3e0], R3 ;  /* 0x0003e00301007387 */ /* 0x0007e20000100800 */
[----:B------:R-:W-:-:S03]  /*1dcf0*/  SHF.R.U32.HI R188, RZ, 0x6, R188 ;  /* 0x00000006ffbc7819 */ /* 0x000fc600000116bc */
[----:B------:R4:W-:Y:S01]  /*1dd00*/  STL [R1+0x4e8], R0 ;  /* 0x0004e80001007387 */ /* 0x0009e20000100800 */
[----:B-1----:R-:W-:Y:S02]  /*1dd10*/  IADD3 R2, P5, R185, R32, RZ ;  /* 0x00000020b9027210 */ /* 0x002fe40007fbe0ff */
[----:B---3--:R-:W-:-:S03]  /*1dd20*/  LEA.HI.X.SX32 R3, R37, R10, 0x1, P4 ;  /* 0x0000000a25037211 */ /* 0x008fc600020f0eff */
[----:B------:R1:W-:Y:S01]  /*1dd30*/  STL [R1+0x3e4], R2 ;  /* 0x0003e40201007387 */ /* 0x0003e20000100800 */
[----:B----4-:R-:W-:-:S03]  /*1dd40*/  IADD3 R0, P4, R185, R31, RZ ;  /* 0x0000001fb9007210 */ /* 0x010fc60007f9e0ff */
[----:B------:R3:W-:Y:S01]  /*1dd50*/  STL [R1+0x4ec], R3 ;  /* 0x0004ec0301007387 */ /* 0x0007e20000100800 */
[----:B------:R-:W-:-:S03]  /*1dd60*/  SGXT.U32 R188, R188, 0x1 ;  /* 0x00000001bcbc781a */ /* 0x000fc60000000000 */
[----:B------:R4:W-:Y:S01]  /*1dd70*/  STL [R1+0x3e8], R0 ;  /* 0x0003e80001007387 */ /* 0x0009e20000100800 */
[----:B-1----:R-:W-:Y:S02]  /*1dd80*/  LEA.HI.X.SX32 R2, R36, R10, 0x1, P0 ;  /* 0x0000000a24027211 */ /* 0x002fe400000f0eff */
[----:B---3--:R-:W-:-:S03]  /*1dd90*/  IADD3 R3, P0, R185, R24, RZ ;  /* 0x00000018b9037210 */ /* 0x008fc60007f1e0ff */
[----:B------:R1:W-:Y:S01]  /*1dda0*/  STL [R1+0x4f0], R2 ;  /* 0x0004f00201007387 */ /* 0x0003e20000100800 */
[----:B------:R-:W-:Y:S02]  /*1ddb0*/  SHF.R.U32.HI R189, RZ, 0x6, R189 ;  /* 0x00000006ffbd7819 */ /* 0x000fe400000116bd */
[-C--:B----4-:R-:W-:Y:S01]  /*1ddc0*/  LEA.HI.X.SX32 R0, R35, R10.reuse, 0x1, P1 ;  /* 0x0000000a23007211 */ /* 0x090fe200008f0eff */
[----:B------:R3:W-:Y:S01]  /*1ddd0*/  STL [R1+0x3ec], R3 ;  /* 0x0003ec0301007387 */ /* 0x0007e20000100800 */
[----:B------:R-:W-:Y:S02]  /*1dde0*/  LOP3.LUT R188, R188, 0x1a, RZ, 0xfc, !PT ;  /* 0x0000001abcbc7812 */ /* 0x000fe400078efcff */
[----:B------:R-:W-:Y:S01]  /*1ddf0*/  SGXT.U32 R189, R189, 0x1 ;  /* 0x00000001bdbd781a */ /* 0x000fe20000000000 */
[----:B------:R4:W-:Y:S01]  /*1de00*/  STL [R1+0x4f4], R0 ;  /* 0x0004f40001007387 */ /* 0x0009e20000100800 */
[----:B-1----:R-:W-:Y:S01]  /*1de10*/  IADD3 R2, P1, R185, R25, RZ ;  /* 0x00000019b9027210 */ /* 0x002fe20007f3e0ff */
[----:B------:R-:W-:Y:S01]  /*1de20*/  IMAD R28, R188, UR25, RZ ;  /* 0x00000019bc1c7c24 */ /* 0x000fe2000f8e02ff */
[----:B---3--:R-:W-:-:S03]  /*1de30*/  LEA.HI.X.SX32 R3, R34, R10, 0x1, P2 ;  /* 0x0000000a22037211 */ /* 0x008fc600010f0eff */
[----:B------:R1:W-:Y:S01]  /*1de40*/  STL [R1+0x3f0], R2 ;  /* 0x0003f00201007387 */ /* 0x0003e20000100800 */
[----:B----4-:R-:W-:-:S03]  /*1de50*/  IADD3 R0, P2, R185, R26, RZ ;  /* 0x0000001ab9007210 */ /* 0x010fc60007f5e0ff */
[----:B------:R-:W-:Y:S01]  /*1de60*/  STL [R1+0x4f8], R3 ;  /* 0x0004f80301007387 */ /* 0x000fe20000100800 */
[----:B------:R-:W-:Y:S02]  /*1de70*/  LOP3.LUT R189, R189, 0x18, RZ, 0xfc, !PT ;  /* 0x00000018bdbd7812 */ /* 0x000fe400078efcff */
[----:B--2---:R-:W-:Y:S01]  /*1de80*/  SHF.R.U32.HI R4, RZ, 0x6, R4 ;  /* 0x00000006ff047819 */ /* 0x004fe20000011604 */
[----:B------:R2:W-:Y:S01]  /*1de90*/  STL [R1+0x3f4], R0 ;  /* 0x0003f40001007387 */ /* 0x0005e20000100800 */
[-C--:B-1----:R-:W-:Y:S01]  /*1dea0*/  LEA.HI.X.SX32 R2, R33, R10.reuse, 0x1, P3 ;  /* 0x0000000a21027211 */ /* 0x082fe200018f0eff */
[----:B------:R-:W-:Y:S01]  /*1deb0*/  IMAD R29, R189, UR26, RZ ;  /* 0x0000001abd1d7c24 */ /* 0x000fe2000f8e02ff */
[----:B------:R-:W-:Y:S02]  /*1dec0*/  SGXT.U32 R4, R4, 0x1 ;  /* 0x000000010404781a */ /* 0x000fe40000000000 */
[----:B--2---:R-:W-:Y:S02]  /*1ded0*/  LEA.HI.X.SX32 R0, R32, R10, 0x1, P5 ;  /* 0x0000000a20007211 */ /* 0x004fe400028f0eff */
[----:B------:R-:W-:Y:S01]  /*1dee0*/  IADD3 R3, P5, R185, R28, RZ ;  /* 0x0000001cb9037210 */ /* 0x000fe20007fbe0ff */
[----:B------:R1:W-:Y:S01]  /*1def0*/  STL [R1+0x4fc], R2 ;  /* 0x0004fc0201007387 */ /* 0x0003e20000100800 */
[----:B------:R-:W-:-:S03]  /*1df00*/  LOP3.LUT R4, R4, 0x1c, RZ, 0xfc, !PT ;  /* 0x0000001c04047812 */ /* 0x000fc600078efcff */
[----:B------:R-:W-:Y:S04]  /*1df10*/  STL [R1+0x81c], R3 ;  /* 0x00081c0301007387 */ /* 0x000fe80000100800 */
[----:B------:R2:W-:Y:S01]  /*1df20*/  STL [R1+0x500], R0 ;  /* 0x0005000001007387 */ /* 0x0005e20000100800 */
[----:B-1----:R-:W-:Y:S01]  /*1df30*/  LEA.HI.X.SX32 R2, R31, R10, 0x1, P4 ;  /* 0x0000000a1f027211 */ /* 0x002fe200020f0eff */
[----:B------:R-:W-:Y:S01]  /*1df40*/  IMAD R27, R4, UR24, RZ ;  /* 0x00000018041b7c24 */ /* 0x000fe2000f8e02ff */
[----:B--2---:R-:W-:-:S05]  /*1df50*/  IADD3 R0, P4, R185, R29, RZ ;  /* 0x0000001db9007210 */ /* 0x004fca0007f9e0ff */
[----:B------:R-:W-:Y:S01]  /*1df60*/  STL [R1+0x818], R0 ;  /* 0x0008180001007387 */ /* 0x000fe20000100800 */
[----:B------:R-:W-:-:S03]  /*1df70*/  IADD3 R188, P3, R185, R27, RZ ;  /* 0x0000001bb9bc7210 */ /* 0x000fc60007f7e0ff */
[----:B------:R1:W-:Y:S01]  /*1df80*/  STL [R1+0x504], R2 ;  /* 0x0005040201007387 */ /* 0x0003e20000100800 */
[-C--:B------:R-:W-:Y:S01]  /*1df90*/  LEA.HI.X.SX32 R3, R24, R10.reuse, 0x1, P0 ;  /* 0x0000000a18037211 */ /* 0x080fe200000f0eff */
[----:B------:R-:W-:Y:S01]  /*1dfa0*/  IMAD.SHL.U32 R245, R245, 0x4, RZ ;  /* 0x00000004f5f57824 */ /* 0x000fe200078e00ff */
[-C--:B------:R-:W-:Y:S02]  /*1dfb0*/  LEA.HI.X.SX32 R189, R27, R10.reuse, 0x1, P3 ;  /* 0x0000000a1bbd7211 */ /* 0x080fe400018f0eff */
[-C--:B-1----:R-:W-:Y:S02]  /*1dfc0*/  LEA.HI.X.SX32 R2, R26, R10.reuse, 0x1, P2 ;  /* 0x0000000a1a027211 */ /* 0x082fe400010f0eff */
[-C--:B------:R-:W-:Y:S02]  /*1dfd0*/  LEA.HI.X.SX32 R0, R25, R10.reuse, 0x1, P1 ;  /* 0x0000000a19007211 */ /* 0x080fe400008f0eff */
[-C--:B------:R-:W-:Y:S01]  /*1dfe0*/  LEA.HI.X.SX32 R4, R28, R10.reuse, 0x1, P5 ;  /* 0x0000000a1c047211 */ /* 0x080fe200028f0eff */
[----:B------:R1:W-:Y:S02]  /*1dff0*/  STL [R1+0x510], R2 ;  /* 0x0005100201007387 */ /* 0x0003e40000100800 */
[----:B-1----:R-:W-:Y:S01]  /*1e000*/  LEA.HI.X.SX32 R2, R29, R10, 0x1, P4 ;  /* 0x0000000a1d027211 */ /* 0x002fe200020f0eff */
[----:B------:R-:W-:-:S02]  /*1e010*/  IMAD.IADD R10, R13, 0x1, R30 ;  /* 0x000000010d0a7824 */ /* 0x000fc400078e021e */
[----:B------:R-:W-:Y:S02]  /*1e020*/  IMAD.MOV.U32 R13, RZ, RZ, R211 ;  /* 0x000000ffff0d7224 */ /* 0x000fe400078e00d3 */
[----:B------:R-:W2:Y:S04]  /*1e030*/  LDL.LU R211, [R1+0x8cc] ;  /* 0x0008cc0001d37983 */ /* 0x000ea80000300800 */
[----:B------:R-:W-:Y:S04]  /*1e040*/  STL [R1+0x354], R246 ;  /* 0x000354f601007387 */ /* 0x000fe80000100800 */
[----:B------:R1:W-:Y:S02]  /*1e050*/  STL [R1+0x350], R245 ;  /* 0x000350f501007387 */ /* 0x0003e40000100800 */
[C---:B-1----:R-:W-:Y:S01]  /*1e060*/  SHF.L.U64.HI R245, R243.reuse, 0x2, R244 ;  /* 0x00000002f3f57819 */ /* 0x042fe200000102f4 */
[----:B------:R-:W-:Y:S01]  /*1e070*/  IMAD.SHL.U32 R244, R243, 0x4, RZ ;  /* 0x00000004f3f47824 */ /* 0x000fe200078e00ff */
[C---:B------:R-:W-:Y:S01]  /*1e080*/  SHF.L.U64.HI R243, R241.reuse, 0x2, R242 ;  /* 0x00000002f1f37819 */ /* 0x040fe200000102f2 */
[----:B------:R-:W-:Y:S01]  /*1e090*/  IMAD.SHL.U32 R242, R241, 0x4, RZ ;  /* 0x00000004f1f27824 */ /* 0x000fe200078e00ff */
[C---:B------:R-:W-:Y:S01]  /*1e0a0*/  SHF.L.U64.HI R241, R239.reuse, 0x2, R240 ;  /* 0x00000002eff17819 */ /* 0x040fe200000102f0 */
[----:B------:R-:W-:Y:S01]  /*1e0b0*/  STL [R1+0x34c], R245 ;  /* 0x00034cf501007387 */ /* 0x000fe20000100800 */
[----:B------:R-:W-:Y:S01]  /*1e0c0*/  IMAD.SHL.U32 R240, R239, 0x4, RZ ;  /* 0x00000004eff07824 */ /* 0x000fe200078e00ff */
[C---:B------:R-:W-:Y:S01]  /*1e0d0*/  SHF.L.U64.HI R239, R237.reuse, 0x2, R238 ;  /* 0x00000002edef7819 */ /* 0x040fe200000102ee */
[----:B------:R-:W-:Y:S01]  /*1e0e0*/  IMAD.SHL.U32 R238, R237, 0x4, RZ ;  /* 0x00000004edee7824 */ /* 0x000fe200078e00ff */
[----:B------:R-:W-:Y:S01]  /*1e0f0*/  STL [R1+0x348], R244 ;  /* 0x000348f401007387 */ /* 0x000fe20000100800 */
[C---:B------:R-:W-:Y:S01]  /*1e100*/  SHF.L.U64.HI R237, R235.reuse, 0x2, R236 ;  /* 0x00000002ebed7819 */ /* 0x040fe200000102ec */
[----:B------:R-:W-:-:S02]  /*1e110*/  IMAD.SHL.U32 R236, R235, 0x4, RZ ;  /* 0x00000004ebec7824 */ /* 0x000fc400078e00ff */
[----:B------:R-:W-:Y:S01]  /*1e120*/  STL [R1+0x344], R243 ;  /* 0x000344f301007387 */ /* 0x000fe20000100800 */
[----:B------:R-:W-:-:S03]  /*1e130*/  SHF.L.U64.HI R235, R233, 0x2, R234 ;  /* 0x00000002e9eb7819 */ /* 0x000fc600000102ea */
[----:B------:R-:W-:Y:S01]  /*1e140*/  STL [R1+0x340], R242 ;  /* 0x000340f201007387 */ /* 0x000fe20000100800 */
[----:B------:R-:W-:-:S03]  /*1e150*/  IMAD.SHL.U32 R234, R233, 0x4, RZ ;  /* 0x00000004e9ea7824 */ /* 0x000fc600078e00ff */
        /* <DEDUP_REMOVED lines=33> */
[----:B------:R-:W-:Y:S01]  /*1e370*/  IMAD.MOV.U32 R185, RZ, RZ, R12 ;  /* 0x000000ffffb97224 */ /* 0x000fe200078e000c */
[----:B------:R-:W-:Y:S02]  /*1e380*/  SHF.L.U64.HI R218, R216, 0x2, R249 ;  /* 0x00000002d8da7819 */ /* 0x000fe400000102f9 */
[----:B------:R-:W-:Y:S01]  /*1e390*/  STL [R1+0x2f8], R224 ;  /* 0x0002f8e001007387 */ /* 0x000fe20000100800 */
[C---:B------:R-:W-:Y:S01]  /*1e3a0*/  SHF.L.U64.HI R11, R248.reuse, 0x2, R11 ;  /* 0x00000002f80b7819 */ /* 0x040fe2000001020b */
[----:B------:R-:W-:Y:S02]  /*1e3b0*/  IMAD.SHL.U32 R12, R248, 0x4, RZ ;  /* 0x00000004f80c7824 */ /* 0x000fe400078e00ff */
[----:B------:R-:W-:Y:S01]  /*1e3c0*/  STL [R1+0x2f4], R223 ;  /* 0x0002f4df01007387 */ /* 0x000fe20000100800 */
[----:B------:R-:W-:-:S03]  /*1e3d0*/  IMAD.SHL.U32 R216, R216, 0x4, RZ ;  /* 0x00000004d8d87824 */ /* 0x000fc600078e00ff */
[----:B------:R-:W-:Y:S01]  /*1e3e0*/  STL [R1+0x2f0], R222 ;  /* 0x0002f0de01007387 */ /* 0x000fe20000100800 */
[----:B------:R-:W-:-:S03]  /*1e3f0*/  IMAD.MOV.U32 R248, RZ, RZ, R13 ;  /* 0x000000fffff87224 */ /* 0x000fc600078e000d */
[----:B------:R-:W-:Y:S04]  /*1e400*/  STL [R1+0x2ec], R221 ;  /* 0x0002ecdd01007387 */ /* 0x000fe80000100800 */
[----:B------:R-:W-:Y:S04]  /*1e410*/  STL [R1+0x2e8], R220 ;  /* 0x0002e8dc01007387 */ /* 0x000fe80000100800 */
[----:B------:R-:W-:Y:S04]  /*1e420*/  STL [R1+0x2e4], R219 ;  /* 0x0002e4db01007387 */ /* 0x000fe80000100800 */
[----:B------:R1:W-:Y:S04]  /*1e430*/  STL [R1+0x2e0], R217 ;  /* 0x0002e0d901007387 */ /* 0x0003e80000100800 */
[----:B------:R-:W-:Y:S04]  /*1e440*/  STL [R1+0x2dc], R218 ;  /* 0x0002dcda01007387 */ /* 0x000fe80000100800 */
[----:B------:R3:W-:Y:S01]  /*1e450*/  STL [R1+0x2d8], R216 ;  /* 0x0002d8d801007387 */ /* 0x0007e20000100800 */
[C---:B-1----:R-:W-:Y:S01]  /*1e460*/  SHF.L.U64.HI R217, R215.reuse, 0x2, R252 ;  /* 0x00000002d7d97819 */ /* 0x042fe200000102fc */
[----:B------:R-:W-:-:S04]  /*1e470*/  IMAD.SHL.U32 R215, R215, 0x4, RZ ;  /* 0x00000004d7d77824 */ /* 0x000fc800078e00ff */
[----:B------:R-:W-:Y:S01]  /*1e480*/  STL [R1+0x2d4], R217 ;  /* 0x0002d4d901007387 */ /* 0x000fe20000100800 */
[----:B---3--:R-:W-:-:S03]  /*1e490*/  SHF.L.U64.HI R216, R214, 0x2, R248 ;  /* 0x00000002d6d87819 */ /* 0x008fc600000102f8 */
[----:B------:R1:W-:Y:S04]  /*1e4a0*/  STL [R1+0x2d0], R215 ;  /* 0x0002d0d701007387 */ /* 0x0003e80000100800 */
[----:B------:R-:W-:Y:S01]  /*1e4b0*/  STL [R1+0x2cc], R216 ;  /* 0x0002ccd801007387 */ /* 0x000fe20000100800 */
[----:B-1----:R-:W-:-:S03]  /*1e4c0*/  SHF.L.U64.HI R215, R210, 0x2, R204 ;  /* 0x00000002d2d77819 */ /* 0x002fc600000102cc */
[----:B------:R-:W3:Y:S01]  /*1e4d0*/  LDL.LU R204, [R1+0x8c8] ;  /* 0x0008c80001cc7983 */ /* 0x000ee20000300800 */
[----:B------:R-:W-:Y:S02]  /*1e4e0*/  IMAD.SHL.U32 R214, R214, 0x4, RZ ;  /* 0x00000004d6d67824 */ /* 0x000fe400078e00ff */
[----:B------:R-:W-:-:S03]  /*1e4f0*/  IMAD.SHL.U32 R210, R210, 0x4, RZ ;  /* 0x00000004d2d27824 */ /* 0x000fc600078e00ff */
[----:B------:R1:W-:Y:S04]  /*1e500*/  STL [R1+0x2c8], R214 ;  /* 0x0002c8d601007387 */ /* 0x0003e80000100800 */
[----:B------:R-:W-:Y:S01]  /*1e510*/  STL [R1+0x2c4], R215 ;  /* 0x0002c4d701007387 */ /* 0x000fe20000100800 */
[----:B-1----:R-:W-:-:S03]  /*1e520*/  SHF.L.U64.HI R214, R208, 0x2, R202 ;  /* 0x00000002d0d67819 */ /* 0x002fc600000102ca */
[----:B------:R-:W4:Y:S01]  /*1e530*/  LDL.LU R202, [R1+0x8c4] ;  /* 0x0008c40001ca7983 */ /* 0x000f220000300800 */
[----:B------:R-:W-:-:S03]  /*1e540*/  IMAD.SHL.U32 R208, R208, 0x4, RZ ;  /* 0x00000004d0d07824 */ /* 0x000fc600078e00ff */
[----:B------:R1:W-:Y:S04]  /*1e550*/  STL [R1+0x2c0], R210 ;  /* 0x0002c0d201007387 */ /* 0x0003e80000100800 */
[----:B------:R-:W-:Y:S01]  /*1e560*/  STL [R1+0x2bc], R214 ;  /* 0x0002bcd601007387 */ /* 0x000fe20000100800 */
[----:B-1----:R-:W-:-:S03]  /*1e570*/  SHF.L.U64.HI R210, R206, 0x2, R200 ;  /* 0x00000002ced27819 */ /* 0x002fc600000102c8 */
[----:B------:R-:W2:Y:S04]  /*1e580*/  LDL.LU R200, [R1+0x8c0] ;  /* 0x0008c00001c87983 */ /* 0x000ea80000300800 */
[----:B------:R3:W-:Y:S04]  /*1e590*/  STL [R1+0x2b8], R208 ;  /* 0x0002b8d001007387 */ /* 0x0007e80000100800 */
[----:B------:R-:W-:Y:S01]  /*1e5a0*/  STL [R1+0x2b4], R210 ;  /* 0x0002b4d201007387 */ /* 0x000fe20000100800 */
[----:B---3--:R-:W-:-:S03]  /*1e5b0*/  SHF.L.U64.HI R208, R204, 0x2, R198 ;  /* 0x00000002ccd07819 */ /* 0x008fc600000102c6 */
[----:B------:R-:W3:Y:S01]  /*1e5c0*/  LDL.LU R198, [R1+0x8bc] ;  /* 0x0008bc0001c67983 */ /* 0x000ee20000300800 */
[----:B------:R-:W-:Y:S02]  /*1e5d0*/  IMAD.SHL.U32 R206, R206, 0x4, RZ ;  /* 0x00000004cece7824 */ /* 0x000fe400078e00ff */
[----:B------:R-:W-:-:S03]  /*1e5e0*/  IMAD.SHL.U32 R204, R204, 0x4, RZ ;  /* 0x00000004cccc7824 */ /* 0x000fc600078e00ff */
[----:B------:R4:W-:Y:S04]  /*1e5f0*/  STL [R1+0x2b0], R206 ;  /* 0x0002b0ce01007387 */ /* 0x0009e80000100800 */
[----:B------:R-:W-:Y:S01]  /*1e600*/  STL [R1+0x2ac], R208 ;  /* 0x0002acd001007387 */ /* 0x000fe20000100800 */
[----:B----4-:R-:W-:-:S03]  /*1e610*/  SHF.L.U64.HI R206, R202, 0x2, R196 ;  /* 0x00000002cace7819 */ /* 0x010fc600000102c4 */
[----:B------:R-:W4:Y:S01]  /*1e620*/  LDL.LU R196, [R1+0x8b8] ;  /* 0x0008b80001c47983 */ /* 0x000f220000300800 */
[----:B------:R-:W-:-:S03]  /*1e630*/  IMAD.SHL.U32 R202, R202, 0x4, RZ ;  /* 0x00000004caca7824 */ /* 0x000fc600078e00ff */
[----:B------:R2:W-:Y:S04]  /*1e640*/  STL [R1+0x2a8], R204 ;  /* 0x0002a8cc01007387 */ /* 0x0005e80000100800 */
[----:B------:R-:W-:Y:S01]  /*1e650*/  STL [R1+0x2a4], R206 ;  /* 0x0002a4ce01007387 */ /* 0x000fe20000100800 */
[----:B--2---:R-:W-:-:S03]  /*1e660*/  SHF.L.U64.HI R204, R200, 0x2, R194 ;  /* 0x00000002c8cc7819 */ /* 0x004fc600000102c2 */
        /* <DEDUP_REMOVED lines=20> */
[----:B------:R-:W-:-:S05]  /*1e7b0*/  IMAD.SHL.U32 R194, R194, 0x4, RZ ;  /* 0x00000004c2c27824 */ /* 0x000fca00078e00ff */
[----:B------:R1:W-:Y:S04]  /*1e7c0*/  STL [R1+0x280], R194 ;  /* 0x000280c201007387 */ /* 0x0003e80000100800 */
[----:B------:R-:W-:Y:S01]  /*1e7d0*/  STL [R1+0x27c], R196 ;  /* 0x00027cc401007387 */ /* 0x000fe20000100800 */
[----:B-1----:R-:W-:Y:S01]  /*1e7e0*/  IMAD.SHL.U32 R194, R192, 0x4, RZ ;  /* 0x00000004c0c27824 */ /* 0x002fe200078e00ff */
[C---:B----4-:R-:W-:Y:S02]  /*1e7f0*/  SHF.L.U64.HI R192, R190.reuse, 0x2, R181 ;  /* 0x00000002bec07819 */ /* 0x050fe400000102b5 */
[----:B------:R-:W4:Y:S01]  /*1e800*/  LDL.LU R181, [R1+0x8a0] ;  /* 0x0008a00001b57983 */ /* 0x000f220000300800 */
[----:B------:R-:W-:-:S03]  /*1e810*/  IMAD.SHL.U32 R190, R190, 0x4, RZ ;  /* 0x00000004bebe7824 */ /* 0x000fc600078e00ff */
[----:B------:R-:W-:Y:S04]  /*1e820*/  STL [R1+0x278], R194 ;  /* 0x000278c201007387 */ /* 0x000fe80000100800 */
[----:B------:R-:W4:Y:S04]  /*1e830*/  LDL.LU R240, [R1+0x5c] ;  /* 0x00005c0001f07983 */ /* 0x000f280000300800 */
[----:B------:R2:W-:Y:S02]  /*1e840*/  STL [R1+0x274], R192 ;  /* 0x000274c001007387 */ /* 0x0005e40000100800 */
[----:B--2---:R-:W-:-:S02]  /*1e850*/  SHF.L.U64.HI R192, R186, 0x2, R176 ;  /* 0x00000002bac07819 */ /* 0x004fc400000102b0 */
[----:B------:R-:W2:Y:S04]  /*1e860*/  LDL.LU R176, [R1+0x89c] ;  /* 0x00089c0001b07983 */ /* 0x000ea80000300800 */
[----:B------:R1:W-:Y:S04]  /*1e870*/  STL [R1+0x270], R190 ;  /* 0x000270be01007387 */ /* 0x0003e80000100800 */
[----:B------:R-:W2:Y:S04]  /*1e880*/  LDL.LU R241, [R1+0x60] ;  /* 0x0000600001f17983 */ /* 0x000ea80000300800 */
[----:B------:R-:W-:Y:S01]  /*1e890*/  STL [R1+0x26c], R192 ;  /* 0x00026cc001007387 */ /* 0x000fe20000100800 */
[----:B-1----:R-:W-:Y:S01]  /*1e8a0*/  IMAD.SHL.U32 R190, R186, 0x4, RZ ;  /* 0x00000004babe7824 */ /* 0x002fe200078e00ff */
[----:B---3--:R-:W-:-:S02]  /*1e8b0*/  SHF.L.U64.HI R186, R183, 0x2, R180 ;  /* 0x00000002b7ba7819 */ /* 0x008fc400000102b4 */
[----:B------:R-:W3:Y:S04]  /*1e8c0*/  LDL.LU R180, [R1+0x898] ;  /* 0x0008980001b47983 */ /* 0x000ee80000300800 */
[----:B------:R-:W-:Y:S04]  /*1e8d0*/  STL [R1+0x268], R190 ;  /* 0x000268be01007387 */ /* 0x000fe80000100800 */
[----:B------:R-:W2:Y:S01]  /*1e8e0*/  LDL.LU R242, [R1+0x64] ;  /* 0x0000640001f27983 */ /* 0x000ea20000300800 */
[----:B------:R-:W-:-:S03]  /*1e8f0*/  IMAD.SHL.U32 R183, R183, 0x4, RZ ;  /* 0x00000004b7b77824 */ /* 0x000fc600078e00ff */
[----:B------:R4:W-:Y:S02]  /*1e900*/  STL [R1+0x264], R186 ;  /* 0x000264ba01007387 */ /* 0x0009e40000100800 */
[C---:B----4-:R-:W-:Y:S02]  /*1e910*/  SHF.L.U64.HI R186, R181.reuse, 0x2, R178 ;  /* 0x00000002b5ba7819 */ /* 0x050fe400000102b2 */
[----:B------:R-:W4:Y:S04]  /*1e920*/  LDL.LU R178, [R1+0x894] ;  /* 0x0008940001b27983 */ /* 0x000f280000300800 */
[----:B------:R1:W-:Y:S04]  /*1e930*/  STL [R1+0x260], R183 ;  /* 0x000260b701007387 */ /* 0x0003e80000100800 */
[----:B------:R-:W2:Y:S01]  /*1e940*/  LDL.LU R237, [R1+0x68] ;  /* 0x0000680001ed7983 */ /* 0x000ea20000300800 */
[----:B-1----:R-:W-:-:S03]  /*1e950*/  IMAD.SHL.U32 R183, R181, 0x4, RZ ;  /* 0x00000004b5b77824 */ /* 0x002fc600078e00ff */
[----:B------:R-:W-:Y:S04]  /*1e960*/  STL [R1+0x25c], R186 ;  /* 0x00025cba01007387 */ /* 0x000fe80000100800 */
[----:B------:R-:W2:Y:S04]  /*1e970*/  LDL.LU R243, [R1+0x6c] ;  /* 0x00006c0001f37983 */ /* 0x000ea80000300800 */
[----:B------:R-:W-:Y:S01]  /*1e980*/  STL [R1+0x258], R183 ;  /* 0x000258b701007387 */ /* 0x000fe20000100800 */
[----:B---3--:R-:W-:-:S03]  /*1e990*/  SHF.L.U64.HI R181, R180, 0x2, R174 ;  /* 0x00000002b4b57819 */ /* 0x008fc600000102ae */
[----:B------:R-:W3:Y:S01]  /*1e9a0*/  LDL.LU R174, [R1+0x890] ;  /* 0x0008900001ae7983 */ /* 0x000ee20000300800 */
[----:B------:R-:W-:-:S03]  /*1e9b0*/  IMAD.SHL.U32 R180, R180, 0x4, RZ ;  /* 0x00000004b4b47824 */ /* 0x000fc600078e00ff */
[----:B------:R-:W3:Y:S04]  /*1e9c0*/  LDL.LU R244, [R1+0x70] ;  /* 0x0000700001f47983 */ /* 0x000ee80000300800 */
[----:B------:R4:W-:Y:S04]  /*1e9d0*/  STL [R1+0x254], R181 ;  /* 0x000254b501007387 */ /* 0x0009e80000100800 */
[----:B------:R1:W-:Y:S01]  /*1e9e0*/  STL [R1+0x250], R180 ;  /* 0x000250b401007387 */ /* 0x0003e20000100800 */
[----:B----4-:R-:W-:-:S03]  /*1e9f0*/  SHF.L.U64.HI R181, R178, 0x2, R172 ;  /* 0x00000002b2b57819 */ /* 0x010fc600000102ac */
[----:B------:R-:W4:Y:S01]  /*1ea00*/  LDL.LU R172, [R1+0x88c] ;  /* 0x00088c0001ac7983 */ /* 0x000f220000300800 */
[----:B-1----:R-:W-:Y:S01]  /*1ea10*/  IMAD.SHL.U32 R180, R178, 0x4, RZ ;  /* 0x00000004b2b47824 */ /* 0x002fe200078e00ff */
[----:B--2---:R-:W-:Y:S02]  /*1ea20*/  SHF.L.U64.HI R178, R176, 0x2, R166 ;  /* 0x00000002b0b27819 */ /* 0x004fe400000102a6 */
[----:B------:R-:W2:Y:S04]  /*1ea30*/  LDL.LU R238, [R1+0x74] ;  /* 0x0000740001ee7983 */ /* 0x000ea80000300800 */
[----:B------:R-:W-:Y:S04]  /*1ea40*/  STL [R1+0x24c], R181 ;  /* 0x00024cb501007387 */ /* 0x000fe80000100800 */
[----:B------:R-:W-:Y:S04]  /*1ea50*/  STL [R1+0x248], R180 ;  /* 0x000248b401007387 */ /* 0x000fe80000100800 */
[----:B------:R-:W2:Y:S04]  /*1ea60*/  LDL.LU R166, [R1+0x888] ;  /* 0x0008880001a67983 */ /* 0x000ea80000300800 */
[----:B------:R-:W2:Y:S04]  /*1ea70*/  LDL.LU R245, [R1+0x78] ;  /* 0x0000780001f57983 */ /* 0x000ea80000300800 */
[----:B------:R3:W-:Y:S02]  /*1ea80*/  STL [R1+0x244], R178 ;  /* 0x000244b201007387 */ /* 0x0007e40000100800 */
[----:B---3--:R-:W-:-:S02]  /*1ea90*/  SHF.L.U64.HI R178, R174, 0x2, R170 ;  /* 0x00000002aeb27819 */ /* 0x008fc400000102aa */
[----:B------:R-:W3:Y:S01]  /*1eaa0*/  LDL.LU R170, [R1+0x884] ;  /* 0x0008840001aa7983 */ /* 0x000ee20000300800 */
[----:B------:R-:W-:Y:S02]  /*1eab0*/  SHF.L.U64.HI R13, R14, 0x2, R247 ;  /* 0x000000020e0d7819 */ /* 0x000fe400000102f7 */
[----:B------:R-:W-:Y:S01]  /*1eac0*/  SHF.R.S32.HI R247, RZ, 0x1f, R6 ;  /* 0x0000001ffff77819 */ /* 0x000fe20000011406 */
[----:B------:R-:W-:-:S03]  /*1ead0*/  IMAD.SHL.U32 R176, R176, 0x4, RZ ;  /* 0x00000004b0b07824 */ /* 0x000fc600078e00ff */
[----:B------:R-:W-:Y:S02]  /*1eae0*/  SHF.L.U64.HI R246, R6, 0x2, R247 ;  /* 0x0000000206f67819 */ /* 0x000fe400000102f7 */
[----:B------:R1:W-:Y:S04]  /*1eaf0*/  STL [R1+0x240], R176 ;  /* 0x000240b001007387 */ /* 0x0003e80000100800 */
[----:B------:R-:W2:Y:S04]  /*1eb00*/  LDL.LU R246, [R1+0x7c] ;  /* 0x00007c0001f67983 */ /* 0x000ea80000300800 */
[----:B------:R-:W-:Y:S01]  /*1eb10*/  STL [R1+0x23c], R178 ;  /* 0x00023cb201007387 */ /* 0x000fe20000100800 */
[----:B-1----:R-:W-:Y:S01]  /*1eb20*/  IMAD.SHL.U32 R176, R174, 0x4, RZ ;  /* 0x00000004aeb07824 */ /* 0x002fe200078e00ff */
[----:B----4-:R-:W-:-:S02]  /*1eb30*/  SHF.L.U64.HI R174, R172, 0x2, R168 ;  /* 0x00000002acae7819 */ /* 0x010fc400000102a8 */
[----:B------:R-:W4:Y:S01]  /*1eb40*/  LDL.LU R168, [R1+0x880] ;  /* 0x0008800001a87983 */ /* 0x000f220000300800 */
[----:B------:R-:W-:-:S03]  /*1eb50*/  IMAD.SHL.U32 R172, R172, 0x4, RZ ;  /* 0x00000004acac7824 */ /* 0x000fc600078e00ff */
[----:B------:R-:W-:Y:S04]  /*1eb60*/  STL [R1+0x238], R176 ;  /* 0x000238b001007387 */ /* 0x000fe80000100800 */
[----:B------:R-:W2:Y:S04]  /*1eb70*/  LDL.LU R239, [R1+0x80] ;  /* 0x0000800001ef7983 */ /* 0x000ea80000300800 */
[----:B------:R3:W-:Y:S04]  /*1eb80*/  STL [R1+0x234], R174 ;  /* 0x000234ae01007387 */ /* 0x0007e80000100800 */
[----:B------:R-:W2:Y:S04]  /*1eb90*/  LDL.LU R247, [R1+0x84] ;  /* 0x0000840001f77983 */ /* 0x000ea80000300800 */
[----:B------:R1:W-:Y:S01]  /*1eba0*/  STL [R1+0x230], R172 ;  /* 0x000230ac01007387 */ /* 0x0003e20000100800 */
[----:B---3--:R-:W-:-:S03]  /*1ebb0*/  SHF.L.U64.HI R174, R170, 0x2, R164 ;  /* 0x00000002aaae7819 */ /* 0x008fc600000102a4 */
[----:B------:R-:W3:Y:S04]  /*1ebc0*/  LDL.LU R164, [R1+0x87c] ;  /* 0x00087c0001a47983 */ /* 0x000ee80000300800 */
[----:B------:R-:W3:Y:S01]  /*1ebd0*/  LDL.LU R248, [R1+0x88] ;  /* 0x0000880001f87983 */ /* 0x000ee20000300800 */
[----:B-1----:R-:W-:-:S03]  /*1ebe0*/  IMAD.SHL.U32 R172, R170, 0x4, RZ ;  /* 0x00000004aaac7824 */ /* 0x002fc600078e00ff */
[----:B------:R-:W-:Y:S04]  /*1ebf0*/  STL [R1+0x22c], R174 ;  /* 0x00022cae01007387 */ /* 0x000fe80000100800 */
[----:B------:R-:W-:Y:S01]  /*1ec00*/  STL [R1+0x228], R172 ;  /* 0x000228ac01007387 */ /* 0x000fe20000100800 */
[C---:B----4-:R-:W-:Y:S01]  /*1ec10*/  SHF.L.U64.HI R170, R168.reuse, 0x2, R240 ;  /* 0x00000002a8aa7819 */ /* 0x050fe200000102f0 */
[----:B------:R-:W-:Y:S02]  /*1ec20*/  IMAD.SHL.U32 R168, R168, 0x4, RZ ;  /* 0x00000004a8a87824 */ /* 0x000fe400078e00ff */
[----:B------:R-:W4:Y:S04]  /*1ec30*/  LDL.LU R240, [R1+0x8c] ;  /* 0x00008c0001f07983 */ /* 0x000f280000300800 */
[----:B------:R2:W-:Y:S04]  /*1ec40*/  STL [R1+0x224], R170 ;  /* 0x000224aa01007387 */ /* 0x0005e80000100800 */
[----:B------:R1:W-:Y:S01]  /*1ec50*/  STL [R1+0x220], R168 ;  /* 0x000220a801007387 */ /* 0x0003e20000100800 */
[----:B--2---:R-:W-:-:S03]  /*1ec60*/  SHF.L.U64.HI R170, R166, 0x2, R241 ;  /* 0x00000002a6aa7819 */ /* 0x004fc600000102f1 */
[----:B------:R-:W2:Y:S01]  /*1ec70*/  LDL.LU R241, [R1+0x90] ;  /* 0x0000900001f17983 */ /* 0x000ea20000300800 */
[----:B-1----:R-:W-:-:S03]  /*1ec80*/  IMAD.SHL.U32 R168, R166, 0x4, RZ ;  /* 0x00000004a6a87824 */ /* 0x002fc600078e00ff */
[----:B------:R-:W-:Y:S04]  /*1ec90*/  STL [R1+0x21c], R170 ;  /* 0x00021caa01007387 */ /* 0x000fe80000100800 */
[----:B------:R1:W-:Y:S02]  /*1eca0*/  STL [R1+0x218], R168 ;  /* 0x000218a801007387 */ /* 0x0003e40000100800 */
[----:B-1----:R-:W-:Y:S02]  /*1ecb0*/  SHF.L.U64.HI R168, R151, 0x2, R237 ;  /* 0x0000000297a87819 */ /* 0x002fe400000102ed */
[C---:B---3--:R-:W-:Y:S02]  /*1ecc0*/  SHF.L.U64.HI R166, R164.reuse, 0x2, R242 ;  /* 0x00000002a4a67819 */ /* 0x048fe400000102f2 */
[----:B------:R-:W3:Y:S01]  /*1ecd0*/  LDL.LU R242, [R1+0x94] ;  /* 0x0000940001f27983 */ /* 0x000ee20000300800 */
[----:B------:R-:W-:-:S03]  /*1ece0*/  IMAD.SHL.U32 R164, R164, 0x4, RZ ;  /* 0x00000004a4a47824 */ /* 0x000fc600078e00ff */
[----:B------:R1:W-:Y:S04]  /*1ecf0*/  STL [R1+0x214], R166 ;  /* 0x000214a601007387 */ /* 0x0003e80000100800 */
[----:B------:R1:W-:Y:S04]  /*1ed00*/  STL [R1+0x210], R164 ;  /* 0x000210a401007387 */ /* 0x0003e80000100800 */
[----:B------:R4:W-:Y:S01]  /*1ed10*/  STL [R1+0x20c], R168 ;  /* 0x00020ca801007387 */ /* 0x0009e20000100800 */
[----:B-1----:R-:W-:Y:S01]  /*1ed20*/  IMAD.SHL.U32 R166, R151, 0x4, RZ ;  /* 0x0000000497a67824 */ /* 0x002fe200078e00ff */
[----:B------:R-:W-:-:S02]  /*1ed30*/  SHF.L.U64.HI R164, R149, 0x2, R243 ;  /* 0x0000000295a47819 */ /* 0x000fc400000102f3 */
[----:B------:R-:W3:Y:S01]  /*1ed40*/  LDL.LU R243, [R1+0x98] ;  /* 0x0000980001f37983 */ /* 0x000ee20000300800 */
[----:B----4-:R-:W-:-:S03]  /*1ed50*/  IMAD.SHL.U32 R168, R149, 0x4, RZ ;  /* 0x0000000495a87824 */ /* 0x010fc600078e00ff */
[----:B------:R1:W-:Y:S04]  /*1ed60*/  STL [R1+0x208], R166 ;  /* 0x000208a601007387 */ /* 0x0003e80000100800 */
[----:B------:R4:W-:Y:S04]  /*1ed70*/  STL [R1+0x204], R164 ;  /* 0x000204a401007387 */ /* 0x0009e80000100800 */
[----:B------:R2:W-:Y:S01]  /*1ed80*/  STL [R1+0x200], R168 ;  /* 0x000200a801007387 */ /* 0x0005e20000100800 */
[----:B-1----:R-:W-:-:S03]  /*1ed90*/  SHF.L.U64.HI R166, R147, 0x2, R244 ;  /* 0x0000000293a67819 */ /* 0x002fc600000102f4 */
[----:B------:R-:W3:Y:S01]  /*1eda0*/  LDL.LU R244, [R1+0x9c] ;  /* 0x00009c0001f47983 */ /* 0x000ee20000300800 */
[----:B----4-:R-:W-:Y:S01]  /*1edb0*/  IMAD.SHL.U32 R164, R147, 0x4, RZ ;  /* 0x0000000493a47824 */ /* 0x010fe200078e00ff */
[C---:B--2---:R-:W-:Y:S02]  /*1edc0*/  SHF.L.U64.HI R168, R145.reuse, 0x2, R238 ;  /* 0x0000000291a87819 */ /* 0x044fe400000102ee */
[----:B------:R1:W-:Y:S04]  /*1edd0*/  STL [R1+0x1fc], R166 ;  /* 0x0001fca601007387 */ /* 0x0003e80000100800 */
[----:B------:R2:W-:Y:S04]  /*1ede0*/  STL [R1+0x1f8], R164 ;  /* 0x0001f8a401007387 */ /* 0x0005e80000100800 */
[----:B------:R4:W-:Y:S01]  /*1edf0*/  STL [R1+0x1f4], R168 ;  /* 0x0001f4a801007387 */ /* 0x0009e20000100800 */
[----:B-1----:R-:W-:Y:S01]  /*1ee00*/  IMAD.SHL.U32 R166, R145, 0x4, RZ ;  /* 0x0000000491a67824 */ /* 0x002fe200078e00ff */
[----:B--2---:R-:W-:-:S02]  /*1ee10*/  SHF.L.U64.HI R164, R143, 0x2, R245 ;  /* 0x000000028fa47819 */ /* 0x004fc400000102f5 */
[----:B------:R-:W2:Y:S01]  /*1ee20*/  LDL.LU R245, [R1+0xa0] ;  /* 0x0000a00001f57983 */ /* 0x000ea20000300800 */
[----:B----4-:R-:W-:-:S03]  /*1ee30*/  IMAD.SHL.U32 R168, R143, 0x4, RZ ;  /* 0x000000048fa87824 */ /* 0x010fc600078e00ff */
[----:B------:R1:W-:Y:S04]  /*1ee40*/  STL [R1+0x1f0], R166 ;  /* 0x0001f0a601007387 */ /* 0x0003e80000100800 */
[----:B------:R4:W-:Y:S04]  /*1ee50*/  STL [R1+0x1ec], R164 ;  /* 0x0001eca401007387 */ /* 0x0009e80000100800 */
[----:B------:R4:W-:Y:S01]  /*1ee60*/  STL [R1+0x1e8], R168 ;  /* 0x0001e8a801007387 */ /* 0x0009e20000100800 */
[----:B-1----:R-:W-:-:S03]  /*1ee70*/  SHF.L.U64.HI R166, R141, 0x2, R246 ;  /* 0x000000028da67819 */ /* 0x002fc600000102f6 */
[----:B------:R-:W2:Y:S01]  /*1ee80*/  LDL.LU R246, [R1+0xa4] ;  /* 0x0000a40001f67983 */ /* 0x000ea20000300800 */
[----:B----4-:R-:W-:Y:S01]  /*1ee90*/  IMAD.SHL.U32 R164, R141, 0x4, RZ ;  /* 0x000000048da47824 */ /* 0x010fe200078e00ff */
[C---:B------:R-:W-:Y:S02]  /*1eea0*/  SHF.L.U64.HI R168, R139.reuse, 0x2, R239 ;  /* 0x000000028ba87819 */ /* 0x040fe400000102ef */
[----:B------:R1:W-:Y:S04]  /*1eeb0*/  STL [R1+0x1e4], R166 ;  /* 0x0001e4a601007387 */ /* 0x0003e80000100800 */
[----:B------:R4:W-:Y:S04]  /*1eec0*/  STL [R1+0x1e0], R164 ;  /* 0x0001e0a401007387 */ /* 0x0009e80000100800 */
[----:B------:R4:W-:Y:S01]  /*1eed0*/  STL [R1+0x1dc], R168 ;  /* 0x0001dca801007387 */ /* 0x0009e20000100800 */
[----:B-1----:R-:W-:Y:S01]  /*1eee0*/  IMAD.SHL.U32 R166, R139, 0x4, RZ ;  /* 0x000000048ba67824 */ /* 0x002fe200078e00ff */
[----:B----4-:R-:W-:-:S02]  /*1eef0*/  SHF.L.U64.HI R164, R137, 0x2, R247 ;  /* 0x0000000289a47819 */ /* 0x010fc400000102f7 */
[----:B------:R-:W4:Y:S01]  /*1ef00*/  LDL.LU R247, [R1+0xa8] ;  /* 0x0000a80001f77983 */ /* 0x000f220000300800 */
[----:B------:R-:W-:-:S03]  /*1ef10*/  IMAD.SHL.U32 R168, R137, 0x4, RZ ;  /* 0x0000000489a87824 */ /* 0x000fc600078e00ff */
[----:B------:R1:W-:Y:S04]  /*1ef20*/  STL [R1+0x1d8], R166 ;  /* 0x0001d8a601007387 */ /* 0x0003e80000100800 */
[----:B------:R1:W-:Y:S04]  /*1ef30*/  STL [R1+0x1d4], R164 ;  /* 0x0001d4a401007387 */ /* 0x0003e80000100800 */
[----:B------:R1:W-:Y:S02]  /*1ef40*/  STL [R1+0x1d0], R168 ;  /* 0x0001d0a801007387 */ /* 0x0003e40000100800 */
[----:B-1----:R-:W-:-:S02]  /*1ef50*/  SHF.L.U64.HI R166, R135, 0x2, R248 ;  /* 0x0000000287a67819 */ /* 0x002fc400000102f8 */
[----:B------:R-:W4:Y:S01]  /*1ef60*/  LDL.LU R248, [R1+0xac] ;  /* 0x0000ac0001f87983 */ /* 0x000f220000300800 */
[----:B------:R-:W-:-:S03]  /*1ef70*/  IMAD.SHL.U32 R164, R135, 0x4, RZ ;  /* 0x0000000487a47824 */ /* 0x000fc600078e00ff */
[----:B------:R1:W-:Y:S01]  /*1ef80*/  STL [R1+0x1cc], R166 ;  /* 0x0001cca601007387 */ /* 0x0003e20000100800 */
[----:B------:R-:W-:-:S03]  /*1ef90*/  SHF.L.U64.HI R168, R133, 0x2, R240 ;  /* 0x0000000285a87819 */ /* 0x000fc600000102f0 */
[----:B------:R1:W-:Y:S04]  /*1efa0*/  STL [R1+0x1c8], R164 ;  /* 0x0001c8a401007387 */ /* 0x0003e80000100800 */
[----:B------:R-:W-:Y:S01]  /*1efb0*/  STL [R1+0x1c4], R168 ;  /* 0x0001c4a801007387 */ /* 0x000fe20000100800 */
[----:B-1----:R-:W-:-:S03]  /*1efc0*/  SHF.L.U64.HI R166, R131, 0x2, R241 ;  /* 0x0000000283a67819 */ /* 0x002fc600000102f1 */
[----:B------:R-:W4:Y:S01]  /*1efd0*/  LDL.LU R233, [R1+0xb0] ;  /* 0x0000b00001e97983 */ /* 0x000f220000300800 */
[----:B------:R-:W-:-:S05]  /*1efe0*/  IMAD.SHL.U32 R164, R133, 0x4, RZ ;  /* 0x0000000485a47824 */ /* 0x000fca00078e00ff */
[----:B------:R1:W-:Y:S04]  /*1eff0*/  STL [R1+0x1c0], R164 ;  /* 0x0001c0a401007387 */ /* 0x0003e80000100800 */
[----:B------:R-:W-:Y:S04]  /*1f000*/  STL [R1+0x1bc], R166 ;  /* 0x0001bca601007387 */ /* 0x000fe80000100800 */
[----:B------:R-:W4:Y:S01]  /*1f010*/  LDL.LU R234, [R1+0xb4] ;  /* 0x0000b40001ea7983 */ /* 0x000f220000300800 */
[----:B-1----:R-:W-:-:S05]  /*1f020*/  IMAD.SHL.U32 R164, R131, 0x4, RZ ;  /* 0x0000000483a47824 */ /* 0x002fca00078e00ff */
[----:B------:R1:W-:Y:S04]  /*1f030*/  STL [R1+0x1b8], R164 ;  /* 0x0001b8a401007387 */ /* 0x0003e80000100800 */
[----:B------:R-:W4:Y:S01]  /*1f040*/  LDL.LU R235, [R1+0xb8] ;  /* 0x0000b80001eb7983 */ /* 0x000f220000300800 */
[C---:B-1----:R-:W-:Y:S01]  /*1f050*/  IMAD.SHL.U32 R164, R129.reuse, 0x4, RZ ;  /* 0x0000000481a47824 */ /* 0x042fe200078e00ff */
[----:B---3--:R-:W-:-:S05]  /*1f060*/  SHF.L.U64.HI R166, R129, 0x2, R242 ;  /* 0x0000000281a67819 */ /* 0x008fca00000102f2 */
[----:B------:R1:W-:Y:S04]  /*1f070*/  STL [R1+0x1b4], R166 ;  /* 0x0001b4a601007387 */ /* 0x0003e80000100800 */
[----:B------:R-:W3:Y:S04]  /*1f080*/  LDL.LU R236, [R1+0xbc] ;  /* 0x0000bc0001ec7983 */ /* 0x000ee80000300800 */
[----:B------:R1:W-:Y:S04]  /*1f090*/  STL [R1+0x1b0], R164 ;  /* 0x0001b0a401007387 */ /* 0x0003e80000100800 */
[----:B------:R-:W3:Y:S01]  /*1f0a0*/  LDL.LU R237, [R1+0xc0] ;  /* 0x0000c00001ed7983 */ /* 0x000ee20000300800 */
[C---:B-1----:R-:W-:Y:S01]  /*1f0b0*/  SHF.L.U64.HI R166, R127.reuse, 0x2, R243 ;  /* 0x000000027fa67819 */ /* 0x042fe200000102f3 */
[----:B------:R-:W-:-:S04]  /*1f0c0*/  IMAD.SHL.U32 R164, R127, 0x4, RZ ;  /* 0x000000047fa47824 */ /* 0x000fc800078e00ff */
[----:B------:R1:W-:Y:S04]  /*1f0d0*/  STL [R1+0x1ac], R166 ;  /* 0x0001aca601007387 */ /* 0x0003e80000100800 */
[----:B------:R-:W3:Y:S04]  /*1f0e0*/  LDL.LU R238, [R1+0xc4] ;  /* 0x0000c40001ee7983 */ /* 0x000ee80000300800 */
[----:B------:R1:W-:Y:S02]  /*1f0f0*/  STL [R1+0x1a8], R164 ;  /* 0x0001a8a401007387 */ /* 0x0003e40000100800 */
[----:B-1----:R-:W-:-:S02]  /*1f100*/  SHF.L.U64.HI R166, R125, 0x2, R244 ;  /* 0x000000027da67819 */ /* 0x002fc400000102f4 */
[----:B------:R-:W3:Y:S04]  /*1f110*/  LDL.LU R239, [R1+0xc8] ;  /* 0x0000c80001ef7983 */ /* 0x000ee80000300800 */
[----:B------:R2:W-:Y:S01]  /*1f120*/  STL [R1+0x1a4], R166 ;  /* 0x0001a4a601007387 */ /* 0x0005e20000100800 */
[----:B------:R-:W-:-:S03]  /*1f130*/  IMAD.SHL.U32 R164, R125, 0x4, RZ ;  /* 0x000000047da47824 */ /* 0x000fc600078e00ff */
[----:B------:R-:W3:Y:S04]  /*1f140*/  LDL.LU R240, [R1+0xcc] ;  /* 0x0000cc0001f07983 */ /* 0x000ee80000300800 */
[----:B------:R1:W-:Y:S04]  /*1f150*/  STL [R1+0x1a0], R164 ;  /* 0x0001a0a401007387 */ /* 0x0003e80000100800 */
[----:B------:R-:W3:Y:S01]  /*1f160*/  LDL.LU R241, [R1+0xd0] ;  /* 0x0000d00001f17983 */ /* 0x000ee20000300800 */
[C---:B--2---:R-:W-:Y:S01]  /*1f170*/  SHF.L.U64.HI R166, R123.reuse, 0x2, R245 ;  /* 0x000000027ba67819 */ /* 0x044fe200000102f5 */
[----:B-1----:R-:W-:-:S04]  /*1f180*/  IMAD.SHL.U32 R164, R123, 0x4, RZ ;  /* 0x000000047ba47824 */ /* 0x002fc800078e00ff */
[----:B------:R1:W-:Y:S04]  /*1f190*/  STL [R1+0x19c], R166 ;  /* 0x00019ca601007387 */ /* 0x0003e80000100800 */
[----:B------:R-:W2:Y:S04]  /*1f1a0*/  LDL.LU R242, [R1+0xd4] ;  /* 0x0000d40001f27983 */ /* 0x000ea80000300800 */
[----:B------:R1:W-:Y:S02]  /*1f1b0*/  STL [R1+0x198], R164 ;  /* 0x000198a401007387 */ /* 0x0003e40000100800 */
[----:B-1----:R-:W-:-:S02]  /*1f1c0*/  SHF.L.U64.HI R166, R121, 0x2, R246 ;  /* 0x0000000279a67819 */ /* 0x002fc400000102f6 */
[----:B------:R-:W2:Y:S01]  /*1f1d0*/  LDL.LU R243, [R1+0xd8] ;  /* 0x0000d80001f37983 */ /* 0x000ea20000300800 */
[----:B------:R-:W-:-:S03]  /*1f1e0*/  IMAD.SHL.U32 R164, R121, 0x4, RZ ;  /* 0x0000000479a47824 */ /* 0x000fc600078e00ff */
[----:B------:R4:W-:Y:S04]  /*1f1f0*/  STL [R1+0x194], R166 ;  /* 0x000194a601007387 */ /* 0x0009e80000100800 */
[----:B------:R-:W2:Y:S04]  /*1f200*/  LDL.LU R244, [R1+0xdc] ;  /* 0x0000dc0001f47983 */ /* 0x000ea80000300800 */
[----:B------:R1:W-:Y:S04]  /*1f210*/  STL [R1+0x190], R164 ;  /* 0x000190a401007387 */ /* 0x0003e80000100800 */
[----:B------:R-:W2:Y:S01]  /*1f220*/  LDL.LU R245, [R1+0xe0] ;  /* 0x0000e00001f57983 */ /* 0x000ea20000300800 */
[C---:B----4-:R-:W-:Y:S01]  /*1f230*/  SHF.L.U64.HI R166, R119.reuse, 0x2, R247 ;  /* 0x0000000277a67819 */ /* 0x050fe200000102f7 */
[----:B-1----:R-:W-:-:S04]  /*1f240*/  IMAD.SHL.U32 R164, R119, 0x4, RZ ;  /* 0x0000000477a47824 */ /* 0x002fc800078e00ff */
[----:B------:R1:W-:Y:S04]  /*1f250*/  STL [R1+0x18c], R166 ;  /* 0x00018ca601007387 */ /* 0x0003e80000100800 */
[----:B------:R-:W4:Y:S04]  /*1f260*/  LDL.LU R246, [R1+0xe4] ;  /* 0x0000e40001f67983 */ /* 0x000f280000300800 */
[----:B------:R1:W-:Y:S02]  /*1f270*/  STL [R1+0x188], R164 ;  /* 0x000188a401007387 */ /* 0x0003e40000100800 */
[----:B-1----:R-:W-:-:S02]  /*1f280*/  SHF.L.U64.HI R166, R117, 0x2, R248 ;  /* 0x0000000275a67819 */ /* 0x002fc400000102f8 */
[----:B------:R-:W4:Y:S04]  /*1f290*/  LDL.LU R247, [R1+0xe8] ;  /* 0x0000e80001f77983 */ /* 0x000f280000300800 */
[----:B------:R-:W-:Y:S04]  /*1f2a0*/  STL [R1+0x184], R166 ;  /* 0x000184a601007387 */ /* 0x000fe80000100800 */
[----:B------:R-:W4:Y:S01]  /*1f2b0*/  LDL.LU R248, [R1+0xec] ;  /* 0x0000ec0001f87983 */ /* 0x000f220000300800 */
[----:B------:R-:W-:Y:S01]  /*1f2c0*/  IMAD.SHL.U32 R164, R117, 0x4, RZ ;  /* 0x0000000475a47824 */ /* 0x000fe200078e00ff */
[----:B------:R-:W-:-:S04]  /*1f2d0*/  SHF.L.U64.HI R168, R115, 0x2, R233 ;  /* 0x0000000273a87819 */ /* 0x000fc800000102e9 */
[----:B------:R1:W-:Y:S04]  /*1f2e0*/  STL [R1+0x180], R164 ;  /* 0x000180a401007387 */ /* 0x0003e80000100800 */
[----:B------:R1:W-:Y:S02]  /*1f2f0*/  STL [R1+0x17c], R168 ;  /* 0x00017ca801007387 */ /* 0x0003e40000100800 */
[----:B-1----:R-:W-:Y:S01]  /*1f300*/  IMAD.SHL.U32 R164, R115, 0x4, RZ ;  /* 0x0000000473a47824 */ /* 0x002fe200078e00ff */
[C---:B------:R-:W-:Y:S01]  /*1f310*/  SHF.L.U64.HI R166, R116.reuse, 0x2, R234 ;  /* 0x0000000274a67819 */ /* 0x040fe200000102ea */
[----:B------:R-:W-:-:S03]  /*1f320*/  IMAD.SHL.U32 R168, R116, 0x4, RZ ;  /* 0x0000000474a87824 */ /* 0x000fc600078e00ff */
[----:B------:R1:W-:Y:S04]  /*1f330*/  STL [R1+0x178], R164 ;  /* 0x000178a401007387 */ /* 0x0003e80000100800 */
[----:B------:R1:W-:Y:S04]  /*1f340*/  STL [R1+0x174], R166 ;  /* 0x000174a601007387 */ /* 0x0003e80000100800 */
[----:B------:R-:W-:Y:S01]  /*1f350*/  STL [R1+0x170], R168 ;  /* 0x000170a801007387 */ /* 0x000fe20000100800 */
[C---:B-1----:R-:W-:Y:S01]  /*1f360*/  SHF.L.U64.HI R164, R118.reuse, 0x2, R235 ;  /* 0x0000000276a47819 */ /* 0x042fe200000102eb */
[----:B------:R-:W-:-:S04]  /*1f370*/  IMAD.SHL.U32 R166, R118, 0x4, RZ ;  /* 0x0000000476a67824 */ /* 0x000fc800078e00ff */
[----:B------:R1:W-:Y:S04]  /*1f380*/  STL [R1+0x16c], R164 ;  /* 0x00016ca401007387 */ /* 0x0003e80000100800 */
[----:B------:R3:W-:Y:S01]  /*1f390*/  STL [R1+0x168], R166 ;  /* 0x000168a601007387 */ /* 0x0007e20000100800 */
[C---:B-1----:R-:W-:Y:S01]  /*1f3a0*/  IMAD.SHL.U32 R164, R120.reuse, 0x4, RZ ;  /* 0x0000000478a47824 */ /* 0x042fe200078e00ff */
[----:B---3--:R-:W-:-:S05]  /*1f3b0*/  SHF.L.U64.HI R168, R120, 0x2, R236 ;  /* 0x0000000278a87819 */ /* 0x008fca00000102ec */
[----:B------:R1:W-:Y:S01]  /*1f3c0*/  STL [R1+0x164], R168 ;  /* 0x000164a801007387 */ /* 0x0003e20000100800 */
[----:B------:R-:W-:-:S03]  /*1f3d0*/  SHF.L.U64.HI R166, R122, 0x2, R237 ;  /* 0x000000027aa67819 */ /* 0x000fc600000102ed */
[----:B------:R3:W-:Y:S01]  /*1f3e0*/  STL [R1+0x160], R164 ;  /* 0x000160a401007387 */ /* 0x0007e20000100800 */
[----:B-1----:R-:W-:-:S03]  /*1f3f0*/  IMAD.SHL.U32 R168, R122, 0x4, RZ ;  /* 0x000000047aa87824 */ /* 0x002fc600078e00ff */
[----:B------:R1:W-:Y:S01]  /*1f400*/  STL [R1+0x15c], R166 ;  /* 0x00015ca601007387 */ /* 0x0003e20000100800 */
[----:B---3--:R-:W-:-:S03]  /*1f410*/  SHF.L.U64.HI R164, R124, 0x2, R238 ;  /* 0x000000027ca47819 */ /* 0x008fc600000102ee */
[----:B------:R3:W-:Y:S01]  /*1f420*/  STL [R1+0x158], R168 ;  /* 0x000158a801007387 */ /* 0x0007e20000100800 */
[----:B-1----:R-:W-:-:S03]  /*1f430*/  IMAD.SHL.U32 R166, R124, 0x4, RZ ;  /* 0x000000047ca67824 */ /* 0x002fc600078e00ff */
[----:B------:R1:W-:Y:S01]  /*1f440*/  STL [R1+0x154], R164 ;  /* 0x000154a401007387 */ /* 0x0003e20000100800 */
[----:B---3--:R-:W-:-:S03]  /*1f450*/  SHF.L.U64.HI R168, R126, 0x2, R239 ;  /* 0x000000027ea87819 */ /* 0x008fc600000102ef */
[----:B------:R3:W-:Y:S04]  /*1f460*/  STL [R1+0x150], R166 ;  /* 0x000150a601007387 */ /* 0x0007e80000100800 */
[----:B------:R3:W-:Y:S01]  /*1f470*/  STL [R1+0x14c], R168 ;  /* 0x00014ca801007387 */ /* 0x0007e20000100800 */
[----:B-1----:R-:W-:Y:S01]  /*1f480*/  IMAD.SHL.U32 R164, R126, 0x4, RZ ;  /* 0x000000047ea47824 */ /* 0x002fe200078e00ff */
[----:B---3--:R-:W-:-:S04]  /*1f490*/  SHF.L.U64.HI R166, R128, 0x2, R240 ;  /* 0x0000000280a67819 */ /* 0x008fc800000102f0 */
[----:B------:R1:W-:Y:S01]  /*1f4a0*/  STL [R1+0x148], R164 ;  /* 0x000148a401007387 */ /* 0x0003e20000100800 */
[----:B------:R-:W-:-:S03]  /*1f4b0*/  IMAD.SHL.U32 R168, R128, 0x4, RZ ;  /* 0x0000000480a87824 */ /* 0x000fc600078e00ff */
[----:B------:R3:W-:Y:S04]  /*1f4c0*/  STL [R1+0x144], R166 ;  /* 0x000144a601007387 */ /* 0x0007e80000100800 */
[----:B------:R2:W-:Y:S01]  /*1f4d0*/  STL [R1+0x140], R168 ;  /* 0x000140a801007387 */ /* 0x0005e20000100800 */
[C---:B-1----:R-:W-:Y:S01]  /*1f4e0*/  SHF.L.U64.HI R164, R130.reuse, 0x2, R241 ;  /* 0x0000000282a47819 */ /* 0x042fe200000102f1 */
[----:B---3--:R-:W-:-:S04]  /*1f4f0*/  IMAD.SHL.U32 R166, R130, 0x4, RZ ;  /* 0x0000000482a67824 */ /* 0x008fc800078e00ff */
[----:B------:R1:W-:Y:S01]  /*1f500*/  STL [R1+0x13c], R164 ;  /* 0x00013ca401007387 */ /* 0x0003e20000100800 */
[----:B--2---:R-:W-:-:S03]  /*1f510*/  SHF.L.U64.HI R168, R132, 0x2, R242 ;  /* 0x0000000284a87819 */ /* 0x004fc600000102f2 */
[----:B------:R2:W-:Y:S04]  /*1f520*/  STL [R1+0x138], R166 ;  /* 0x000138a601007387 */ /* 0x0005e80000100800 */
[----:B------:R3:W-:Y:S01]  /*1f530*/  STL [R1+0x134], R168 ;  /* 0x000134a801007387 */ /* 0x0007e20000100800 */
[----:B-1----:R-:W-:Y:S01]  /*1f540*/  IMAD.SHL.U32 R164, R132, 0x4, RZ ;  /* 0x0000000484a47824 */ /* 0x002fe200078e00ff */
[----:B--2---:R-:W-:-:S04]  /*1f550*/  SHF.L.U64.HI R166, R134, 0x2, R243 ;  /* 0x0000000286a67819 */ /* 0x004fc800000102f3 */
[----:B------:R1:W-:Y:S01]  /*1f560*/  STL [R1+0x130], R164 ;  /* 0x000130a401007387 */ /* 0x0003e20000100800 */
[----:B---3--:R-:W-:-:S03]  /*1f570*/  IMAD.SHL.U32 R168, R134, 0x4, RZ ;  /* 0x0000000486a87824 */ /* 0x008fc600078e00ff */
[----:B------:R2:W-:Y:S04]  /*1f580*/  STL [R1+0x12c], R166 ;  /* 0x00012ca601007387 */ /* 0x0005e80000100800 */
[----:B------:R3:W-:Y:S01]  /*1f590*/  STL [R1+0x128], R168 ;  /* 0x000128a801007387 */ /* 0x0007e20000100800 */
[C---:B-1----:R-:W-:Y:S01]  /*1f5a0*/  SHF.L.U64.HI R164, R136.reuse, 0x2, R244 ;  /* 0x0000000288a47819 */ /* 0x042fe200000102f4 */
[----:B--2---:R-:W-:-:S04]  /*1f5b0*/  IMAD.SHL.U32 R166, R136, 0x4, RZ ;  /* 0x0000000488a67824 */ /* 0x004fc800078e00ff */
[----:B------:R1:W-:Y:S01]  /*1f5c0*/  STL [R1+0x124], R164 ;  /* 0x000124a401007387 */ /* 0x0003e20000100800 */
[----:B---3--:R-:W-:-:S03]  /*1f5d0*/  SHF.L.U64.HI R168, R138, 0x2, R245 ;  /* 0x000000028aa87819 */ /* 0x008fc600000102f5 */
[----:B------:R4:W-:Y:S04]  /*1f5e0*/  STL [R1+0x120], R166 ;  /* 0x000120a601007387 */ /* 0x0009e80000100800 */
[----:B------:R2:W-:Y:S01]  /*1f5f0*/  STL [R1+0x11c], R168 ;  /* 0x00011ca801007387 */ /* 0x0005e20000100800 */
[----:B-1----:R-:W-:Y:S01]  /*1f600*/  IMAD.SHL.U32 R164, R138, 0x4, RZ ;  /* 0x000000048aa47824 */ /* 0x002fe200078e00ff */
[----:B----4-:R-:W-:-:S04]  /*1f610*/  SHF.L.U64.HI R166, R140, 0x2, R246 ;  /* 0x000000028ca67819 */ /* 0x010fc800000102f6 */
[----:B------:R1:W-:Y:S01]  /*1f620*/  STL [R1+0x118], R164 ;  /* 0x000118a401007387 */ /* 0x0003e20000100800 */
[----:B--2---:R-:W-:-:S03]  /*1f630*/  IMAD.SHL.U32 R168, R140, 0x4, RZ ;  /* 0x000000048ca87824 */ /* 0x004fc600078e00ff */
        /* <DEDUP_REMOVED lines=9> */
[----:B--2---:R-:W-:Y:S02]  /*1f6d0*/  SHF.L.U64.HI R166, R146, 0x2, R163 ;  /* 0x0000000292a67819 */ /* 0x004fe400000102a3 */
[----:B------:R-:W2:Y:S01]  /*1f6e0*/  LDL.LU R163, [R1+0x878] ;  /* 0x0008780001a37983 */ /* 0x000ea20000300800 */
[----:B---3--:R-:W-:-:S03]  /*1f6f0*/  SHF.L.U64.HI R168, R148, 0x2, R165 ;  /* 0x0000000294a87819 */ /* 0x008fc600000102a5 */
[----:B------:R1:W-:Y:S04]  /*1f700*/  STL [R1+0x100], R164 ;  /* 0x000100a401007387 */ /* 0x0003e80000100800 */
[----:B------:R-:W-:Y:S04]  /*1f710*/  STL [R1+0xfc], R166 ;  /* 0x0000fca601007387 */ /* 0x000fe80000100800 */
[----:B------:R-:W3:Y:S01]  /*1f720*/  LDL.LU R165, [R1+0x874] ;  /* 0x0008740001a57983 */ /* 0x000ee20000300800 */
[----:B-1----:R-:W-:-:S05]  /*1f730*/  IMAD.SHL.U32 R164, R146, 0x4, RZ ;  /* 0x0000000492a47824 */ /* 0x002fca00078e00ff */
[----:B------:R1:W-:Y:S04]  /*1f740*/  STL [R1+0xf8], R164 ;  /* 0x0000f8a401007387 */ /* 0x0003e80000100800 */
[----:B------:R-:W-:Y:S01]  /*1f750*/  STL [R1+0xf4], R168 ;  /* 0x0000f4a801007387 */ /* 0x000fe20000100800 */
[----:B-1----:R-:W-:-:S03]  /*1f760*/  SHF.L.U64.HI R164, R150, 0x2, R167 ;  /* 0x0000000296a47819 */ /* 0x002fc600000102a7 */
[----:B------:R-:W4:Y:S01]  /*1f770*/  LDL.LU R167, [R1+0x870] ;  /* 0x0008700001a77983 */ /* 0x000f220000300800 */
[----:B------:R-:W-:-:S05]  /*1f780*/  IMAD.SHL.U32 R166, R148, 0x4, RZ ;  /* 0x0000000494a67824 */ /* 0x000fca00078e00ff */
[----:B------:R1:W-:Y:S04]  /*1f790*/  STL [R1+0xf0], R166 ;  /* 0x0000f0a601007387 */ /* 0x0003e80000100800 */
[----:B------:R-:W4:Y:S01]  /*1f7a0*/  LDL.LU R248, [R1+0x444] ;  /* 0x0004440001f87983 */ /* 0x000f220000300800 */
[----:B-1----:R-:W-:-:S03]  /*1f7b0*/  IMAD.SHL.U32 R166, R150, 0x4, RZ ;  /* 0x0000000496a67824 */ /* 0x002fc600078e00ff */
[----:B------:R2:W-:Y:S04]  /*1f7c0*/  STL [R1+0xec], R164 ;  /* 0x0000eca401007387 */ /* 0x0005e80000100800 */
[----:B------:R3:W-:Y:S01]  /*1f7d0*/  STL [R1+0xe8], R166 ;  /* 0x0000e8a601007387 */ /* 0x0007e20000100800 */
[----:B--2---:R-:W-:-:S03]  /*1f7e0*/  SHF.L.U64.HI R164, R163, 0x2, R169 ;  /* 0x00000002a3a47819 */ /* 0x004fc600000102a9 */
[----:B------:R-:W2:Y:S01]  /*1f7f0*/  LDL.LU R169, [R1+0x86c] ;  /* 0x00086c0001a97983 */ /* 0x000ea20000300800 */
[----:B------:R-:W-:-:S03]  /*1f800*/  IMAD.SHL.U32 R163, R163, 0x4, RZ ;  /* 0x00000004a3a37824 */ /* 0x000fc600078e00ff */
[----:B------:R4:W-:Y:S01]  /*1f810*/  STL [R1+0xe4], R164 ;  /* 0x0000e4a401007387 */ /* 0x0009e20000100800 */
[----:B---3--:R-:W-:-:S03]  /*1f820*/  SHF.L.U64.HI R166, R165, 0x2, R171 ;  /* 0x00000002a5a67819 */ /* 0x008fc600000102ab */
[----:B------:R-:W3:Y:S04]  /*1f830*/  LDL.LU R171, [R1+0x868] ;  /* 0x0008680001ab7983 */ /* 0x000ee80000300800 */
[----:B------:R1:W-:Y:S04]  /*1f840*/  STL [R1+0xe0], R163 ;  /* 0x0000e0a301007387 */ /* 0x0003e80000100800 */
[----:B------:R-:W-:Y:S01]  /*1f850*/  STL [R1+0xdc], R166 ;  /* 0x0000dca601007387 */ /* 0x000fe20000100800 */
[----:B----4-:R-:W-:-:S03]  /*1f860*/  SHF.L.U64.HI R164, R167, 0x2, R173 ;  /* 0x00000002a7a47819 */ /* 0x010fc600000102ad */
[----:B------:R-:W4:Y:S01]  /*1f870*/  LDL.LU R173, [R1+0x864] ;  /* 0x0008640001ad7983 */ /* 0x000f220000300800 */
[----:B-1----:R-:W-:-:S05]  /*1f880*/  IMAD.SHL.U32 R163, R165, 0x4, RZ ;  /* 0x00000004a5a37824 */ /* 0x002fca00078e00ff */
[----:B------:R1:W-:Y:S04]  /*1f890*/  STL [R1+0xd8], R163 ;  /* 0x0000d8a301007387 */ /* 0x0003e80000100800 */
[----:B------:R3:W-:Y:S01]  /*1f8a0*/  STL [R1+0xd4], R164 ;  /* 0x0000d4a401007387 */ /* 0x0007e20000100800 */
[----:B-1----:R-:W-:Y:S01]  /*1f8b0*/  IMAD.SHL.U32 R163, R167, 0x4, RZ ;  /* 0x00000004a7a37824 */ /* 0x002fe200078e00ff */
[----:B--2---:R-:W-:Y:S02]  /*1f8c0*/  SHF.L.U64.HI R165, R169, 0x2, R175 ;  /* 0x00000002a9a57819 */ /* 0x004fe400000102af */
[----:B------:R-:W2:Y:S04]  /*1f8d0*/  LDL.LU R175, [R1+0x860] ;  /* 0x0008600001af7983 */ /* 0x000ea80000300800 */
[----:B------:R1:W-:Y:S04]  /*1f8e0*/  STL [R1+0xd0], R163 ;  /* 0x0000d0a301007387 */ /* 0x0003e80000100800 */
[----:B------:R4:W-:Y:S01]  /*1f8f0*/  STL [R1+0xcc], R165 ;  /* 0x0000cca501007387 */ /* 0x0009e20000100800 */
[----:B---3--:R-:W-:-:S03]  /*1f900*/  SHF.L.U64.HI R164, R171, 0x2, R177 ;  /* 0x00000002aba47819 */ /* 0x008fc600000102b1 */
[----:B------:R-:W3:Y:S01]  /*1f910*/  LDL.LU R177, [R1+0x85c] ;  /* 0x00085c0001b17983 */ /* 0x000ee20000300800 */
[----:B-1----:R-:W-:-:S05]  /*1f920*/  IMAD.SHL.U32 R163, R169, 0x4, RZ ;  /* 0x00000004a9a37824 */ /* 0x002fca00078e00ff */
        /* <DEDUP_REMOVED lines=41> */
[----:B------:R-:W-:Y:S01]  /*1fbc0*/  STL [R1+0x84], R164 ;  /* 0x000084a401007387 */ /* 0x000fe20000100800 */
[----:B---3--:R-:W-:-:S03]  /*1fbd0*/  SHF.L.U64.HI R165, R193, 0x2, R199 ;  /* 0x00000002c1a57819 */ /* 0x008fc600000102c7 */
[----:B------:R-:W3:Y:S01]  /*1fbe0*/  LDL.LU R199, [R1+0x838] ;  /* 0x0008380001c77983 */ /* 0x000ee20000300800 */
[----:B-1----:R-:W-:-:S05]  /*1fbf0*/  IMAD.SHL.U32 R163, R191, 0x4, RZ ;  /* 0x00000004bfa37824 */ /* 0x002fca00078e00ff */
[----:B------:R4:W-:Y:S04]  /*1fc00*/  STL [R1+0x80], R163 ;  /* 0x000080a301007387 */ /* 0x0009e80000100800 */
[----:B------:R-:W-:Y:S01]  /*1fc10*/  STL [R1+0x7c], R165 ;  /* 0x00007ca501007387 */ /* 0x000fe20000100800 */
[----:B----4-:R-:W-:-:S03]  /*1fc20*/  SHF.L.U64.HI R163, R195, 0x2, R201 ;  /* 0x00000002c3a37819 */ /* 0x010fc600000102c9 */
[----:B------:R-:W4:Y:S01]  /*1fc30*/  LDL.LU R201, [R1+0x834] ;  /* 0x0008340001c97983 */ /* 0x000f220000300800 */
[----:B------:R-:W-:-:S05]  /*1fc40*/  IMAD.SHL.U32 R164, R193, 0x4, RZ ;  /* 0x00000004c1a47824 */ /* 0x000fca00078e00ff */
[----:B------:R1:W-:Y:S04]  /*1fc50*/  STL [R1+0x78], R164 ;  /* 0x000078a401007387 */ /* 0x0003e80000100800 */
[----:B------:R2:W-:Y:S01]  /*1fc60*/  STL [R1+0x74], R163 ;  /* 0x000074a301007387 */ /* 0x0005e20000100800 */
[----:B-1----:R-:W-:-:S05]  /*1fc70*/  IMAD.SHL.U32 R164, R195, 0x4, RZ ;  /* 0x00000004c3a47824 */ /* 0x002fca00078e00ff */
[----:B------:R3:W-:Y:S01]  /*1fc80*/  STL [R1+0x70], R164 ;  /* 0x000070a401007387 */ /* 0x0007e20000100800 */
[C---:B--2---:R-:W-:Y:S01]  /*1fc90*/  SHF.L.U64.HI R165, R197.reuse, 0x2, R248 ;  /* 0x00000002c5a57819 */ /* 0x044fe200000102f8 */
[----:B------:R-:W-:-:S04]  /*1fca0*/  IMAD.SHL.U32 R163, R197, 0x4, RZ ;  /* 0x00000004c5a37824 */ /* 0x000fc800078e00ff */
[----:B------:R-:W-:Y:S01]  /*1fcb0*/  STL [R1+0x6c], R165 ;  /* 0x00006ca501007387 */ /* 0x000fe20000100800 */
[----:B---3--:R-:W-:-:S03]  /*1fcc0*/  SHF.L.U64.HI R164, R199, 0x2, R205 ;  /* 0x00000002c7a47819 */ /* 0x008fc600000102cd */
[----:B------:R-:W2:Y:S04]  /*1fcd0*/  LDL.LU R205, [R1+0x830] ;  /* 0x0008300001cd7983 */ /* 0x000ea80000300800 */
[----:B------:R1:W-:Y:S04]  /*1fce0*/  STL [R1+0x68], R163 ;  /* 0x000068a301007387 */ /* 0x0003e80000100800 */
[----:B------:R-:W3:Y:S01]  /*1fcf0*/  LDL.LU R227, [R1+0x45c] ;  /* 0x00045c0001e37983 */ /* 0x000ee20000300800 */
[----:B-1----:R-:W-:-:S03]  /*1fd00*/  IMAD.SHL.U32 R163, R199, 0x4, RZ ;  /* 0x00000004c7a37824 */ /* 0x002fc600078e00ff */
[----:B------:R4:W-:Y:S04]  /*1fd10*/  STL [R1+0x64], R164 ;  /* 0x000064a401007387 */ /* 0x0009e80000100800 */
[----:B------:R-:W3:Y:S04]  /*1fd20*/  LDL.LU R228, [R1+0x460] ;  /* 0x0004600001e47983 */ /* 0x000ee80000300800 */
[----:B------:R1:W-:Y:S01]  /*1fd30*/  STL [R1+0x60], R163 ;  /* 0x000060a301007387 */ /* 0x0003e20000100800 */
[----:B----4-:R-:W-:-:S03]  /*1fd40*/  SHF.L.U64.HI R164, R201, 0x2, R203 ;  /* 0x00000002c9a47819 */ /* 0x010fc600000102cb */
[----:B------:R-:W4:Y:S04]  /*1fd50*/  LDL.LU R203, [R1+0x82c] ;  /* 0x00082c0001cb7983 */ /* 0x000f280000300800 */
[----:B------:R-:W3:Y:S01]  /*1fd60*/  LDL.LU R229, [R1+0x464] ;  /* 0x0004640001e57983 */ /* 0x000ee20000300800 */
[----:B-1----:R-:W-:-:S03]  /*1fd70*/  IMAD.SHL.U32 R163, R201, 0x4, RZ ;  /* 0x00000004c9a37824 */ /* 0x002fc600078e00ff */
[----:B------:R4:W-:Y:S04]  /*1fd80*/  STL [R1+0x5c], R164 ;  /* 0x00005ca401007387 */ /* 0x0009e80000100800 */
[----:B------:R-:W3:Y:S04]  /*1fd90*/  LDL.LU R230, [R1+0x468] ;  /* 0x0004680001e67983 */ /* 0x000ee80000300800 */
[----:B------:R-:W3:Y:S04]  /*1fda0*/  LDL.LU R231, [R1+0x46c] ;  /* 0x00046c0001e77983 */ /* 0x000ee80000300800 */
[----:B------:R1:W-:Y:S04]  /*1fdb0*/  STL [R1+0x58], R163 ;  /* 0x000058a301007387 */ /* 0x0003e80000100800 */
[----:B------:R-:W3:Y:S04]  /*1fdc0*/  LDL.LU R232, [R1] ;  /* 0x0000000001e87983 */ /* 0x000ee80000300800 */
[----:B------:R-:W3:Y:S04]  /*1fdd0*/  LDL.LU R233, [R1+0x470] ;  /* 0x0004700001e97983 */ /* 0x000ee80000300800 */
[----:B------:R-:W3:Y:S04]  /*1fde0*/  LDL.LU R234, [R1+0x4] ;  /* 0x0000040001ea7983 */ /* 0x000ee80000300800 */
[----:B------:R-:W3:Y:S04]  /*1fdf0*/  LDL.LU R235, [R1+0x474] ;  /* 0x0004740001eb7983 */ /* 0x000ee80000300800 */
[----:B------:R-:W3:Y:S04]  /*1fe00*/  LDL R236, [R1+0x35c] ;  /* 0x00035c0001ec7983 */ /* 0x000ee80000100800 */
[----:B------:R-:W3:Y:S04]  /*1fe10*/  LDL.LU R237, [R1+0x478] ;  /* 0x0004780001ed7983 */ /* 0x000ee80000300800 */
[----:B------:R-:W3:Y:S04]  /*1fe20*/  LDL R238, [R1+0x360] ;  /* 0x0003600001ee7983 */ /* 0x000ee80000100800 */
[----:B------:R-:W3:Y:S04]  /*1fe30*/  LDL.LU R239, [R1+0x47c] ;  /* 0x00047c0001ef7983 */ /* 0x000ee80000300800 */
[----:B------:R-:W3:Y:S04]  /*1fe40*/  LDL.LU R240, [R1+0x364] ;  /* 0x0003640001f07983 */ /* 0x000ee80000300800 */
[----:B------:R-:W3:Y:S04]  /*1fe50*/  LDL.LU R241, [R1+0x480] ;  /* 0x0004800001f17983 */ /* 0x000ee80000300800 */
[----:B------:R-:W3:Y:S04]  /*1fe60*/  LDL.LU R242, [R1+0x368] ;  /* 0x0003680001f27983 */ /* 0x000ee80000300800 */
[----:B------:R-:W3:Y:S04]  /*1fe70*/  LDL.LU R248, [R1+0x484] ;  /* 0x0004840001f87983 */ /* 0x000ee80000300800 */
[----:B------:R-:W3:Y:S01]  /*1fe80*/  LDL.LU R247, [R1+0x36c] ;  /* 0x00036c0001f77983 */ /* 0x000ee20000300800 */
[----:B----4-:R-:W-:-:S03]  /*1fe90*/  SHF.L.U64.HI R164, R203, 0x2, R207 ;  /* 0x00000002cba47819 */ /* 0x010fc600000102cf */
[----:B------:R-:W4:Y:S01]  /*1fea0*/  LDL.LU R207, [R1+0x828] ;  /* 0x0008280001cf7983 */ /* 0x000f220000300800 */
[----:B-1----:R-:W-:-:S03]  /*1feb0*/  IMAD.SHL.U32 R163, R203, 0x4, RZ ;  /* 0x00000004cba37824 */ /* 0x002fc600078e00ff */
[----:B------:R-:W3:Y:S04]  /*1fec0*/  LDL.LU R246, [R1+0x488] ;  /* 0x0004880001f67983 */ /* 0x000ee80000300800 */
[----:B------:R2:W-:Y:S04]  /*1fed0*/  STL [R1+0x54], R164 ;  /* 0x000054a401007387 */ /* 0x0005e80000100800 */
[----:B------:R-:W3:Y:S04]  /*1fee0*/  LDL.LU R245, [R1+0x370] ;  /* 0x0003700001f57983 */ /* 0x000ee80000300800 */
[----:B------:R1:W-:Y:S01]  /*1fef0*/  STL [R1+0x50], R163 ;  /* 0x000050a301007387 */ /* 0x0003e20000100800 */
[----:B--2---:R-:W-:-:S03]  /*1ff00*/  SHF.L.U64.HI R164, R205, 0x2, R213 ;  /* 0x00000002cda47819 */ /* 0x004fc600000102d5 */
[----:B------:R-:W2:Y:S04]  /*1ff10*/  LDL.LU R244, [R1+0x48c] ;  /* 0x00048c0001f47983 */ /* 0x000ea80000300800 */
[----:B------:R-:W2:Y:S04]  /*1ff20*/  LDL.LU R243, [R1+0x374] ;  /* 0x0003740001f37983 */ /* 0x000ea80000300800 */
[----:B------:R-:W2:Y:S04]  /*1ff30*/  LDL.LU R213, [R1+0x824] ;  /* 0x0008240001d57983 */ /* 0x000ea80000300800 */
[----:B------:R1:W-:Y:S01]  /*1ff40*/  STL [R1+0x4c], R164 ;  /* 0x00004ca401007387 */ /* 0x0003e20000100800 */
[----:B----4-:R-:W-:-:S03]  /*1ff50*/  SHF.L.U64.HI R165, R207, 0x2, R251 ;  /* 0x00000002cfa57819 */ /* 0x010fc600000102fb */
[----:B------:R-:W4:Y:S01]  /*1ff60*/  LDL.LU R251, [R1+0x820] ;  /* 0x0008200001fb7983 */ /* 0x000f220000300800 */
[----:B-1----:R-:W-:Y:S02]  /*1ff70*/  IMAD.SHL.U32 R163, R205, 0x4, RZ ;  /* 0x00000004cda37824 */ /* 0x002fe400078e00ff */
[----:B------:R-:W-:-:S03]  /*1ff80*/  IMAD.SHL.U32 R164, R207, 0x4, RZ ;  /* 0x00000004cfa47824 */ /* 0x000fc600078e00ff */
[----:B------:R3:W-:Y:S04]  /*1ff90*/  STL [R1+0x48], R163 ;  /* 0x000048a301007387 */ /* 0x0007e80000100800 */
[----:B------:R1:W-:Y:S01]  /*1ffa0*/  STL [R1+0x44], R165 ;  /* 0x000044a501007387 */ /* 0x0003e20000100800 */
[----:B---3--:R-:W-:-:S03]  /*1ffb0*/  SHF.L.U64.HI R163, R209, 0x2, R227 ;  /* 0x00000002d1a37819 */ /* 0x008fc600000102e3 */
[----:B------:R2:W-:Y:S01]  /*1ffc0*/  STL [R1+0x40], R164 ;  /* 0x000040a401007387 */ /* 0x0005e20000100800 */
[----:B-1----:R-:W-:-:S03]  /*1ffd0*/  IMAD.SHL.U32 R165, R209, 0x4, RZ ;  /* 0x00000004d1a57824 */ /* 0x002fc600078e00ff */
[----:B------:R1:W-:Y:S01]  /*1ffe0*/  STL [R1+0x3c], R163 ;  /* 0x00003ca301007387 */ /* 0x0003e20000100800 */
[----:B--2---:R-:W-:-:S03]  /*1fff0*/  SHF.L.U64.HI R164, R213, 0x2, R228 ;  /* 0x00000002d5a47819 */ /* 0x004fc600000102e4 */
[----:B------:R2:W-:Y:S01]  /*20000*/  STL [R1+0x38], R165 ;  /* 0x000038a501007387 */ /* 0x0005e20000100800 */
[----:B-1----:R-:W-:-:S03]  /*20010*/  IMAD.SHL.U32 R163, R213, 0x4, RZ ;  /* 0x00000004d5a37824 */ /* 0x002fc600078e00ff */
[----:B------:R1:W-:Y:S04]  /*20020*/  STL [R1+0x34], R164 ;  /* 0x000034a401007387 */ /* 0x0003e80000100800 */
[----:B------:R-:W-:Y:S01]  /*20030*/  STL [R1+0x30], R163 ;  /* 0x000030a301007387 */ /* 0x000fe20000100800 */
[C---:B--2---:R-:W-:Y:S01]  /*20040*/  SHF.L.U64.HI R165, R250.reuse, 0x2, R229 ;  /* 0x00000002faa57819 */ /* 0x044fe200000102e5 */
[----:B-1----:R-:W-:-:S04]  /*20050*/  IMAD.SHL.U32 R164, R250, 0x4, RZ ;  /* 0x00000004faa47824 */ /* 0x002fc800078e00ff */
[----:B------:R-:W-:Y:S04]  /*20060*/  STL [R1+0x2c], R165 ;  /* 0x00002ca501007387 */ /* 0x000fe80000100800 */
[----:B------:R1:W-:Y:S02]  /*20070*/  STL [R1+0x28], R164 ;  /* 0x000028a401007387 */ /* 0x0003e40000100800 */
[----:B-1----:R-:W-:Y:S01]  /*20080*/  SHF.L.U64.HI R164, R232, 0x2, R231 ;  /* 0x00000002e8a47819 */ /* 0x002fe200000102e7 */
[C---:B------:R-:W-:Y:S01]  /*20090*/  IMAD.SHL.U32 R249, R242.reuse, 0x4, RZ ;  /* 0x00000004f2f97824 */ /* 0x040fe200078e00ff */
[----:B------:R-:W-:Y:S02]  /*200a0*/  SHF.L.U64.HI R250, R242, 0x2, R241 ;  /* 0x00000002f2fa7819 */ /* 0x000fe400000102f1 */
[----:B------:R-:W-:-:S02]  /*200b0*/  SHF.L.U64.HI R252, R240, 0x2, R239 ;  /* 0x00000002f0fc7819 */ /* 0x000fc400000102ef */
[C---:B----4-:R-:W-:Y:S01]  /*200c0*/  SHF.L.U64.HI R163, R251.reuse, 0x2, R230 ;  /* 0x00000002fba37819 */ /* 0x050fe200000102e6 */
[----:B------:R-:W-:-:S04]  /*200d0*/  IMAD.SHL.U32 R165, R251, 0x4, RZ ;  /* 0x00000004fba57824 */ /* 0x000fc800078e00ff */
[----:B------:R1:W-:Y:S04]  /*200e0*/  STL [R1+0x24], R163 ;  /* 0x000024a301007387 */ /* 0x0003e80000100800 */
[----:B------:R2:W-:Y:S01]  /*200f0*/  STL [R1+0x20], R165 ;  /* 0x000020a501007387 */ /* 0x0005e20000100800 */
[----:B-1----:R-:W-:-:S03]  /*20100*/  IMAD.SHL.U32 R163, R232, 0x4, RZ ;  /* 0x00000004e8a37824 */ /* 0x002fc600078e00ff */
[----:B------:R1:W-:Y:S01]  /*20110*/  STL [R1+0x1c], R164 ;  /* 0x00001ca401007387 */ /* 0x0003e20000100800 */
[----:B--2---:R-:W-:-:S03]  /*20120*/  SHF.L.U64.HI R165, R234, 0x2, R233 ;  /* 0x00000002eaa57819 */ /* 0x004fc600000102e9 */
[----:B------:R2:W-:Y:S01]  /*20130*/  STL [R1+0x18], R163 ;  /* 0x000018a301007387 */ /* 0x0005e20000100800 */
[----:B-1----:R-:W-:-:S03]  /*20140*/  IMAD.SHL.U32 R164, R234, 0x4, RZ ;  /* 0x00000004eaa47824 */ /* 0x002fc600078e00ff */
[----:B------:R1:W-:Y:S01]  /*20150*/  STL [R1+0x14], R165 ;  /* 0x000014a501007387 */ /* 0x0003e20000100800 */
[----:B--2---:R-:W-:-:S03]  /*20160*/  SHF.L.U64.HI R163, R236, 0x2, R235 ;  /* 0x00000002eca37819 */ /* 0x004fc600000102eb */
[----:B------:R2:W-:Y:S04]  /*20170*/  STL [R1+0x10], R164 ;  /* 0x000010a401007387 */ /* 0x0005e80000100800 */
[----:B------:R3:W-:Y:S01]  /*20180*/  STL [R1+0xc], R163 ;  /* 0x00000ca301007387 */ /* 0x0007e20000100800 */
[----:B-1----:R-:W-:Y:S01]  /*20190*/  IMAD.SHL.U32 R165, R236, 0x4, RZ ;  /* 0x00000004eca57824 */ /* 0x002fe200078e00ff */
[----:B--2---:R-:W-:-:S04]  /*201a0*/  SHF.L.U64.HI R164, R238, 0x2, R237 ;  /* 0x00000002eea47819 */ /* 0x004fc800000102ed */
[----:B------:R-:W-:Y:S01]  /*201b0*/  STL [R1+0x8], R165 ;  /* 0x000008a501007387 */ /* 0x000fe20000100800 */
[----:B---3--:R-:W-:-:S03]  /*201c0*/  IMAD.SHL.U32 R163, R238, 0x4, RZ ;  /* 0x00000004eea37824 */ /* 0x008fc600078e00ff */
[----:B------:R-:W-:Y:S01]  /*201d0*/  STL [R1+0x4], R164 ;  /* 0x000004a401007387 */ /* 0x000fe20000100800 */
[----:B------:R-:W-:-:S03]  /*201e0*/  IMAD.SHL.U32 R251, R240, 0x4, RZ ;  /* 0x00000004f0fb7824 */ /* 0x000fc600078e00ff */
[----:B------:R1:W-:Y:S04]  /*201f0*/  STL [R1], R163 ;  /* 0x000000a301007387 */ /* 0x0003e80000100800 */
[----:B------:R-:W2:Y:S04]  /*20200*/  LDL.LU R242, [R1+0x490] ;  /* 0x0004900001f27983 */ /* 0x000ea80000300800 */
[----:B------:R-:W2:Y:S04]  /*20210*/  LDL.LU R241, [R1+0x378] ;  /* 0x0003780001f17983 */ /* 0x000ea80000300800 */
[----:B------:R-:W3:Y:S04]  /*20220*/  LDL.LU R240, [R1+0x494] ;  /* 0x0004940001f07983 */ /* 0x000ee80000300800 */
[----:B------:R-:W3:Y:S04]  /*20230*/  LDL.LU R239, [R1+0x37c] ;  /* 0x00037c0001ef7983 */ /* 0x000ee80000300800 */
        /* <DEDUP_REMOVED lines=24> */
[----:B------:R-:W2:Y:S04]  /*203c0*/  LDL.LU R214, [R1+0x4cc] ;  /* 0x0004cc0001d67983 */ /* 0x000ea80000300800 */
[----:B------:R-:W2:Y:S01]  /*203d0*/  LDL.LU R206, [R1+0x3b0] ;  /* 0x0003b00001ce7983 */ /* 0x000ea20000300800 */
[----:B------:R-:W-:-:S03]  /*203e0*/  SHF.R.S32.HI R208, RZ, 0x1f, R5 ;  /* 0x0000001fffd07819 */ /* 0x000fc60000011405 */
[----:B------:R-:W3:Y:S01]  /*203f0*/  LDL.LU R210, [R1+0x4d0] ;  /* 0x0004d00001d27983 */ /* 0x000ee20000300800 */
[----:B-1----:R-:W-:-:S03]  /*20400*/  SHF.L.U64.HI R163, R5, 0x2, R208 ;  /* 0x0000000205a37819 */ /* 0x002fc600000102d0 */
[----:B------:R-:W3:Y:S04]  /*20410*/  LDL.LU R186, [R1+0x3b4] ;  /* 0x0003b40001ba7983 */ /* 0x000ee80000300800 */
[----:B------:R-:W4:Y:S04]  /*20420*/  LDL.LU R190, [R1+0x4a4] ;  /* 0x0004a40001be7983 */ /* 0x000f280000300800 */
[----:B------:R-:W4:Y:S04]  /*20430*/  LDL.LU R208, [R1+0x4d4] ;  /* 0x0004d40001d07983 */ /* 0x000f280000300800 */
[----:B------:R-:W4:Y:S01]  /*20440*/  LDL.LU R179, [R1+0x3b8] ;  /* 0x0003b80001b37983 */ /* 0x000f220000300800 */
[C---:B--2---:R-:W-:Y:S01]  /*20450*/  SHF.L.U64.HI R214, R206.reuse, 0x2, R214 ;  /* 0x00000002ced67819 */ /* 0x044fe200000102d6 */
[----:B------:R-:W-:-:S02]  /*20460*/  IMAD.SHL.U32 R213, R206, 0x4, RZ ;  /* 0x00000004ced57824 */ /* 0x000fc400078e00ff */
        /* <DEDUP_REMOVED lines=26> */
[C---:B---3--:R-:W-:Y:S01]  /*20610*/  SHF.L.U64.HI R210, R186.reuse, 0x2, R210 ;  /* 0x00000002bad27819 */ /* 0x048fe200000102d2 */
[----:B------:R-:W-:Y:S01]  /*20620*/  IMAD.SHL.U32 R209, R186, 0x4, RZ ;  /* 0x00000004bad17824 */ /* 0x000fe200078e00ff */
[----:B----4-:R-:W-:Y:S01]  /*20630*/  SHF.R.S32.HI R163, RZ, 0x6, R190 ;  /* 0x00000006ffa37819 */ /* 0x010fe200000114be */
[----:B------:R-:W3:Y:S04]  /*20640*/  LDL.LU R186, [R1+0x510] ;  /* 0x0005100001ba7983 */ /* 0x000ee80000300800 */
[----:B------:R-:W3:Y:S01]  /*20650*/  LDL.LU R190, [R1+0x3f4] ;  /* 0x0003f40001be7983 */ /* 0x000ee20000300800 */
[C---:B--2---:R-:W-:Y:S01]  /*20660*/  SHF.L.U64.HI R204, R175.reuse, 0x2, R204 ;  /* 0x00000002afcc7819 */ /* 0x044fe200000102cc */
[----:B------:R-:W-:Y:S01]  /*20670*/  IMAD.SHL.U32 R203, R175, 0x4, RZ ;  /* 0x00000004afcb7824 */ /* 0x000fe200078e00ff */
[C---:B------:R-:W-:Y:S01]  /*20680*/  SHF.L.U64.HI R202, R173.reuse, 0x2, R202 ;  /* 0x00000002adca7819 */ /* 0x040fe200000102ca */
[----:B------:R-:W-:Y:S01]  /*20690*/  IMAD.SHL.U32 R201, R173, 0x4, RZ ;  /* 0x00000004adc97824 */ /* 0x000fe200078e00ff */
[----:B------:R-:W-:-:S02]  /*206a0*/  SHF.L.U64.HI R173, R181, 0x2, R3 ;  /* 0x00000002b5ad7819 */ /* 0x000fc40000010203 */
[----:B------:R-:W2:Y:S01]  /*206b0*/  LDL.LU R3, [R1+0x81c] ;  /* 0x00081c0001037983 */ /* 0x000ea20000300800 */
[----:B------:R-:W-:-:S03]  /*206c0*/  SHF.L.U64.HI R175, R183, 0x2, R0 ;  /* 0x00000002b7af7819 */ /* 0x000fc60000010200 */
[----:B------:R-:W4:Y:S01]  /*206d0*/  LDL.LU R0, [R1+0x818] ;  /* 0x0008180001007983 */ /* 0x000f220000300800 */
[C---:B------:R-:W-:Y:S01]  /*206e0*/  SHF.L.U64.HI R194, R165.reuse, 0x2, R194 ;  /* 0x00000002a5c27819 */ /* 0x040fe200000102c2 */
[----:B------:R-:W-:Y:S01]  /*206f0*/  IMAD.SHL.U32 R193, R165, 0x4, RZ ;  /* 0x00000004a5c17824 */ /* 0x000fe200078e00ff */
[C---:B------:R-:W-:Y:S01]  /*20700*/  SHF.L.U64.HI R165, R168.reuse, 0x2, R166 ;  /* 0x00000002a8a57819 */ /* 0x040fe200000102a6 */
[C---:B------:R-:W-:Y:S01]  /*20710*/  IMAD.SHL.U32 R195, R167.reuse, 0x4, RZ ;  /* 0x00000004a7c37824 */ /* 0x040fe200078e00ff */
[----:B------:R-:W-:Y:S01]  /*20720*/  SHF.L.U64.HI R196, R167, 0x2, R196 ;  /* 0x00000002a7c47819 */ /* 0x000fe200000102c4 */
[----:B------:R-:W-:Y:S01]  /*20730*/  IMAD.SHL.U32 R166, R168, 0x4, RZ ;  /* 0x00000004a8a67824 */ /* 0x000fe200078e00ff */
[C---:B------:R-:W-:Y:S01]  /*20740*/  SHF.L.U64.HI R208, R179.reuse, 0x2, R208 ;  /* 0x00000002b3d07819 */ /* 0x040fe200000102d0 */
[----:B------:R-:W-:Y:S01]  /*20750*/  IMAD.SHL.U32 R207, R179, 0x4, RZ ;  /* 0x00000004b3cf7824 */ /* 0x000fe200078e00ff */
[C---:B------:R-:W-:Y:S01]  /*20760*/  SHF.L.U64.HI R200, R171.reuse, 0x2, R200 ;  /* 0x00000002abc87819 */ /* 0x040fe200000102c8 */
[----:B------:R-:W-:Y:S01]  /*20770*/  IMAD.SHL.U32 R199, R171, 0x4, RZ ;  /* 0x00000004abc77824 */ /* 0x000fe200078e00ff */
[C---:B------:R-:W-:Y:S01]  /*20780*/  SHF.L.U64.HI R198, R169.reuse, 0x2, R198 ;  /* 0x00000002a9c67819 */ /* 0x040fe200000102c6 */
[----:B------:R-:W-:Y:S01]  /*20790*/  IMAD.SHL.U32 R197, R169, 0x4, RZ ;  /* 0x00000004a9c57824 */ /* 0x000fe200078e00ff */
[C---:B------:R-:W-:Y:S01]  /*207a0*/  SHF.L.U64.HI R167, R172.reuse, 0x2, R170 ;  /* 0x00000002aca77819 */ /* 0x040fe200000102aa */
[----:B------:R-:W-:Y:S01]  /*207b0*/  IMAD.SHL.U32 R168, R172, 0x4, RZ ;  /* 0x00000004aca87824 */ /* 0x000fe200078e00ff */
[----:B------:R-:W-:Y:S01]  /*207c0*/  SHF.L.U64.HI R169, R176, 0x2, R174 ;  /* 0x00000002b0a97819 */ /* 0x000fe200000102ae */
[C---:B------:R-:W-:Y:S01]  /*207d0*/  IMAD.SHL.U32 R172, R180.reuse, 0x4, RZ ;  /* 0x00000004b4ac7824 */ /* 0x040fe200078e00ff */
[----:B------:R-:W-:Y:S01]  /*207e0*/  SHF.L.U64.HI R171, R180, 0x2, R178 ;  /* 0x00000002b4ab7819 */ /* 0x000fe200000102b2 */
[----:B------:R-:W-:Y:S01]  /*207f0*/  IMAD.SHL.U32 R174, R181, 0x4, RZ ;  /* 0x00000004b5ae7824 */ /* 0x000fe200078e00ff */
[C---:B------:R-:W-:Y:S01]  /*20800*/  SHF.L.U64.HI R179, R188.reuse, 0x2, R189 ;  /* 0x00000002bcb37819 */ /* 0x040fe200000102bd */
[----:B------:R-:W-:Y:S01]  /*20810*/  IMAD.SHL.U32 R180, R188, 0x4, RZ ;  /* 0x00000004bcb47824 */ /* 0x000fe200078e00ff */
[----:B------:R1:W5:Y:S01]  /*20820*/  LDL.LU R189, [R1+0x814] ;  /* 0x0008140001bd7983 */ /* 0x0003620000300800 */
[----:B------:R-:W-:-:S02]  /*20830*/  IMAD.SHL.U32 R170, R176, 0x4, RZ ;  /* 0x00000004b0aa7824 */ /* 0x000fc400078e00ff */
[----:B------:R-:W-:Y:S01]  /*20840*/  IMAD.SHL.U32 R176, R183, 0x4, RZ ;  /* 0x00000004b7b07824 */ /* 0x000fe200078e00ff */
[----:B------:R1:W5:Y:S01]  /*20850*/  LDL.LU R188, [R1+0x810] ;  /* 0x0008100001bc7983 */ /* 0x0003620000300800 */
[C---:B--2---:R-:W-:Y:S01]  /*20860*/  SHF.L.U64.HI R181, R3.reuse, 0x2, R4 ;  /* 0x0000000203b57819 */ /* 0x044fe20000010204 */
[----:B------:R-:W-:Y:S02]  /*20870*/  IMAD.SHL.U32 R182, R3, 0x4, RZ ;  /* 0x0000000403b67824 */ /* 0x000fe400078e00ff */
[----:B------:R1:W5:Y:S01]  /*20880*/  LDL.LU R4, [R1+0x80c] ;  /* 0x00080c0001047983 */ /* 0x0003620000300800 */
[----:B----4-:R-:W-:-:S03]  /*20890*/  SHF.L.U64.HI R183, R0, 0x2, R2 ;  /* 0x0000000200b77819 */ /* 0x010fc60000010202 */
[----:B------:R1:W5:Y:S04]  /*208a0*/  LDL.LU R3, [R1+0x808] ;  /* 0x0008080001037983 */ /* 0x0003680000300800 */
[----:B------:R1:W5:Y:S01]  /*208b0*/  LDL.LU R2, [R1+0x804] ;  /* 0x0008040001027983 */ /* 0x0003620000300800 */
[----:B------:R-:W-:Y:S02]  /*208c0*/  IMAD.SHL.U32 R184, R0, 0x4, RZ ;  /* 0x0000000400b87824 */ /* 0x000fe400078e00ff */
[----:B------:R-:W2:Y:S01]  /*208d0*/  S2R R0, SR_TID.X ;  /* 0x0000000000007919 */ /* 0x000ea20000002100 */
[----:B------:R-:W-:Y:S01]  /*208e0*/  IMAD.WIDE.U32 R8, R5, 0x1c, R8 ;  /* 0x0000001c05087825 */ /* 0x000fe200078e0008 */
[----:B------:R-:W-:Y:S02]  /*208f0*/  SHF.L.U64.HI R206, R177, 0x2, R206 ;  /* 0x00000002b1ce7819 */ /* 0x000fe400000102ce */
[----:B------:R-:W-:-:S02]  /*20900*/  CS2R R24, SRZ ;  /* 0x0000000000187805 */ /* 0x000fc4000001ff00 */
[----:B------:R-:W-:Y:S01]  /*20910*/  SHF.L.U64.HI R212, R211, 0x2, R212 ;  /* 0x00000002d3d47819 */ /* 0x000fe200000102d4 */
[----:B------:R-:W-:Y:S01]  /*20920*/  IMAD.SHL.U32 R205, R177, 0x4, RZ ;  /* 0x00000004b1cd7824 */ /* 0x000fe200078e00ff */
[----:B------:R-:W-:Y:S01]  /*20930*/  SHF.L.U64.HI R15, R16, 0x2, R15 ;  /* 0x00000002100f7819 */ /* 0x000fe2000001020f */
[----:B------:R-:W-:Y:S01]  /*20940*/  IMAD.IADD R7, R9, 0x1, R7 ;  /* 0x0000000109077824 */ /* 0x000fe200078e0207 */
[----:B------:R-:W-:Y:S01]  /*20950*/  SHF.L.U64.HI R17, R18, 0x2, R17 ;  /* 0x0000000212117819 */ /* 0x000fe20000010211 */
[----:B------:R-:W-:Y:S01]  /*20960*/  IMAD.MOV.U32 R9, RZ, RZ, 0x6 ;  /* 0x00000006ff097424 */ /* 0x000fe200078e00ff */
[----:B------:R-:W-:Y:S02]  /*20970*/  SHF.L.U64.HI R19, R20, 0x2, R19 ;  /* 0x0000000214137819 */ /* 0x000fe40000010213 */
[----:B------:R-:W-:Y:S02]  /*20980*/  CS2R R26, SRZ ;  /* 0x00000000001a7805 */ /* 0x000fe4000001ff00 */
[----:B------:R-:W-:-:S02]  /*20990*/  SHF.L.U64.HI R21, R22, 0x2, R21 ;  /* 0x0000000216157819 */ /* 0x000fc40000010215 */
[----:B------:R-:W-:Y:S02]  /*209a0*/  CS2R R28, SRZ ;  /* 0x00000000001c7805 */ /* 0x000fe4000001ff00 */
[----:B------:R-:W-:Y:S02]  /*209b0*/  SHF.L.U64.HI R23, R152, 0x2, R23 ;  /* 0x0000000298177819 */ /* 0x000fe40000010217 */
[----:B------:R-:W-:Y:S02]  /*209c0*/  CS2R R30, SRZ ;  /* 0x00000000001e7805 */ /* 0x000fe4000001ff00 */
        /* <DEDUP_REMOVED lines=13> */
[----:B--2---:R-:W-:Y:S02]  /*20aa0*/  SHF.R.U32.HI R0, RZ, 0x6, R0 ;  /* 0x00000006ff007819 */ /* 0x004fe40000011600 */
[----:B------:R-:W-:-:S02]  /*20ab0*/  CS2R R44, SRZ ;  /* 0x00000000002c7805 */ /* 0x000fc4000001ff00 */
[----:B------:R-:W-:Y:S02]  /*20ac0*/  SHF.L.U64.HI R244, R243, 0x2, R244 ;  /* 0x00000002f3f47819 */ /* 0x000fe400000102f4 */
[----:B------:R-:W-:Y:S02]  /*20ad0*/  CS2R R46, SRZ ;  /* 0x00000000002e7805 */ /* 0x000fe4000001ff00 */
[----:B------:R-:W-:Y:S02]  /*20ae0*/  SHF.L.U64.HI R242, R241, 0x2, R242 ;  /* 0x00000002f1f27819 */ /* 0x000fe400000102f2 */
[----:B------:R-:W-:Y:S02]  /*20af0*/  CS2R R48, SRZ ;  /* 0x0000000000307805 */ /* 0x000fe4000001ff00 */
[----:B------:R-:W-:Y:S02]  /*20b00*/  SHF.L.U64.HI R240, R239, 0x2, R240 ;  /* 0x00000002eff07819 */ /* 0x000fe400000102f0 */
        /* <DEDUP_REMOVED lines=27> */
[----:B---3--:R-:W-:Y:S02]  /*20cc0*/  SHF.L.U64.HI R177, R190, 0x2, R186 ;  /* 0x00000002beb17819 */ /* 0x008fe400000102ba */
        /* <DEDUP_REMOVED lines=18> */
[----:B------:R-:W-:Y:S01]  /*20df0*/  IMAD.SHL.U32 R211, R211, 0x4, RZ ;  /* 0x00000004d3d37824 */ /* 0x000fe200078e00ff */
[----:B------:R-:W-:Y:S01]  /*20e00*/  SGXT.U32 R0, R0, 0x1 ;  /* 0x000000010000781a */ /* 0x000fe20000000000 */
[----:B------:R-:W-:Y:S01]  /*20e10*/  IMAD.SHL.U32 R14, R14, 0x4, RZ ;  /* 0x000000040e0e7824 */ /* 0x000fe200078e00ff */
[----:B------:R-:W-:Y:S01]  /*20e20*/  CS2R R114, SRZ ;  /* 0x0000000000727805 */ /* 0x000fe2000001ff00 */
        /* <DEDUP_REMOVED lines=36> */
[----:B------:R-:W-:-:S02]  /*21070*/  IMAD.SHL.U32 R231, R231, 0x4, RZ ;  /* 0x00000004e7e77824 */ /* 0x000fc400078e00ff */
[----:B------:R-:W-:Y:S02]  /*21080*/  IMAD.SHL.U32 R229, R229, 0x4, RZ ;  /* 0x00000004e5e57824 */ /* 0x000fe400078e00ff */
[----:B------:R-:W-:Y:S02]  /*21090*/  IMAD.SHL.U32 R227, R227, 0x4, RZ ;  /* 0x00000004e3e37824 */ /* 0x000fe400078e00ff */
[----:B------:R-:W-:Y:S02]  /*210a0*/  IMAD.SHL.U32 R225, R225, 0x4, RZ ;  /* 0x00000004e1e17824 */ /* 0x000fe400078e00ff */
[----:B------:R-:W-:Y:S02]  /*210b0*/  IMAD.SHL.U32 R223, R223, 0x4, RZ ;  /* 0x00000004dfdf7824 */ /* 0x000fe400078e00ff */
[----:B------:R-:W-:Y:S02]  /*210c0*/  IMAD.SHL.U32 R221, R221, 0x4, RZ ;  /* 0x00000004dddd7824 */ /* 0x000fe400078e00ff */
[----:B------:R-:W-:-:S02]  /*210d0*/  IMAD.SHL.U32 R219, R219, 0x4, RZ ;  /* 0x00000004dbdb7824 */ /* 0x000fc400078e00ff */
[----:B------:R-:W-:Y:S02]  /*210e0*/  IMAD.SHL.U32 R217, R217, 0x4, RZ ;  /* 0x00000004d9d97824 */ /* 0x000fe400078e00ff */
[----:B------:R-:W-:Y:S02]  /*210f0*/  IMAD.SHL.U32 R215, R215, 0x4, RZ ;  /* 0x00000004d7d77824 */ /* 0x000fe400078e00ff */
[----:B------:R-:W-:Y:S02]  /*21100*/  IMAD.SHL.U32 R164, R164, 0x4, RZ ;  /* 0x00000004a4a47824 */ /* 0x000fe400078e00ff */
[----:B------:R-:W-:Y:S02]  /*21110*/  IMAD.SHL.U32 R178, R190, 0x4, RZ ;  /* 0x00000004beb27824 */ /* 0x000fe400078e00ff */
[----:B------:R-:W-:Y:S01]  /*21120*/  VIADD R186, R163, 0xfffffff9 ;  /* 0xfffffff9a3ba7836 */ /* 0x000fe20000000000 */
[----:B------:R-:W-:Y:S01]  /*21130*/  UIADD3 UR12, UR12, -0x1c0, URZ ;  /* 0xfffffe400c0c7890 */ /* 0x000fe2000fffe03f */
[----:B------:R-:W-:Y:S01]  /*21140*/  UMOV UR13, 0xffffffff ;  /* 0xffffffff000d7882 */ /* 0x000fe20000000000 */
[----:B-1----:R-:W-:-:S10]  /*21150*/  UMOV UR4, URZ ;  /* 0x0000003f00047c82 */ /* 0x002fd40008000000 */
.L_x_1:
[----:B------:R-:W-:Y:S01]  /*21160*/  UIADD3 UR13, UR13, 0x1, URZ ;  /* 0x000000010d0d7890 */ /* 0x000fe2000fffe03f */
[----:B------:R-:W-:-:S04]  /*21170*/  DEPBAR.LE SB0, 0xc ;  /* 0x000083000000791a */ /* 0x000fc80000000000 */
[----:B------:R-:W-:Y:S01]  /*21180*/  BAR.SYNC.DEFER_BLOCKING 0x0 ;  /* 0x0000000000007b1d */ /* 0x000fe20000010000 */
[----:B------:R-:W-:Y:S01]  /*21190*/  UISETP.GT.AND UP0, UPT, UR13, 0x7, UPT ;  /* 0x000000070d00788c */ /* 0x000fe2000bf04270 */
[----:B------:R-:W-:Y:S01]  /*211a0*/  VIADD R186, R163, 0xfffffff9 ;  /* 0xfffffff9a3ba7836 */ /* 0x000fe20000000000 */
[C---:B------:R-:W-:Y:S01]  /*211b0*/  ISETP.GE.AND P1, PT, R0.reuse, UR12, PT ;  /* 0x0000000c00007c0c */ /* 0x040fe2000bf26270 */
[----:B------:R-:W-:Y:S01]  /*211c0*/  VIADD R9, R9, 0x1 ;  /* 0x0000000109097836 */ /* 0x000fe20000000000 */
[----:B------:R-:W-:Y:S01]  /*211d0*/  USEL UR13, UR13, URZ, !UP0 ;  /* 0x0000003f0d0d7287 */ /* 0x000fe2000c000000 */
[----:B------:R-:W-:Y:S01]  /*211e0*/  LOP3.LUT R187, R0, 0x2, RZ, 0xfc, !PT ;  /* 0x0000000200bb7812 */ /* 0x000fe200078efcff */
[----:B------:R-:W-:Y:S01]  /*211f0*/  UMOV UR11, 0x40000040 ;  /* 0x40000040000b7882 */ /* 0x000fe20000000000 */
[----:B------:R-:W-:Y:S01]  /*21200*/  UMOV UR9, 0x40000040 ;  /* 0x4000004000097882 */ /* 0x000fe20000000000 */
[----:B------:R-:W-:Y:S01]  /*21210*/  ULEA UR5, UR13, UR7, 0xe ;  /* 0x000000070d057291 */ /* 0x000fe2000f8e703f */
[----:B------:R-:W-:Y:S01]  /*21220*/  ISETP.LE.AND P0, PT, R186, UR4, PT ;  /* 0x00000004ba007c0c */ /* 0x000fe2000bf03270 */
[----:B------:R-:W-:Y:S01]  /*21230*/  ULEA UR6, UR13, UR7, 0x10 ;  /* 0x000000070d067291 */ /* 0x000fe2000f8e803f */
[----:B------:R-:W-:Y:S01]  /*21240*/  SEL R186, RZ, 0x4, P1 ;  /* 0x00000004ffba7807 */ /* 0x000fe20000800000 */
[----:B------:R-:W-:Y:S01]  /*21250*/  UIADD3 UR5, UR5, 0x80000, URZ ;  /* 0x0008000005057890 */ /* 0x000fe2000fffe03f */
[----:B------:R-:W-:Y:S01]  /*21260*/  ISETP.GE.AND P1, PT, R187, UR12, PT ;  /* 0x0000000cbb007c0c */ /* 0x000fe2000bf26270 */
[----:B------:R-:W-:Y:S01]  /*21270*/  USHF.R.U32.HI UR6, URZ, 0x4, UR6 ;  /* 0x000000043f067899 */ /* 0x000fe20008011606 */
[----:B------:R-:W-:Y:S01]  /*21280*/  SEL R186, R186, RZ, !P0 ;  /* 0x000000ffbaba7207 */ /* 0x000fe20004000000 */
[----:B------:R-:W-:-:S02]  /*21290*/  USHF.R.U32.HI UR5, URZ, 0x4, UR5 ;  /* 0x000000043f057899 */ /* 0x000fc40008011605 */
[----:B------:R-:W-:Y:S01]  /*212a0*/  USGXT.U32 UR10, UR6, 0xe ;  /* 0x0000000e060a789a */ /* 0x000fe20008000000 */
[----:B------:R-:W-:Y:S01]  /*212b0*/  ISETP.NE.U32.AND P2, PT, R186, RZ, PT ;  /* 0x000000ffba00720c */ /* 0x000fe20003f45070 */
[----:B------:R-:W-:Y:S01]  /*212c0*/  USGXT.U32 UR8, UR5, 0xe ;  /* 0x0000000e0508789a */ /* 0x000fe20008000000 */
[----:B------:R-:W-:Y:S01]  /*212d0*/  SEL R186, RZ, 0x4, P1 ;  /* 0x00000004ffba7807 */ /* 0x000fe20000800000 */
[----:B------:R-:W-:Y:S01]  /*212e0*/  UMOV UR6, URZ ;  /* 0x0000003f00067c82 */ /* 0x000fe20008000000 */
[----:B------:R-:W-:Y:S01]  /*212f0*/  WARPGROUP.ARRIVE ;  /* 0x00000000000079c5 */ /* 0x000fe20000000000 */
[----:B------:R-:W-:Y:S01]  /*21300*/  UMOV UR5, URZ ;  /* 0x0000003f00057c82 */ /* 0x000fe20008000000 */
[C---:B------:R-:W-:Y:S02]  /*21310*/  ISETP.GT.AND P1, PT, R9.reuse, 0x7, PT ;  /* 0x000000070900780c */ /* 0x040fe40003f24270 */
[----:B------:R-:W-:Y:S02]  /*21320*/  SEL R186, R186, RZ, !P0 ;  /* 0x000000ffbaba7207 */ /* 0x000fe40004000000 */
[----:B------:R-:W-:Y:S01]  /*21330*/  HGMMA.64x256x8.F32.TF32 R24, gdesc[UR8], R24 ;  /* 0x07e00000081879f0 */ /* 0x000fe20008702818 */
[----:B------:R-:W-:Y:S01]  /*21340*/  UIADD3 UR10, UP1, UR10, 0x2, URZ ;  /* 0x000000020a0a7890 */ /* 0x000fe2000ff3e03f */
[----:B------:R-:W-:Y:S01]  /*21350*/  SEL R9, R9, RZ, !P1 ;  /* 0x000000ff09097207 */ /* 0x000fe20004800000 */
[----:B------:R-:W-:Y:S01]  /*21360*/  UIADD3 UR8, UP0, UR8, 0x2, URZ ;  /* 0x0000000208087890 */ /* 0x000fe2000ff1e03f */
[----:B------:R-:W-:Y:S01]  /*21370*/  ISETP.NE.U32.AND P3, PT, R186, RZ, PT ;  /* 0x000000ffba00720c */ /* 0x000fe20003f65070 */
[----:B------:R-:W-:Y:S01]  /*21380*/  UIADD3.X UR11, UR6, 0x40000040, URZ, UP1, !UPT ;  /* 0x40000040060b7890 */ /* 0x000fe20008ffe43f */
[----:B------:R-:W-:Y:S01]  /*21390*/  IADD3 R186, P4, R8, R162, RZ ;  /* 0x000000a208ba7210 */ /* 0x000fe20007f9e0ff */
[----:B------:R-:W-:Y:S01]  /*213a0*/  UIADD3.X UR9, UR5, 0x40000040, URZ, UP0, !UPT ;  /* 0x4000004005097890 */ /* 0x000fe200087fe43f */
[----:B------:R-:W-:Y:S01]  /*213b0*/  LEA R190, R9, UR7, 0xe ;  /* 0x0000000709be7c11 */ /* 0x000fe2000f8e70ff */
[----:B------:R-:W-:-:S02]  /*213c0*/  UIADD3.64 UR18, UR10, 0x2, URZ ;  /* 0x000000020a127897 */ /* 0x000fc4000fffe03f */
[----:B------:R-:W-:Y:S01]  /*213d0*/  UIADD3.64 UR16, UR8, 0x2, URZ ;  /* 0x0000000208107897 */ /* 0x000fe2000fffe03f */
[----:B------:R-:W-:Y:S01]  /*213e0*/  IMAD.X R187, R7, 0x1, R161, P4 ;  /* 0x0000000107bb7824 */ /* 0x000fe200020e06a1 */
[----:B-----5:R-:W-:-:S15]  /*213f0*/  IADD3 R191, R3, 0x100000, R190 ;  /* 0x0010000003bf7810 */ /* 0x020fde0007ffe0be */
[----:B------:R-:W-:-:S15]  /*21400*/  HGMMA.64x256x8.F32.TF32 R24, gdesc[UR8], R24 ;  /* 0x07e00000081879f0 */ /* 0x000fde0008702818 */
[----:B------:R-:W-:-:S13]  /*21410*/  NOP ;  /* 0x0000000000007918 */ /* 0x000fda0000000000 */
[----:B------:R-:W-:Y:S01]  /*21420*/  HGMMA.64x256x8.F32.TF32 R24, gdesc[UR16], R24 ;  /* 0x07e00000101879f0 */ /* 0x000fe20008702818 */
[----:B------:R-:W-:Y:S02]  /*21430*/  UIADD3.64 UR18, UR10, 0x4, URZ ;  /* 0x000000040a127897 */ /* 0x000fe4000fffe03f */
[----:B------:R-:W-:-:S15]  /*21440*/  UIADD3.64 UR16, UR8, 0x4, URZ ;  /* 0x0000000408107897 */ /* 0x000fde000fffe03f */
[----:B------:R-:W-:-:S10]  /*21450*/  NOP ;  /* 0x0000000000007918 */ /* 0x000fd40000000000 */
        /* <DEDUP_REMOVED lines=10> */
[----:B------:R-:W-:Y:S02]  /*21500*/  UIADD3.64 UR16, UR8, 0x202, URZ ;  /* 0x0000020208107897 */ /* 0x000fe4000fffe03f */
[----:B------:R-:W-:Y:S02]  /*21510*/  UIADD3.64 UR10, UR10, 0x804, URZ ;  /* 0x000008040a0a7897 */ /* 0x000fe4000fffe03f */
[----:B------:R-:W-:-:S15]  /*21520*/  UIADD3.64 UR8, UR8, 0x204, URZ ;  /* 0x0000020408087897 */ /* 0x000fde000fffe03f */
[----:B------:R-:W-:-:S06]  /*21530*/  NOP ;  /* 0x0000000000007918 */ /* 0x000fcc0000000000 */
[----:B------:R-:W-:-:S15]  /*21540*/  HGMMA.64x256x8.F32.TF32 R24, gdesc[UR16], R24 ;  /* 0x07e00000101879f0 */ /* 0x000fde0008702818 */
[----:B------:R-:W-:-:S13]  /*21550*/  NOP ;  /* 0x0000000000007918 */ /* 0x000fda0000000000 */
[----:B------:R-:W-:Y:S03]  /*21560*/  HGMMA.64x256x8.F32.TF32 R24, gdesc[UR8], R24, gsb0 ;  /* 0x07e00000081879f0 */ /* 0x000fe60008002818 */
[----:B------:R-:W-:Y:S02]  /*21570*/  WARPGROUP.DEPBAR.LE gsb0, 0x1 ;  /* 0x00008000000079c5 */ /* 0x000fe40000010100 */
[----:B------:R-:W-:Y:S06]  /*21580*/  BAR.SYNC.DEFER_BLOCKING 0x0 ;  /* 0x0000000000007b1d */ /* 0x000fec0000010000 */
[----:B------:R-:W-:Y:S01]  /*21590*/  @!PT LDS RZ, [RZ] ;  /* 0x00000000fffff984 */ /* 0x000fe20000000800 */
[----:B------:R-:W-:Y:S01]  /*215a0*/  @!PT LDS RZ, [RZ] ;  /* 0x00000000fffff984 */ /* 0x000fe20000000800 */
[----:B------:R-:W-:Y:S01]  /*215b0*/  @!PT LDS RZ, [RZ] ;  /* 0x00000000fffff984 */ /* 0x000fe20000000800 */
[----:B------:R1:W-:Y:S02]  /*215c0*/  LDGSTS.E [R191+-0x80000], desc[UR14][R186.64], P2 ;  /* 0x80000000babf7fae */ /* 0x0003e4000912184e */
[----:B-1----:R-:W-:-:S05]  /*215d0*/  IADD3 R186, P1, R8, R160, RZ ;  /* 0x000000a008ba7210 */ /* 0x002fca0007f3e0ff */
[----:B------:R-:W-:-:S05]  /*215e0*/  IMAD.X R187, R7, 0x1, R159, P1 ;  /* 0x0000000107bb7824 */ /* 0x000fca00008e069f */
[----:B------:R1:W-:Y:S02]  /*215f0*/  LDGSTS.E [R191+-0x7fff8], desc[UR14][R186.64], P3 ;  /* 0x80008000babf7fae */ /* 0x0003e4000992184e */
[C---:B-1----:R-:W-:Y:S02]  /*21600*/  LOP3.LUT R186, R0.reuse, 0x20, RZ, 0xfc, !PT ;  /* 0x0000002000ba7812 */ /* 0x042fe400078efcff */
[----:B------:R-:W-:Y:S02]  /*21610*/  LOP3.LUT R187, R0, 0x22, RZ, 0xfc, !PT ;  /* 0x0000002200bb7812 */ /* 0x000fe400078efcff */
[----:B------:R-:W-:-:S04]  /*21620*/  ISETP.GE.AND P1, PT, R186, UR12, PT ;  /* 0x0000000cba007c0c */ /* 0x000fc8000bf26270 */
[----:B------:R-:W-:Y:S02]  /*21630*/  SEL R186, RZ, 0x4, P1 ;  /* 0x00000004ffba7807 */ /* 0x000fe40000800000 */
[----:B------:R-:W-:Y:S02]  /*21640*/  ISETP.GE.AND P1, PT, R187, UR12, PT ;  /* 0x0000000cbb007c0c */ /* 0x000fe4000bf26270 */
[----:B------:R-:W-:-:S04]  /*21650*/  SEL R186, R186, RZ, !P0 ;  /* 0x000000ffbaba7207 */ /* 0x000fc80004000000 */
[----:B------:R-:W-:Y:S02]  /*21660*/  ISETP.NE.U32.AND P2, PT, R186, RZ, PT ;  /* 0x000000ffba00720c */ /* 0x000fe40003f45070 */
[----:B------:R-:W-:-:S04]  /*21670*/  SEL R186, RZ, 0x4, P1 ;  /* 0x00000004ffba7807 */ /* 0x000fc80000800000 */
[----:B------:R-:W-:-:S04]  /*21680*/  SEL R186, R186, RZ, !P0 ;  /* 0x000000ffbaba7207 */ /* 0x000fc80004000000 */
[----:B------:R-:W-:Y:S02]  /*21690*/  ISETP.NE.U32.AND P1, PT, R186, RZ, PT ;  /* 0x000000ffba00720c */ /* 0x000fe40003f25070 */
[----:B------:R-:W-:-:S05]  /*216a0*/  IADD3 R186, P3, R8, R176, RZ ;  /* 0x000000b008ba7210 */ /* 0x000fca0007f7e0ff */
[----:B------:R-:W-:-:S05]  /*216b0*/  IMAD.X R187, R7, 0x1, R175, P3 ;  /* 0x0000000107bb7824 */ /* 0x000fca00018e06af */
[----:B------:R1:W-:Y:S02]  /*216c0*/  LDGSTS.E [R191+-0x7e000], desc[UR14][R186.64], P2 ;  /* 0x82000000babf7fae */ /* 0x0003e4000912184e */
[----:B-1----:R-:W-:-:S05]  /*216d0*/  IADD3 R186, P2, R8, R174, RZ ;  /* 0x000000ae08ba7210 */ /* 0x002fca0007f5e0ff */
[----:B------:R-:W-:-:S05]  /*216e0*/  IMAD.X R187, R7, 0x1, R173, P2 ;  /* 0x0000000107bb7824 */ /* 0x000fca00010e06ad */
[----:B------:R1:W-:Y:S02]  /*216f0*/  LDGSTS.E [R191+-0x7dff8], desc[UR14][R186.64], P1 ;  /* 0x82008000babf7fae */ /* 0x0003e4000892184e */
[C---:B-1----:R-:W-:Y:S02]  /*21700*/  LOP3.LUT R186, R0.reuse, 0x4, RZ, 0xfc, !PT ;  /* 0x0000000400ba7812 */ /* 0x042fe400078efcff */
[----:B------:R-:W-:Y:S02]  /*21710*/  LOP3.LUT R187, R0, 0x6, RZ, 0xfc, !PT ;  /* 0x0000000600bb7812 */ /* 0x000fe400078efcff */
[----:B------:R-:W-:Y:S02]  /*21720*/  ISETP.GE.AND P1, PT, R186, UR12, PT ;  /* 0x0000000cba007c0c */ /* 0x000fe4000bf26270 */
[----:B------:R-:W-:Y:S02]  /*21730*/  LOP3.LUT R191, R3, 0x10, RZ, 0x3c, !PT ;  /* 0x0000001003bf7812 */ /* 0x000fe400078e3cff */
[----:B------:R-:W-:-:S02]  /*21740*/  SEL R186, RZ, 0x4, P1 ;  /* 0x00000004ffba7807 */ /* 0x000fc40000800000 */
[----:B------:R-:W-:Y:S02]  /*21750*/  ISETP.GE.AND P1, PT, R187, UR12, PT ;  /* 0x0000000cbb007c0c */ /* 0x000fe4000bf26270 */
[----:B------:R-:W-:Y:S02]  /*21760*/  SEL R186, R186, RZ, !P0 ;  /* 0x000000ffbaba7207 */ /* 0x000fe40004000000 */
[----:B------:R-:W-:Y:S02]  /*21770*/  IADD3 R191, R191, 0x100000, R190 ;  /* 0x00100000bfbf7810 */ /* 0x000fe40007ffe0be */
        /* <DEDUP_REMOVED lines=205> */
[----:B------:R-:W-:Y:S02]  /*22450*/  SEL R186, RZ, 0x4, P1 ;  /* 0x00000004ffba7807 */ /* 0x000fe40000800000 */
[----:B------:R-:W-:-:S02]  /*22460*/  LOP3.LUT R191, R0, 0x3e, RZ, 0xfc, !PT ;  /* 0x0000003e00bf7812 */ /* 0x000fc400078efcff */
        /* <DEDUP_REMOVED lines=8> */
[----:B-1----:R-:W-:-:S04]  /*224f0*/  LOP3.LUT R187, R0, 0x3c, RZ, 0xfc, !PT ;  /* 0x0000003c00bb7812 */ /* 0x002fc800078efcff */
[----:B------:R-:W-:-:S04]  /*22500*/  ISETP.GE.AND P1, PT, R187, UR12, PT ;  /* 0x0000000cbb007c0c */ /* 0x000fc8000bf26270 */
[----:B------:R-:W-:Y:S02]  /*22510*/  SEL R186, RZ, 0x4, P1 ;  /* 0x00000004ffba7807 */ /* 0x000fe40000800000 */
[----:B------:R-:W-:Y:S02]  /*22520*/  ISETP.GE.AND P1, PT, R191, UR12, PT ;  /* 0x0000000cbf007c0c */ /* 0x000fe4000bf26270 */
[----:B------:R-:W-:Y:S01]  /*22530*/  SEL R186, R186, RZ, !P0 ;  /* 0x000000ffbaba7207 */ /* 0x000fe20004000000 */
[----:B------:R-:W1:Y:S03]  /*22540*/  S2R R191, SR_TID.X ;  /* 0x0000000000bf7919 */ /* 0x000e660000002100 */
[----:B------:R-:W-:Y:S02]  /*22550*/  ISETP.NE.U32.AND P2, PT, R186, RZ, PT ;  /* 0x000000ffba00720c */ /* 0x000fe40003f45070 */
[----:B------:R-:W-:-:S04]  /*22560*/  SEL R186, RZ, 0x4, P1 ;  /* 0x00000004ffba7807 */ /* 0x000fc80000800000 */
[----:B------:R-:W-:-:S04]  /*22570*/  SEL R186, R186, RZ, !P0 ;  /* 0x000000ffbaba7207 */ /* 0x000fc80004000000 */
[----:B------:R-:W-:Y:S02]  /*22580*/  ISETP.NE.U32.AND P1, PT, R186, RZ, PT ;  /* 0x000000ffba00720c */ /* 0x000fe40003f25070 */
[----:B------:R-:W-:-:S05]  /*22590*/  IADD3 R186, P3, R8, R207, RZ ;  /* 0x000000cf08ba7210 */ /* 0x000fca0007f7e0ff */
[----:B------:R-:W-:-:S05]  /*225a0*/  IMAD.X R187, R7, 0x1, R208, P3 ;  /* 0x0000000107bb7824 */ /* 0x000fca00018e06d0 */
[----:B------:R2:W-:Y:S01]  /*225b0*/  LDGSTS.E [R190+-0x7e000], desc[UR14][R186.64], P2 ;  /* 0x82000000babe7fae */ /* 0x0005e2000912184e */
[----:B-1----:R-:W-:Y:S02]  /*225c0*/  LOP3.LUT R191, R191, 0x3f, RZ, 0xc0, !PT ;  /* 0x0000003fbfbf7812 */ /* 0x002fe400078ec0ff */
[----:B--2---:R-:W-:-:S05]  /*225d0*/  IADD3 R186, P2, R8, R209, RZ ;  /* 0x000000d108ba7210 */ /* 0x004fca0007f5e0ff */
[----:B------:R-:W-:-:S05]  /*225e0*/  IMAD.X R187, R7, 0x1, R210, P2 ;  /* 0x0000000107bb7824 */ /* 0x000fca00010e06d2 */
[----:B------:R1:W-:Y:S01]  /*225f0*/  LDGSTS.E [R190+-0x7dff8], desc[UR14][R186.64], P1 ;  /* 0x82008000babe7fae */ /* 0x0003e2000892184e */
[----:B------:R-:W-:-:S03]  /*22600*/  ISETP.GE.AND P1, PT, R191, UR12, PT ;  /* 0x0000000cbf007c0c */ /* 0x000fc6000bf26270 */
[----:B------:R-:W0:Y:S01]  /*22610*/  LDGDEPBAR ;  /* 0x00000000000079af */ /* 0x000e220000000000 */
[----:B-1----:R-:W-:Y:S02]  /*22620*/  SEL R186, RZ, 0x4, P1 ;  /* 0x00000004ffba7807 */ /* 0x002fe40000800000 */
[----:B------:R-:W-:Y:S02]  /*22630*/  IADD3 R190, P1, R185, R211, RZ ;  /* 0x000000d3b9be7210 */ /* 0x000fe40007f3e0ff */
[----:B------:R-:W-:-:S03]  /*22640*/  SEL R186, R186, RZ, !P0 ;  /* 0x000000ffbaba7207 */ /* 0x000fc60004000000 */
[----:B------:R-:W-:Y:S01]  /*22650*/  IMAD.X R191, R10, 0x1, R212, P1 ;  /* 0x000000010abf7824 */ /* 0x000fe200008e06d4 */
[----:B------:R-:W-:Y:S02]  /*22660*/  ISETP.NE.U32.AND P0, PT, R186, RZ, PT ;  /* 0x000000ffba00720c */ /* 0x000fe40003f05070 */
[----:B------:R-:W-:-:S05]  /*22670*/  LEA R186, R9, UR7, 0x10 ;  /* 0x0000000709ba7c11 */ /* 0x000fca000f8e80ff */
[----:B------:R-:W-:-:S06]  /*22680*/  IMAD.IADD R187, R4, 0x1, R186 ;  /* 0x0000000104bb7824 */ /* 0x000fcc00078e02ba */
[----:B------:R1:W-:Y:S02]  /*22690*/  LDGSTS.E [R187], desc[UR14][R190.64], P0 ;  /* 0x00000000bebb7fae */ /* 0x0003e4000812184e */
[----:B-1----:R-:W-:-:S05]  /*226a0*/  IADD3 R190, P1, R185, R219, RZ ;  /* 0x000000dbb9be7210 */ /* 0x002fca0007f3e0ff */
[----:B------:R-:W-:-:S05]  /*226b0*/  IMAD.X R191, R10, 0x1, R220, P1 ;  /* 0x000000010abf7824 */ /* 0x000fca00008e06dc */
[----:B------:R1:W-:Y:S02]  /*226c0*/  LDGSTS.E [R187+0x400], desc[UR14][R190.64], P0 ;  /* 0x00400000bebb7fae */ /* 0x0003e4000812184e */
        /* <DEDUP_REMOVED lines=11> */
[----:B------:R1:W-:Y:S04]  /*22780*/  LDGSTS.E [R187+0x1400], desc[UR14][R190.64], P0 ;  /* 0x01400000bebb7fae */ /* 0x0003e8000812184e */
[----:B------:R-:W1:Y:S02]  /*22790*/  LDL R191, [R1+0x18] ;  /* 0x0000180001bf7983 */ /* 0x000e640000100800 */
[----:B-1----:R-:W-:Y:S02]  /*227a0*/  IADD3 R190, P1, R185, R191, RZ ;  /* 0x000000bfb9be7210 */ /* 0x002fe40007f3e0ff */
[----:B------:R-:W2:Y:S03]  /*227b0*/  LDL R191, [R1+0x1c] ;  /* 0x00001c0001bf7983 */ /* 0x000ea60000100800 */
[----:B--2---:R-:W-:-:S05]  /*227c0*/  IMAD.X R191, R10, 0x1, R191, P1 ;  /* 0x000000010abf7824 */ /* 0x004fca00008e06bf */
        /* <DEDUP_REMOVED lines=125> */
[----:B------:R1:W-:Y:S02]  /*22fa0*/  LDGSTS.E [R187+0x7c00], desc[UR14][R190.64], P0 ;  /* 0x07c00000bebb7fae */ /* 0x0003e4000812184e */
[----:B-1----:R-:W-:Y:S02]  /*22fb0*/  LOP3.LUT R187, R4, 0x20, RZ, 0x3c, !PT ;  /* 0x0000002004bb7812 */ /* 0x002fe400078e3cff */
[----:B------:R-:W-:-:S03]  /*22fc0*/  IADD3 R190, P1, R185, R213, RZ ;  /* 0x000000d5b9be7210 */ /* 0x000fc60007f3e0ff */
[----:B------:R-:W-:Y:S02]  /*22fd0*/  IMAD.IADD R187, R187, 0x1, R186 ;  /* 0x00000001bbbb7824 */ /* 0x000fe400078e02ba */
        /* <DEDUP_REMOVED lines=14> */
[----:B------:R-:W1:Y:S02]  /*230c0*/  LDL R191, [R1] ;  /* 0x0000000001bf7983 */ /* 0x000e640000100800 */
        /* <DEDUP_REMOVED lines=289> */
[----:B------:R-:W-:Y:S01]  /*242e0*/  IMAD.X R191, R10, 0x1, R218, P1 ;  /* 0x000000010abf7824 */ /* 0x000fe200008e06da */
[----:B------:R-:W2:Y:S04]  /*242f0*/  LDL R187, [R1+0x54] ;  /* 0x0000540001bb7983 */ /* 0x000ea80000100800 */
        /* <DEDUP_REMOVED lines=15> */
[----:B------:R-:W3:Y:S03]  /*243f0*/  LDL R191, [R1+0x14] ;  /* 0x0000140001bf7983 */ /* 0x000ee60000100800 */
[----:B---3--:R-:W-:-:S05]  /*24400*/  IMAD.X R191, R10, 0x1, R191, P1 ;  /* 0x000000010abf7824 */ /* 0x008fca00008e06bf */
[----:B------:R1:W-:Y:S04]  /*24410*/  LDGSTS.E [R186+0x1700], desc[UR14][R190.64], P0 ;  /* 0x01700000beba7fae */ /* 0x0003e8000812184e */
[----:B------:R-:W1:Y:S02]  /*24420*/  LDL R191, [R1+0x30] ;  /* 0x0000300001bf7983 */ /* 0x000e640000100800 */
[----:B-1----:R-:W-:Y:S02]  /*24430*/  IADD3 R190, P1, R185, R191, RZ ;  /* 0x000000bfb9be7210 */ /* 0x002fe40007f3e0ff */
[----:B------:R-:W3:Y:S03]  /*24440*/  LDL R191, [R1+0x34] ;  /* 0x0000340001bf7983 */ /* 0x000ee60000100800 */
[----:B---3--:R-:W-:-:S05]  /*24450*/  IMAD.X R191, R10, 0x1, R191, P1 ;  /* 0x000000010abf7824 */ /* 0x008fca00008e06bf */
[----:B------:R1:W-:Y:S04]  /*24460*/  LDGSTS.E [R186+0x1b00], desc[UR14][R190.64], P0 ;  /* 0x01b00000beba7fae */ /* 0x0003e8000812184e */
[----:B------:R-:W1:Y:S02]  /*24470*/  LDL R191, [R1+0x50] ;  /* 0x0000500001bf7983 */ /* 0x000e640000100800 */
[----:B-1----:R-:W-:-:S05]  /*24480*/  IADD3 R190, P1, R185, R191, RZ ;  /* 0x000000bfb9be7210 */ /* 0x002fca0007f3e0ff */
[----:B--2---:R-:W-:Y:S02]  /*24490*/  IMAD.X R191, R10, 0x1, R187, P1 ;  /* 0x000000010abf7824 */ /* 0x004fe400008e06bb */
[----:B------:R-:W2:Y:S04]  /*244a0*/  LDL R187, [R1+0x114] ;  /* 0x0001140001bb7983 */ /* 0x000ea80000100800 */
[----:B------:R1:W-:Y:S04]  /*244b0*/  LDGSTS.E [R186+0x1f00], desc[UR14][R190.64], P0 ;  /* 0x01f00000beba7fae */ /* 0x0003e8000812184e */
[----:B------:R-:W1:Y:S02]  /*244c0*/  LDL R191, [R1+0x70] ;  /* 0x0000700001bf7983 */ /* 0x000e640000100800 */
[----:B-1----:R-:W-:-:S02]  /*244d0*/  IADD3 R190, P1, R185, R191, RZ ;  /* 0x000000bfb9be7210 */ /* 0x002fc40007f3e0ff */
        /* <DEDUP_REMOVED lines=113> */
[----:B------:R-:W1:Y:S01]  /*24bf0*/  LDL R191, [R1+0x350] ;  /* 0x0003500001bf7983 */ /* 0x000e620000100800 */
[----:B------:R-:W-:Y:S01]  /*24c00*/  UIADD3 UR4, UR4, 0x1, URZ ;  /* 0x0000000104047890 */ /* 0x000fe2000fffe03f */
[----:B------:R-:W-:Y:S01]  /*24c10*/  LEA R8, P2, R5, R8, 0x2 ;  /* 0x0000000805087211 */ /* 0x000fe200078410ff */
[----:B------:R-:W-:Y:S01]  /*24c20*/  UIADD3 UR12, UR12, -0x40, URZ ;  /* 0xffffffc00c0c7890 */ /* 0x000fe2000fffe03f */
[----:B-1----:R-:W-:-:S05]  /*24c30*/  IADD3 R190, P1, R185, R191, RZ ;  /* 0x000000bfb9be7210 */ /* 0x002fca0007f3e0ff */
[----:B--2---:R-:W-:Y:S01]  /*24c40*/  IMAD.X R191, R10, 0x1, R187, P1 ;  /* 0x000000010abf7824 */ /* 0x004fe200008e06bb */
[----:B------:R-:W-:Y:S02]  /*24c50*/  SHF.R.S32.HI R187, RZ, 0x1f, R5 ;  /* 0x0000001fffbb7819 */ /* 0x000fe40000011405 */
[----:B------:R-:W-:Y:S02]  /*24c60*/  LEA R185, P1, R6, R185, 0x2 ;  /* 0x000000b906b97211 */ /* 0x000fe400078210ff */
[----:B------:R1:W-:Y:S01]  /*24c70*/  LDGSTS.E [R186+0x7f00], desc[UR14][R190.64], P0 ;  /* 0x07f00000beba7fae */ /* 0x0003e2000812184e */
[----:B------:R-:W-:Y:S02]  /*24c80*/  ISETP.NE.U32.AND P0, PT, R163, UR4, PT ;  /* 0x00000004a3007c0c */ /* 0x000fe4000bf05070 */
[----:B------:R-:W-:Y:S01]  /*24c90*/  SHF.L.U64.HI R187, R5, 0x2, R187 ;  /* 0x0000000205bb7819 */ /* 0x000fe200000102bb */
[----:B------:R-:W0:Y:S04]  /*24ca0*/  LDGDEPBAR ;  /* 0x00000000000079af */ /* 0x000e280000000000 */
[----:B------:R-:W-:Y:S01]  /*24cb0*/  IMAD.X R7, R7, 0x1, R187, P2 ;  /* 0x0000000107077824 */ /* 0x000fe200010e06bb */
[----:B-1----:R-:W-:-:S04]  /*24cc0*/  SHF.R.S32.HI R191, RZ, 0x1f, R6 ;  /* 0x0000001fffbf7819 */ /* 0x002fc80000011406 */
[----:B------:R-:W-:-:S05]  /*24cd0*/  SHF.L.U64.HI R191, R6, 0x2, R191 ;  /* 0x0000000206bf7819 */ /* 0x000fca00000102bf */
[----:B------:R-:W-:Y:S01]  /*24ce0*/  IMAD.X R10, R10, 0x1, R191, P1 ;  /* 0x000000010a0a7824 */ /* 0x000fe200008e06bf */
[----:B------:R-:W-:Y:S06]  /*24cf0*/  @P0 BRA `(.L_x_1) ;  /* 0xffffffc400180947 */ /* 0x000fec000383ffff */
.L_x_0:
[----:B------:R-:W1:Y:S01]  /*24d00*/  S2R R190, SR_TID.X ;  /* 0x0000000000be7919 */ /* 0x000e620000002100 */
[----:B------:R-:W2:Y:S01]  /*24d10*/  S2R R191, SR_TID.X ;  /* 0x0000000000bf7919 */ /* 0x000ea20000002100 */
[----:B------:R-:W3:Y:S01]  /*24d20*/  S2R R187, SR_TID.X ;  /* 0x0000000000bb7919 */ /* 0x000ee20000002100 */
[----:B------:R-:W-:Y:S02]  /*24d30*/  WARPGROUP.DEPBAR.LE gsb0, 0x0 ;  /* 0x00008000000079c5 */ /* 0x000fe40000010000 */
[----:B------:R-:W-:-:S04]  /*24d40*/  DEPBAR.LE SB0, 0x0 ;  /* 0x000080000000791a */ /* 0x000fc80000000000 */
[----:B------:R-:W4:Y:S01]  /*24d50*/  LDL.LU R186, [R1+0x588] ;  /* 0x0005880001ba7983 */ /* 0x000f220000300800 */
[----:B------:R-:W-:-:S03]  /*24d60*/  ULDC UR4, c[0x0][0x244] ;  /* 0x0000910000047ab9 */ /* 0x000fc60000000800 */
[----:B------:R-:W4:Y:S04]  /*24d70*/  LDL.LU R153, [R1+0x590] ;  /* 0x0005900001997983 */ /* 0x000f280000300800 */
[----:B------:R-:W4:Y:S04]  /*24d80*/  LDL.LU R158, [R1+0x5a4] ;  /* 0x0005a400019e7983 */ /* 0x000f280000300800 */
[----:B------:R-:W4:Y:S04]  /*24d90*/  LDL.LU R157, [R1+0x5a0] ;  /* 0x0005a000019d7983 */ /* 0x000f280000300800 */
[----:B------:R-:W4:Y:S01]  /*24da0*/  LDL.LU R152, [R1+0x59c] ;  /* 0x00059c0001987983 */ /* 0x000f220000300800 */
[----:B-1----:R-:W-:-:S03]  /*24db0*/  IMAD.SHL.U32 R190, R190, 0x8, RZ ;  /* 0x00000008bebe7824 */ /* 0x002fc600078e00ff */
[----:B------:R-:W4:Y:S01]  /*24dc0*/  LDL.LU R156, [R1+0x598] ;  /* 0x00059800019c7983 */ /* 0x000f220000300800 */
[----:B--2---:R-:W-:Y:S01]  /*24dd0*/  IMAD.SHL.U32 R191, R191, 0x80, RZ ;  /* 0x00000080bfbf7824 */ /* 0x004fe200078e00ff */
[----:B------:R-:W-:Y:S01]  /*24de0*/  LOP3.LUT R190, R190, 0x380, RZ, 0xc0, !PT ;  /* 0x00000380bebe7812 */ /* 0x000fe200078ec0ff */
[----:B---3--:R-:W-:-:S03]  /*24df0*/  IMAD.SHL.U32 R187, R187, 0x10, RZ ;  /* 0x00000010bbbb7824 */ /* 0x008fc600078e00ff */
[----:B------:R-:W-:Y:S02]  /*24e00*/  LOP3.LUT R191, R191, 0x400, RZ, 0xc0, !PT ;  /* 0x00000400bfbf7812 */ /* 0x000fe400078ec0ff */
[----:B-----5:R-:W-:Y:S02]  /*24e10*/  LOP3.LUT R4, R187, 0x70, RZ, 0xc0, !PT ;  /* 0x00000070bb047812 */ /* 0x020fe400078ec0ff */
[----:B------:R-:W-:-:S05]  /*24e20*/  IADD3 R0, R190, UR7, R191 ;  /* 0x00000007be007c10 */ /* 0x000fca000fffe0bf */
[----:B------:R-:W-:Y:S01]  /*24e30*/  IMAD.IADD R0, R4, 0x1, R0 ;  /* 0x0000000104007824 */ /* 0x000fe200078e0200 */
[----:B------:R-:W-:Y:S01]  /*24e40*/  BAR.SYNC.DEFER_BLOCKING 0x0 ;  /* 0x0000000000007b1d */ /* 0x000fe20000010000 */
[----:B------:R-:W-:-:S07]  /*24e50*/  LOP3.LUT R3, R187, 0x7f0, RZ, 0xc0, !PT ;  /* 0x000007f0bb037812 */ /* 0x000fce00078ec0ff */
[----:B------:R-:W1:Y:S01]  /*24e60*/  LDC R4, c[0x0][0x248] ;  /* 0x00009200ff047b82 */ /* 0x000e620000000800 */
[----:B------:R-:W-:Y:S07]  /*24e70*/  STSM.16.M88.4 [R0], R24 ;  /* 0x0000001800007844 */ /* 0x000fee0000000200 */
[----:B------:R-:W-:Y:S06]  /*24e80*/  BAR.SYNC.DEFER_BLOCKING 0x0 ;  /* 0x0000000000007b1d */ /* 0x000fec0000010000 */
[----:B------:R-:W2:Y:S02]  /*24e90*/  LDS.128 R8, [R3+UR7] ;  /* 0x0000000703087984 */ /* 0x000ea40008000c00 */
[----:B------:R-:W-:Y:S06]  /*24ea0*/  BAR.SYNC.DEFER_BLOCKING 0x0 ;  /* 0x0000000000007b1d */ /* 0x000fec0000010000 */
[----:B------:R-:W-:Y:S02]  /*24eb0*/  STSM.16.M88.4 [R0], R28 ;  /* 0x0000001c00007844 */ /* 0x000fe40000000200 */
[----:B------:R-:W-:Y:S06]  /*24ec0*/  BAR.SYNC.DEFER_BLOCKING 0x0 ;  /* 0x0000000000007b1d */ /* 0x000fec0000010000 */
[----:B------:R-:W3:Y:S02]  /*24ed0*/  LDS.128 R12, [R3+UR7] ;  /* 0x00000007030c7984 */ /* 0x000ee40008000c00 */
        /* <DEDUP_REMOVED lines=98> */
[----:B------:R-:W-:Y:S01]  /*25500*/  BAR.SYNC.DEFER_BLOCKING 0x0 ;  /* 0x0000000000007b1d */ /* 0x000fe20000010000 */
[----:B----4-:R-:W-:-:S05]  /*25510*/  ISETP.GE.AND P0, PT, R186, R188, PT ;  /* 0x000000bcba00720c */ /* 0x010fca0003f06270 */
[----:B------:R-:W4:Y:S02]  /*25520*/  LDS.128 R112, [R3+UR7] ;  /* 0x0000000703707984 */ /* 0x000f240008000c00 */
[----:B------:R-:W-:Y:S01]  /*25530*/  BAR.SYNC.DEFER_BLOCKING 0x0 ;  /* 0x0000000000007b1d */ /* 0x000fe20000010000 */
[----:B------:R-:W-:-:S05]  /*25540*/  ISETP.LT.AND P5, PT, R153, R189, !P0 ;  /* 0x000000bd9900720c */ /* 0x000fca00047a1270 */
[----:B------:R1:W-:Y:S02]  /*25550*/  STSM.16.M88.4 [R0], R132 ;  /* 0x0000008400007844 */ /* 0x0003e40000000200 */
[----:B------:R-:W-:Y:S01]  /*25560*/  BAR.SYNC.DEFER_BLOCKING 0x0 ;  /* 0x0000000000007b1d */ /* 0x000fe20000010000 */
[----:B-1----:R-:W-:-:S05]  /*25570*/  IMAD R133, R153, R4, RZ ;  /* 0x0000000499857224 */ /* 0x002fca00078e02ff */
[----:B------:R-:W3:Y:S01]  /*25580*/  LDL.LU R153, [R1+0x594] ;  /* 0x0005940001997983 */ /* 0x000ee20000300800 */
[----:B------:R-:W-:Y:S01]  /*25590*/  IMAD R5, R186, UR4, RZ ;  /* 0x00000004ba057c24 */ /* 0x000fe2000f8e02ff */
[----:B------:R-:W-:Y:S01]  /*255a0*/  ULDC.64 UR4, c[0x0][0x220] ;  /* 0x0000880000047ab9 */ /* 0x000fe20000000a00 */
[CC--:B------:R-:W-:Y:S01]  /*255b0*/  ISETP.LT.AND P1, PT, R2.reuse, R189.reuse, !P0 ;  /* 0x000000bd0200720c */ /* 0x0c0fe20004721270 */
[-C--:B------:R-:W-:Y:S01]  /*255c0*/  IMAD R7, R2, R4.reuse, RZ ;  /* 0x0000000402077224 */ /* 0x080fe200078e02ff */
[----:B------:R-:W4:Y:S04]  /*255d0*/  LDL.LU R155, [R1+0x58c] ;  /* 0x00058c00019b7983 */ /* 0x000f280000300800 */
[----:B------:R-:W1:Y:S01]  /*255e0*/  LDS.128 R116, [R3+UR7] ;  /* 0x0000000703747984 */ /* 0x000e620008000c00 */
[----:B------:R-:W-:Y:S01]  /*255f0*/  BAR.SYNC.DEFER_BLOCKING 0x0 ;  /* 0x0000000000007b1d */ /* 0x000fe20000010000 */
[----:B------:R-:W-:Y:S01]  /*25600*/  LEA R2, P2, R5, UR4, 0x2 ;  /* 0x0000000405027c11 */ /* 0x000fe2000f8410ff */
[-C--:B------:R-:W-:Y:S01]  /*25610*/  IMAD R134, R157, R4.reuse, RZ ;  /* 0x000000049d867224 */ /* 0x080fe200078e02ff */
[----:B------:R-:W-:Y:S01]  /*25620*/  ISETP.LT.AND P3, PT, R158, R189, !P0 ;  /* 0x000000bd9e00720c */ /* 0x000fe20004761270 */
[----:B------:R-:W-:-:S02]  /*25630*/  IMAD R135, R152, R4, RZ ;  /* 0x0000000498877224 */ /* 0x000fc400078e02ff */
[----:B------:R-:W4:Y:S04]  /*25640*/  LDL.LU R154, [R1+0x584] ;  /* 0x00058400019a7983 */ /* 0x000f280000300800 */
[----:B------:R-:W-:Y:S01]  /*25650*/  STSM.16.M88.4 [R0], R136 ;  /* 0x0000008800007844 */ /* 0x000fe20000000200 */
[----:B------:R-:W-:Y:S01]  /*25660*/  ULDC UR4, c[0x0][0x22c] ;  /* 0x00008b0000047ab9 */ /* 0x000fe20000000800 */
[----:B------:R-:W-:Y:S06]  /*25670*/  BAR.SYNC.DEFER_BLOCKING 0x0 ;  /* 0x0000000000007b1d */ /* 0x000fec0000010000 */
[----:B------:R-:W1:Y:S02]  /*25680*/  LDS.128 R120, [R3+UR7] ;  /* 0x0000000703787984 */ /* 0x000e640008000c00 */
[----:B------:R-:W-:Y:S06]  /*25690*/  BAR.SYNC.DEFER_BLOCKING 0x0 ;  /* 0x0000000000007b1d */ /* 0x000fec0000010000 */
[----:B------:R-:W-:Y:S02]  /*256a0*/  STSM.16.M88.4 [R0], R140 ;  /* 0x0000008c00007844 */ /* 0x000fe40000000200 */
[----:B------:R-:W-:Y:S06]  /*256b0*/  BAR.SYNC.DEFER_BLOCKING 0x0 ;  /* 0x0000000000007b1d */ /* 0x000fec0000010000 */
[----:B------:R-:W1:Y:S02]  /*256c0*/  LDS.128 R124, [R3+UR7] ;  /* 0x00000007037c7984 */ /* 0x000e640008000c00 */
[----:B------:R-:W-:Y:S06]  /*256d0*/  BAR.SYNC.DEFER_BLOCKING 0x0 ;  /* 0x0000000000007b1d */ /* 0x000fec0000010000 */
[----:B------:R-:W-:Y:S02]  /*256e0*/  STSM.16.M88.4 [R0], R144 ;  /* 0x0000009000007844 */ /* 0x000fe40000000200 */
[----:B------:R-:W-:Y:S06]  /*256f0*/  BAR.SYNC.DEFER_BLOCKING 0x0 ;  /* 0x0000000000007b1d */ /* 0x000fec0000010000 */
[----:B------:R-:W1:Y:S02]  /*25700*/  LDS.128 R128, [R3+UR7] ;  /* 0x0000000703807984 */ /* 0x000e640008000c00 */
[----:B------:R-:W-:Y:S01]  /*25710*/  BAR.SYNC.DEFER_BLOCKING 0x0 ;  /* 0x0000000000007b1d */ /* 0x000fe20000010000 */
[----:B------:R-:W-:-:S02]  /*25720*/  LEA.HI.X.SX32 R5, R5, UR5, 0x2, P2 ;  /* 0x0000000505057c11 */ /* 0x000fc400090f16ff */
[-C--:B------:R-:W-:Y:S02]  /*25730*/  LEA R6, P2, R7, R2.reuse, 0x2 ;  /* 0x0000000207067211 */ /* 0x080fe400078410ff */
[----:B------:R-:W-:Y:S01]  /*25740*/  LEA R132, P4, R133, R2, 0x2 ;  /* 0x0000000285847211 */ /* 0x000fe200078810ff */
[----:B------:R2:W-:Y:S01]  /*25750*/  STSM.16.M88.4 [R0], R148 ;  /* 0x0000009400007844 */ /* 0x0005e20000000200 */
[-C--:B------:R-:W-:Y:S01]  /*25760*/  LEA.HI.X.SX32 R7, R7, R5.reuse, 0x2, P2 ;  /* 0x0000000507077211 */ /* 0x080fe200010f16ff */
[----:B------:R-:W-:Y:S01]  /*25770*/  BAR.SYNC.DEFER_BLOCKING 0x0 ;  /* 0x0000000000007b1d */ /* 0x000fe20000010000 */
[----:B------:R-:W-:Y:S02]  /*25780*/  LEA.HI.X.SX32 R133, R133, R5, 0x2, P4 ;  /* 0x0000000585857211 */ /* 0x000fe400020f16ff */
[-C--:B------:R-:W-:Y:S01]  /*25790*/  ISETP.LT.AND P2, PT, R157, R189.reuse, !P0 ;  /* 0x000000bd9d00720c */ /* 0x080fe20004741270 */
[----:B--2---:R-:W-:Y:S02]  /*257a0*/  IMAD R0, R158, R4, RZ ;  /* 0x000000049e007224 */ /* 0x004fe400078e02ff */
[----:B------:R2:W-:Y:S01]  /*257b0*/  @P1 STG.E desc[UR14][R6.64], R8 ;  /* 0x0000000806001986 */ /* 0x0005e2000c10190e */
[----:B------:R-:W-:-:S03]  /*257c0*/  ISETP.LT.AND P1, PT, R152, R189, !P0 ;  /* 0x000000bd9800720c */ /* 0x000fc60004721270 */
[----:B------:R-:W4:Y:S04]  /*257d0*/  LDL.LU R152, [R1+0x580] ;  /* 0x0005800001987983 */ /* 0x000f280000300800 */
[----:B------:R1:W-:Y:S01]  /*257e0*/  @P5 STG.E desc[UR14][R132.64], R9 ;  /* 0x0000000984005986 */ /* 0x0003e2000c10190e */
[----:B--2---:R-:W-:-:S03]  /*257f0*/  LEA R6, P4, R0, R2, 0x2 ;  /* 0x0000000200067211 */ /* 0x004fc600078810ff */
[----:B------:R-:W2:Y:S01]  /*25800*/  LDL.LU R159, [R1+0x57c] ;  /* 0x00057c00019f7983 */ /* 0x000ea20000300800 */
[----:B------:R-:W-:Y:S02]  /*25810*/  LEA R8, P5, R134, R2, 0x2 ;  /* 0x0000000286087211 */ /* 0x000fe400078a10ff */
[-C--:B------:R-:W-:Y:S01]  /*25820*/  LEA.HI.X.SX32 R7, R0, R5.reuse, 0x2, P4 ;  /* 0x0000000500077211 */ /* 0x080fe200020f16ff */
[----:B------:R-:W2:Y:S01]  /*25830*/  LDL.LU R158, [R1+0x578] ;  /* 0x00057800019e7983 */ /* 0x000ea20000300800 */
[----:B-1----:R-:W-:-:S03]  /*25840*/  LEA.HI.X.SX32 R9, R134, R5, 0x2, P5 ;  /* 0x0000000586097211 */ /* 0x002fc600028f16ff */
[----:B------:R-:W-:Y:S04]  /*25850*/  @P3 STG.E desc[UR14][R6.64], R10 ;  /* 0x0000000a06003986 */ /* 0x000fe8000c10190e */
[----:B------:R1:W-:Y:S01]  /*25860*/  @P2 STG.E desc[UR14][R8.64], R11 ;  /* 0x0000000b08002986 */ /* 0x0003e2000c10190e */
[CC--:B---3--:R-:W-:Y:S01]  /*25870*/  ISETP.LT.AND P3, PT, R153.reuse, R189.reuse, !P0 ;  /* 0x000000bd9900720c */ /* 0x0c8fe20004761270 */
[-C--:B-1----:R-:W-:Y:S02]  /*25880*/  IMAD R9, R153, R4.reuse, RZ ;  /* 0x0000000499097224 */ /* 0x082fe400078e02ff */
[----:B------:R-:W3:Y:S01]  /*25890*/  LDL.LU R153, [R1+0x574] ;  /* 0x0005740001997983 */ /* 0x000ee20000300800 */
[C---:B------:R-:W-:Y:S01]  /*258a0*/  IMAD R0, R156.reuse, R4, RZ ;  /* 0x000000049c007224 */ /* 0x040fe200078e02ff */
[----:B------:R-:W-:-:S02]  /*258b0*/  ISETP.LT.AND P4, PT, R156, R189, !P0 ;  /* 0x000000bd9c00720c */ /* 0x000fc40004781270 */
[CC--:B------:R-:W-:Y:S01]  /*258c0*/  LEA R132, P6, R135.reuse, R2.reuse, 0x2 ;  /* 0x0000000287847211 */ /* 0x0c0fe200078c10ff */
[----:B------:R-:W2:Y:S01]  /*258d0*/  LDL.LU R157, [R1+0x570] ;  /* 0x00057000019d7983 */ /* 0x000ea20000300800 */
[C---:B------:R-:W-:Y:S02]  /*258e0*/  LEA R6, P5, R0.reuse, R2, 0x2 ;  /* 0x0000000200067211 */ /* 0x040fe400078a10ff */
[-C--:B------:R-:W-:Y:S01]  /*258f0*/  LEA.HI.X.SX32 R133, R135, R5.reuse, 0x2, P6 ;  /* 0x0000000587857211 */ /* 0x080fe200030f16ff */
[----:B------:R-:W2:Y:S01]  /*25900*/  LDL.LU R156, [R1+0x56c] ;  /* 0x00056c00019c7983 */ /* 0x000ea20000300800 */
[----:B------:R-:W-:Y:S01]  /*25910*/  LEA.HI.X.SX32 R7, R0, R5, 0x2, P5 ;  /* 0x0000000500077211 */ /* 0x000fe200028f16ff */
[----:B----4-:R-:W-:Y:S01]  /*25920*/  IMAD R0, R155, R4, RZ ;  /* 0x000000049b007224 */ /* 0x010fe200078e02ff */
[----:B------:R-:W-:Y:S01]  /*25930*/  LEA R8, P5, R9, R2, 0x2 ;  /* 0x0000000209087211 */ /* 0x000fe200078a10ff */
[----:B------:R-:W-:Y:S01]  /*25940*/  @P1 STG.E desc[UR14][R132.64], R12 ;  /* 0x0000000c84001986 */ /* 0x000fe2000c10190e */
[----:B------:R-:W-:-:S03]  /*25950*/  ISETP.LT.AND P2, PT, R155, R189, !P0 ;  /* 0x000000bd9b00720c */ /* 0x000fc60004741270 */
[----:B------:R1:W-:Y:S01]  /*25960*/  @P4 STG.E desc[UR14][R6.64], R13 ;  /* 0x0000000d06004986 */ /* 0x0003e2000c10190e */
[----:B------:R-:W-:Y:S01]  /*25970*/  LEA.HI.X.SX32 R9, R9, R5, 0x2, P5 ;  /* 0x0000000509097211 */ /* 0x000fe200028f16ff */
[C---:B------:R-:W-:Y:S01]  /*25980*/  IMAD R11, R154.reuse, R4, RZ ;  /* 0x000000049a0b7224 */ /* 0x040fe200078e02ff */
[----:B------:R-:W-:Y:S01]  /*25990*/  ISETP.LT.AND P1, PT, R154, R189, !P0 ;  /* 0x000000bd9a00720c */ /* 0x000fe20004721270 */
[----:B------:R-:W4:Y:S04]  /*259a0*/  LDL.LU R155, [R1+0x568] ;  /* 0x00056800019b7983 */ /* 0x000f280000300800 */
[----:B------:R-:W4:Y:S01]  /*259b0*/  LDL.LU R154, [R1+0x564] ;  /* 0x00056400019a7983 */ /* 0x000f220000300800 */
[----:B-1----:R-:W-:-:S03]  /*259c0*/  LEA R6, P4, R0, R2, 0x2 ;  /* 0x0000000200067211 */ /* 0x002fc600078810ff */
[----:B------:R1:W-:Y:S01]  /*259d0*/  @P3 STG.E desc[UR14][R8.64], R14 ;  /* 0x0000000e08003986 */ /* 0x0003e2000c10190e */
[----:B------:R-:W-:Y:S02]  /*259e0*/  LEA.HI.X.SX32 R7, R0, R5, 0x2, P4 ;  /* 0x0000000500077211 */ /* 0x000fe400020f16ff */
[----:B------:R-:W-:-:S03]  /*259f0*/  LEA R10, P6, R11, R2, 0x2 ;  /* 0x000000020b0a7211 */ /* 0x000fc600078c10ff */
[----:B------:R1:W-:Y:S01]  /*25a00*/  @P2 STG.E desc[UR14][R6.64], R15 ;  /* 0x0000000f06002986 */ /* 0x0003e2000c10190e */
[----:B------:R-:W-:-:S05]  /*25a10*/  LEA.HI.X.SX32 R11, R11, R5, 0x2, P6 ;  /* 0x000000050b0b7211 */ /* 0x000fca00030f16ff */
[----:B------:R-:W-:Y:S01]  /*25a20*/  @P1 STG.E desc[UR14][R10.64], R16 ;  /* 0x000000100a001986 */ /* 0x000fe2000c10190e */
[C---:B------:R-:W-:Y:S01]  /*25a30*/  ISETP.LT.AND P5, PT, R152.reuse, R189, !P0 ;  /* 0x000000bd9800720c */ /* 0x040fe200047a1270 */
[----:B------:R-:W-:Y:S02]  /*25a40*/  IMAD R0, R152, R4, RZ ;  /* 0x0000000498007224 */ /* 0x000fe400078e02ff */
[----:B------:R-:W4:Y:S04]  /*25a50*/  LDL.LU R152, [R1+0x560] ;  /* 0x0005600001987983 */ /* 0x000f280000300800 */
[----:B-1----:R-:W4:Y:S01]  /*25a60*/  LDL.LU R14, [R1+0x6ec] ;  /* 0x0006ec00010e7983 */ /* 0x002f220000300800 */
[----:B------:R-:W-:-:S04]  /*25a70*/  LEA R6, P4, R0, R2, 0x2 ;  /* 0x0000000200067211 */ /* 0x000fc800078810ff */
[----:B------:R-:W-:-:S05]  /*25a80*/  LEA.HI.X.SX32 R7, R0, R5, 0x2, P4 ;  /* 0x0000000500077211 */ /* 0x000fca00020f16ff */
[----:B------:R1:W-:Y:S01]  /*25a90*/  @P5 STG.E desc[UR14][R6.64], R17 ;  /* 0x0000001106005986 */ /* 0x0003e2000c10190e */
[CC--:B---3--:R-:W-:Y:S01]  /*25aa0*/  ISETP.LT.AND P1, PT, R153.reuse, R189.reuse, !P0 ;  /* 0x000000bd9900720c */ /* 0x0c8fe20004721270 */
[-C--:B------:R-:W-:Y:S02]  /*25ab0*/  IMAD R13, R153, R4.reuse, RZ ;  /* 0x00000004990d7224 */ /* 0x080fe400078e02ff */
[----:B------:R-:W3:Y:S04]  /*25ac0*/  LDL.LU R153, [R1+0x6e8] ;  /* 0x0006e80001997983 */ /* 0x000ee80000300800 */
[----:B-1----:R-:W3:Y:S04]  /*25ad0*/  LDL.LU R17, [R1+0x55c] ;  /* 0x00055c0001117983 */ /* 0x002ee80000300800 */
[----:B------:R-:W3:Y:S01]  /*25ae0*/  LDL.LU R15, [R1+0x558] ;  /* 0x00055800010f7983 */ /* 0x000ee20000300800 */
[CC--:B--2---:R-:W-:Y:S01]  /*25af0*/  IMAD R12, R159.reuse, R4.reuse, RZ ;  /* 0x000000049f0c7224 */ /* 0x0c4fe200078e02ff */
[-C--:B------:R-:W-:Y:S01]  /*25b00*/  ISETP.LT.AND P3, PT, R159, R189.reuse, !P0 ;  /* 0x000000bd9f00720c */ /* 0x080fe20004761270 */
[C---:B------:R-:W-:Y:S01]  /*25b10*/  IMAD R0, R158.reuse, R4, RZ ;  /* 0x000000049e007224 */ /* 0x040fe200078e02ff */
[----:B------:R-:W-:Y:S01]  /*25b20*/  ISETP.LT.AND P2, PT, R158, R189, !P0 ;  /* 0x000000bd9e00720c */ /* 0x000fe20004741270 */
[----:B------:R-:W2:Y:S01]  /*25b30*/  LDL.LU R16, [R1+0x554] ;  /* 0x0005540001107983 */ /* 0x000ea20000300800 */
[----:B------:R-:W-:-:S02]  /*25b40*/  LEA R8, P4, R12, R2, 0x2 ;  /* 0x000000020c087211 */ /* 0x000fc400078810ff */
[----:B------:R-:W-:Y:S02]  /*25b50*/  LEA R6, P5, R0, R2, 0x2 ;  /* 0x0000000200067211 */ /* 0x000fe400078a10ff */
[-C--:B------:R-:W-:Y:S02]  /*25b60*/  LEA.HI.X.SX32 R9, R12, R5.reuse, 0x2, P4 ;  /* 0x000000050c097211 */ /* 0x080fe400020f16ff */
[----:B------:R-:W-:Y:S01]  /*25b70*/  LEA.HI.X.SX32 R7, R0, R5, 0x2, P5 ;  /* 0x0000000500077211 */ /* 0x000fe200028f16ff */
[CC--:B------:R-:W-:Y:S01]  /*25b80*/  IMAD R0, R157.reuse, R4.reuse, RZ ;  /* 0x000000049d007224 */ /* 0x0c0fe200078e02ff */
[----:B------:R-:W-:Y:S01]  /*25b90*/  ISETP.LT.AND P4, PT, R157, R189, !P0 ;  /* 0x000000bd9d00720c */ /* 0x000fe20004781270 */
[----:B------:R-:W-:Y:S01]  /*25ba0*/  IMAD R12, R156, R4, RZ ;  /* 0x000000049c0c7224 */ /* 0x000fe200078e02ff */
[----:B------:R1:W-:Y:S01]  /*25bb0*/  @P3 STG.E desc[UR14][R8.64], R18 ;  /* 0x0000001208003986 */ /* 0x0003e2000c10190e */
[----:B------:R-:W-:-:S03]  /*25bc0*/  LEA R10, P6, R13, R2, 0x2 ;  /* 0x000000020d0a7211 */ /* 0x000fc600078c10ff */
[----:B------:R4:W-:Y:S01]  /*25bd0*/  @P2 STG.E desc[UR14][R6.64], R19 ;  /* 0x0000001306002986 */ /* 0x0009e2000c10190e */
[----:B------:R-:W-:Y:S02]  /*25be0*/  LEA.HI.X.SX32 R11, R13, R5, 0x2, P6 ;  /* 0x000000050d0b7211 */ /* 0x000fe400030f16ff */
[-C--:B------:R-:W-:Y:S02]  /*25bf0*/  ISETP.LT.AND P2, PT, R156, R189.reuse, !P0 ;  /* 0x000000bd9c00720c */ /* 0x080fe40004741270 */
[-C--:B-1----:R-:W-:Y:S02]  /*25c00*/  LEA R8, P5, R12, R2.reuse, 0x2 ;  /* 0x000000020c087211 */ /* 0x082fe400078a10ff */
[C---:B----4-:R-:W-:Y:S02]  /*25c10*/  LEA R6, P3, R0.reuse, R2, 0x2 ;  /* 0x0000000200067211 */ /* 0x050fe400078610ff */
[C---:B------:R-:W-:Y:S02]  /*25c20*/  ISETP.LT.AND P6, PT, R155.reuse, R189, !P0 ;  /* 0x000000bd9b00720c */ /* 0x040fe400047c1270 */
[-C--:B------:R-:W-:Y:S01]  /*25c30*/  LEA.HI.X.SX32 R7, R0, R5.reuse, 0x2, P3 ;  /* 0x0000000500077211 */ /* 0x080fe200018f16ff */
[-C--:B------:R-:W-:Y:S01]  /*25c40*/  IMAD R0, R155, R4.reuse, RZ ;  /* 0x000000049b007224 */ /* 0x080fe200078e02ff */
[----:B------:R-:W-:Y:S01]  /*25c50*/  LEA.HI.X.SX32 R9, R12, R5, 0x2, P5 ;  /* 0x000000050c097211 */ /* 0x000fe200028f16ff */
[----:B------:R1:W-:Y:S04]  /*25c60*/  @P1 STG.E desc[UR14][R10.64], R20 ;  /* 0x000000140a001986 */ /* 0x0003e8000c10190e */
[----:B------:R4:W-:Y:S04]  /*25c70*/  @P4 STG.E desc[UR14][R6.64], R21 ;  /* 0x0000001506004986 */ /* 0x0009e8000c10190e */
[----:B------:R4:W-:Y:S01]  /*25c80*/  @P2 STG.E desc[UR14][R8.64], R22 ;  /* 0x0000001608002986 */ /* 0x0009e2000c10190e */
[----:B-1----:R-:W-:Y:S01]  /*25c90*/  IMAD R10, R154, R4, RZ ;  /* 0x000000049a0a7224 */ /* 0x002fe200078e02ff */
[----:B----4-:R-:W-:-:S04]  /*25ca0*/  LEA R6, P4, R0, R2, 0x2 ;  /* 0x0000000200067211 */ /* 0x010fc800078810ff */
[----:B------:R-:W-:Y:S02]  /*25cb0*/  LEA.HI.X.SX32 R7, R0, R5, 0x2, P4 ;  /* 0x0000000500077211 */ /* 0x000fe400020f16ff */
[----:B------:R-:W-:-:S03]  /*25cc0*/  LEA R8, P2, R10, R2, 0x2 ;  /* 0x000000020a087211 */ /* 0x000fc600078410ff */
[----:B------:R1:W-:Y:S01]  /*25cd0*/  @P6 STG.E desc[UR14][R6.64], R23 ;  /* 0x0000001706006986 */ /* 0x0003e2000c10190e */
[----:B------:R-:W-:Y:S02]  /*25ce0*/  LEA.HI.X.SX32 R9, R10, R5, 0x2, P2 ;  /* 0x000000050a097211 */ /* 0x000fe400010f16ff */
[----:B------:R-:W-:Y:S01]  /*25cf0*/  ISETP.LT.AND P5, PT, R14, UR4, !P0 ;  /* 0x000000040e007c0c */ /* 0x000fe2000c7a1270 */
[----:B------:R-:W-:Y:S01]  /*25d00*/  IMAD R0, R152, R4, RZ ;  /* 0x0000000498007224 */ /* 0x000fe200078e02ff */
[----:B------:R-:W4:Y:S01]  /*25d10*/  LDL.LU R14, [R1+0x550] ;  /* 0x00055000010e7983 */ /* 0x000f220000300800 */
[----:B------:R-:W-:-:S03]  /*25d20*/  ULDC UR4, c[0x0][0x22c] ;  /* 0x00008b0000047ab9 */ /* 0x000fc60000000800 */
[----:B------:R-:W4:Y:S01]  /*25d30*/  LDL.LU R11, [R1+0x54c] ;  /* 0x00054c00010b7983 */ /* 0x000f220000300800 */
[----:B-1----:R-:W-:-:S03]  /*25d40*/  LEA R6, P6, R0, R2, 0x2 ;  /* 0x0000000200067211 */ /* 0x002fc600078c10ff */
[----:B------:R-:W4:Y:S01]  /*25d50*/  LDL.LU R13, [R1+0x548] ;  /* 0x00054800010d7983 */ /* 0x000f220000300800 */
[----:B------:R-:W-:Y:S02]  /*25d60*/  LEA.HI.X.SX32 R7, R0, R5, 0x2, P6 ;  /* 0x0000000500077211 */ /* 0x000fe400030f16ff */
[----:B---3--:R-:W-:Y:S01]  /*25d70*/  ISETP.LT.AND P4, PT, R153, UR4, !P0 ;  /* 0x0000000499007c0c */ /* 0x008fe2000c781270 */
[----:B------:R-:W-:Y:S02]  /*25d80*/  ULDC UR4, c[0x0][0x22c] ;  /* 0x00008b0000047ab9 */ /* 0x000fe40000000800 */
[----:B------:R-:W-:Y:S01]  /*25d90*/  ISETP.LT.AND P2, PT, R17, UR4, !P0 ;  /* 0x0000000411007c0c */ /* 0x000fe2000c741270 */
[----:B------:R-:W-:Y:S02]  /*25da0*/  ULDC UR4, c[0x0][0x22c] ;  /* 0x00008b0000047ab9 */ /* 0x000fe40000000800 */
[C---:B------:R-:W-:Y:S01]  /*25db0*/  ISETP.LT.AND P6, PT, R15.reuse, UR4, !P0 ;  /* 0x000000040f007c0c */ /* 0x040fe2000c7c1270 */
[-C--:B------:R-:W-:Y:S01]  /*25dc0*/  IMAD R0, R15, R4.reuse, RZ ;  /* 0x000000040f007224 */ /* 0x080fe200078e02ff */
[-C--:B------:R-:W-:Y:S01]  /*25dd0*/  ISETP.LT.AND P1, PT, R154, R189.reuse, !P0 ;  /* 0x000000bd9a00720c */ /* 0x080fe20004721270 */
[----:B------:R-:W3:Y:S01]  /*25de0*/  LDL.LU R15, [R1+0x544] ;  /* 0x00054400010f7983 */ /* 0x000ee20000300800 */
[----:B------:R-:W-:Y:S01]  /*25df0*/  ISETP.LT.AND P3, PT, R152, R189, !P0 ;  /* 0x000000bd9800720c */ /* 0x000fe20004761270 */
[----:B------:R-:W-:Y:S01]  /*25e00*/  IMAD R10, R17, R4, RZ ;  /* 0x00000004110a7224 */ /* 0x000fe200078e02ff */
[----:B------:R-:W-:Y:S01]  /*25e10*/  ULDC UR4, c[0x0][0x22c] ;  /* 0x00008b0000047ab9 */ /* 0x000fe20000000800 */
[----:B------:R-:W3:Y:S08]  /*25e20*/  LDL.LU R12, [R1+0x540] ;  /* 0x00054000010c7983 */ /* 0x000ef00000300800 */
[----:B------:R1:W-:Y:S04]  /*25e30*/  @P1 STG.E desc[UR14][R8.64], R24 ;  /* 0x0000001808001986 */ /* 0x0003e8000c10190e */
[----:B------:R2:W-:Y:S01]  /*25e40*/  @P3 STG.E desc[UR14][R6.64], R25 ;  /* 0x0000001906003986 */ /* 0x0005e2000c10190e */
[----:B-1----:R-:W-:-:S02]  /*25e50*/  LEA R8, P1, R10, R2, 0x2 ;  /* 0x000000020a087211 */ /* 0x002fc400078210ff */
[----:B--2---:R-:W-:Y:S02]  /*25e60*/  LEA R6, P3, R0, R2, 0x2 ;  /* 0x0000000200067211 */ /* 0x004fe400078610ff */
[-C--:B------:R-:W-:Y:S01]  /*25e70*/  LEA.HI.X.SX32 R9, R10, R5.reuse, 0x2, P1 ;  /* 0x000000050a097211 */ /* 0x080fe200008f16ff */
[C---:B------:R-:W-:Y:S01]  /*25e80*/  IMAD R10, R16.reuse, R4, RZ ;  /* 0x00000004100a7224 */ /* 0x040fe200078e02ff */
[----:B------:R-:W-:Y:S01]  /*25e90*/  ISETP.LT.AND P1, PT, R16, UR4, !P0 ;  /* 0x0000000410007c0c */ /* 0x000fe2000c721270 */
[----:B------:R-:W-:Y:S01]  /*25ea0*/  ULDC UR4, c[0x0][0x22c] ;  /* 0x00008b0000047ab9 */ /* 0x000fe20000000800 */
[----:B------:R-:W-:Y:S01]  /*25eb0*/  LEA.HI.X.SX32 R7, R0, R5, 0x2, P3 ;  /* 0x0000000500077211 */ /* 0x000fe200018f16ff */
[----:B------:R1:W-:Y:S04]  /*25ec0*/  @P2 STG.E desc[UR14][R8.64], R26 ;  /* 0x0000001a08002986 */ /* 0x0003e8000c10190e */
[----:B------:R2:W-:Y:S04]  /*25ed0*/  @P6 STG.E desc[UR14][R6.64], R27 ;  /* 0x0000001b06006986 */ /* 0x0005e8000c10190e */
[----:B------:R-:W3:Y:S01]  /*25ee0*/  LDS.128 R24, [R3+UR7] ;  /* 0x0000000703187984 */ /* 0x000ee20008000c00 */
[----:B-1----:R-:W-:-:S04]  /*25ef0*/  LEA R8, P2, R10, R2, 0x2 ;  /* 0x000000020a087211 */ /* 0x002fc800078410ff */
[----:B------:R-:W-:-:S05]  /*25f00*/  LEA.HI.X.SX32 R9, R10, R5, 0x2, P2 ;  /* 0x000000050a097211 */ /* 0x000fca00010f16ff */
[----:B------:R1:W-:Y:S01]  /*25f10*/  @P1 STG.E desc[UR14][R8.64], R28 ;  /* 0x0000001c08001986 */ /* 0x0003e2000c10190e */
[C---:B----4-:R-:W-:Y:S01]  /*25f20*/  ISETP.LT.AND P3, PT, R14.reuse, UR4, !P0 ;  /* 0x000000040e007c0c */ /* 0x050fe2000c761270 */
[-C--:B------:R-:W-:Y:S01]  /*25f30*/  IMAD R0, R14, R4.reuse, RZ ;  /* 0x000000040e007224 */ /* 0x080fe200078e02ff */
[----:B------:R-:W-:Y:S01]  /*25f40*/  ULDC UR4, c[0x0][0x22c] ;  /* 0x00008b0000047ab9 */ /* 0x000fe20000000800 */
[----:B------:R-:W4:Y:S01]  /*25f50*/  LDL.LU R14, [R1+0x53c] ;  /* 0x00053c00010e7983 */ /* 0x000f220000300800 */
[C---:B------:R-:W-:Y:S01]  /*25f60*/  ISETP.LT.AND P2, PT, R11.reuse, UR4, !P0 ;  /* 0x000000040b007c0c */ /* 0x040fe2000c741270 */
[----:B------:R-:W-:Y:S01]  /*25f70*/  IMAD R10, R11, R4, RZ ;  /* 0x000000040b0a7224 */ /* 0x000fe200078e02ff */
[C---:B--2---:R-:W-:Y:S01]  /*25f80*/  LEA R6, P6, R0.reuse, R2, 0x2 ;  /* 0x0000000200067211 */ /* 0x044fe200078c10ff */
[----:B------:R-:W2:Y:S01]  /*25f90*/  LDL.LU R11, [R1+0x538] ;  /* 0x00053800010b7983 */ /* 0x000ea20000300800 */
[----:B------:R-:W-:Y:S02]  /*25fa0*/  ULDC UR4, c[0x0][0x22c] ;  /* 0x00008b0000047ab9 */ /* 0x000fe40000000800 */
[----:B------:R-:W-:Y:S01]  /*25fb0*/  LEA.HI.X.SX32 R7, R0, R5, 0x2, P6 ;  /* 0x0000000500077211 */ /* 0x000fe200030f16ff */
[C---:B------:R-:W-:Y:S01]  /*25fc0*/  IMAD R0, R13.reuse, R4, RZ ;  /* 0x000000040d007224 */ /* 0x040fe200078e02ff */
[----:B------:R-:W-:Y:S01]  /*25fd0*/  ISETP.LT.AND P6, PT, R13, UR4, !P0 ;  /* 0x000000040d007c0c */ /* 0x000fe2000c7c1270 */
[----:B------:R-:W-:Y:S01]  /*25fe0*/  ULDC UR4, c[0x0][0x22c] ;  /* 0x00008b0000047ab9 */ /* 0x000fe20000000800 */
[----:B------:R-:W2:Y:S01]  /*25ff0*/  LDL.LU R13, [R1+0x534] ;  /* 0x00053400010d7983 */ /* 0x000ea20000300800 */
[----:B-1----:R-:W-:-:S03]  /*26000*/  LEA R8, P1, R10, R2, 0x2 ;  /* 0x000000020a087211 */ /* 0x002fc600078210ff */
[----:B------:R1:W-:Y:S01]  /*26010*/  @P3 STG.E desc[UR14][R6.64], R29 ;  /* 0x0000001d06003986 */ /* 0x0003e2000c10190e */
[----:B------:R-:W-:Y:S02]  /*26020*/  LEA.HI.X.SX32 R9, R10, R5, 0x2, P1 ;  /* 0x000000050a097211 */ /* 0x000fe400008f16ff */
[----:B-1----:R-:W-:-:S04]  /*26030*/  LEA R6, P3, R0, R2, 0x2 ;  /* 0x0000000200067211 */ /* 0x002fc800078610ff */
[----:B------:R-:W-:Y:S02]  /*26040*/  LEA.HI.X.SX32 R7, R0, R5, 0x2, P3 ;  /* 0x0000000500077211 */ /* 0x000fe400018f16ff */
[C---:B---3--:R-:W-:Y:S01]  /*26050*/  ISETP.LT.AND P1, PT, R15.reuse, UR4, !P0 ;  /* 0x000000040f007c0c */ /* 0x048fe2000c721270 */
[-C--:B------:R-:W-:Y:S01]  /*26060*/  IMAD R10, R15, R4.reuse, RZ ;  /* 0x000000040f0a7224 */ /* 0x080fe200078e02ff */
[----:B------:R-:W-:Y:S01]  /*26070*/  ULDC UR4, c[0x0][0x22c] ;  /* 0x00008b0000047ab9 */ /* 0x000fe20000000800 */
[----:B------:R-:W3:Y:S01]  /*26080*/  LDL.LU R15, [R1+0x530] ;  /* 0x00053000010f7983 */ /* 0x000ee20000300800 */
[C---:B------:R-:W-:Y:S01]  /*26090*/  ISETP.LT.AND P3, PT, R12.reuse, UR4, !P0 ;  /* 0x000000040c007c0c */ /* 0x040fe2000c761270 */
[----:B------:R-:W-:Y:S01]  /*260a0*/  IMAD R0, R12, R4, RZ ;  /* 0x000000040c007224 */ /* 0x000fe200078e02ff */
[----:B------:R-:W-:Y:S01]  /*260b0*/  ULDC UR4, c[0x0][0x22c] ;  /* 0x00008b0000047ab9 */ /* 0x000fe20000000800 */
[----:B------:R-:W3:Y:S04]  /*260c0*/  LDL.LU R12, [R1+0x52c] ;  /* 0x00052c00010c7983 */ /* 0x000ee80000300800 */
[----:B------:R1:W-:Y:S04]  /*260d0*/  @P2 STG.E desc[UR14][R8.64], R30 ;  /* 0x0000001e08002986 */ /* 0x0003e8000c10190e */
[----:B------:R1:W-:Y:S02]  /*260e0*/  @P6 STG.E desc[UR14][R6.64], R31 ;  /* 0x0000001f06006986 */ /* 0x0003e4000c10190e */
[----:B-1----:R-:W-:-:S04]  /*260f0*/  LEA R8, P2, R10, R2, 0x2 ;  /* 0x000000020a087211 */ /* 0x002fc800078410ff */
[----:B------:R-:W-:Y:S02]  /*26100*/  LEA.HI.X.SX32 R9, R10, R5, 0x2, P2 ;  /* 0x000000050a097211 */ /* 0x000fe400010f16ff */
[----:B------:R-:W-:-:S03]  /*26110*/  LEA R6, P6, R0, R2, 0x2 ;  /* 0x0000000200067211 */ /* 0x000fc600078c10ff */
[----:B------:R1:W-:Y:S01]  /*26120*/  @P1 STG.E desc[UR14][R8.64], R32 ;  /* 0x0000002008001986 */ /* 0x0003e2000c10190e */
[----:B------:R-:W-:-:S05]  /*26130*/  LEA.HI.X.SX32 R7, R0, R5, 0x2, P6 ;  /* 0x0000000500077211 */ /* 0x000fca00030f16ff */
[----:B------:R1:W-:Y:S01]  /*26140*/  @P3 STG.E desc[UR14][R6.64], R33 ;  /* 0x0000002106003986 */ /* 0x0003e2000c10190e */
[C---:B----4-:R-:W-:Y:S01]  /*26150*/  ISETP.LT.AND P2, PT, R14.reuse, UR4, !P0 ;  /* 0x000000040e007c0c */ /* 0x050fe2000c741270 */
[-C--:B------:R-:W-:Y:S01]  /*26160*/  IMAD R10, R14, R4.reuse, RZ ;  /* 0x000000040e0a7224 */ /* 0x080fe200078e02ff */
[----:B------:R-:W-:Y:S01]  /*26170*/  ULDC UR4, c[0x0][0x22c] ;  /* 0x00008b0000047ab9 */ /* 0x000fe20000000800 */
[----:B------:R-:W4:Y:S01]  /*26180*/  LDL.LU R14, [R1+0x528] ;  /* 0x00052800010e7983 */ /* 0x000f220000300800 */
[C---:B--2---:R-:W-:Y:S01]  /*26190*/  ISETP.LT.AND P6, PT, R11.reuse, UR4, !P0 ;  /* 0x000000040b007c0c */ /* 0x044fe2000c7c1270 */
[----:B------:R-:W-:Y:S01]  /*261a0*/  IMAD R0, R11, R4, RZ ;  /* 0x000000040b007224 */ /* 0x000fe200078e02ff */
[C---:B-1----:R-:W-:Y:S01]  /*261b0*/  LEA R8, P1, R10.reuse, R2, 0x2 ;  /* 0x000000020a087211 */ /* 0x042fe200078210ff */
[----:B------:R-:W2:Y:S01]  /*261c0*/  LDL.LU R11, [R1+0x524] ;  /* 0x00052400010b7983 */ /* 0x000ea20000300800 */
[----:B------:R-:W-:Y:S02]  /*261d0*/  ULDC UR4, c[0x0][0x22c] ;  /* 0x00008b0000047ab9 */ /* 0x000fe40000000800 */
[----:B------:R-:W-:Y:S01]  /*261e0*/  LEA.HI.X.SX32 R9, R10, R5, 0x2, P1 ;  /* 0x000000050a097211 */ /* 0x000fe200008f16ff */
[C---:B------:R-:W-:Y:S01]  /*261f0*/  IMAD R10, R13.reuse, R4, RZ ;  /* 0x000000040d0a7224 */ /* 0x040fe200078e02ff */
[----:B------:R-:W-:Y:S01]  /*26200*/  ISETP.LT.AND P1, PT, R13, UR4, !P0 ;  /* 0x000000040d007c0c */ /* 0x000fe2000c721270 */
[----:B------:R-:W-:Y:S01]  /*26210*/  ULDC UR4, c[0x0][0x22c] ;  /* 0x00008b0000047ab9 */ /* 0x000fe20000000800 */
[----:B------:R-:W2:Y:S01]  /*26220*/  LDL.LU R13, [R1+0x74c] ;  /* 0x00074c00010d7983 */ /* 0x000ea20000300800 */
[----:B------:R-:W-:-:S03]  /*26230*/  LEA R6, P3, R0, R2, 0x2 ;  /* 0x0000000200067211 */ /* 0x000fc600078610ff */
        /* <DEDUP_REMOVED lines=13> */
[----:B------:R1:W-:Y:S04]  /*26310*/  @P1 STG.E desc[UR14][R8.64], R36 ;  /* 0x0000002408001986 */ /* 0x0003e8000c10190e */
[----:B------:R-:W3:Y:S01]  /*26320*/  LDL.LU R16, [R1+0x764] ;  /* 0x0007640001107983 */ /* 0x000ee20000300800 */
[----:B-1----:R-:W-:-:S04]  /*26330*/  LEA R6, P6, R0, R2, 0x2 ;  /* 0x0000000200067211 */ /* 0x002fc800078c10ff */
[----:B------:R-:W-:Y:S02]  /*26340*/  LEA.HI.X.SX32 R7, R0, R5, 0x2, P6 ;  /* 0x0000000500077211 */ /* 0x000fe400030f16ff */
[----:B------:R-:W-:-:S03]  /*26350*/  LEA R8, P1, R10, R2, 0x2 ;  /* 0x000000020a087211 */ /* 0x000fc600078210ff */
[----:B------:R1:W-:Y:S01]  /*26360*/  @P3 STG.E desc[UR14][R6.64], R37 ;  /* 0x0000002506003986 */ /* 0x0003e2000c10190e */
[----:B------:R-:W-:-:S03]  /*26370*/  LEA.HI.X.SX32 R9, R10, R5, 0x2, P1 ;  /* 0x000000050a097211 */ /* 0x000fc600008f16ff */
[----:B------:R-:W3:Y:S04]  /*26380*/  LDL.LU R10, [R1+0x760] ;  /* 0x00076000010a7983 */ /* 0x000ee80000300800 */
[----:B------:R1:W-:Y:S01]  /*26390*/  @P2 STG.E desc[UR14][R8.64], R38 ;  /* 0x0000002608002986 */ /* 0x0003e2000c10190e */
[C---:B----4-:R-:W-:Y:S01]  /*263a0*/  IMAD R0, R14.reuse, R4, RZ ;  /* 0x000000040e007224 */ /* 0x050fe200078e02ff */
[----:B------:R-:W-:Y:S01]  /*263b0*/  ISETP.LT.AND P6, PT, R14, UR4, !P0 ;  /* 0x000000040e007c0c */ /* 0x000fe2000c7c1270 */
[----:B------:R-:W-:Y:S01]  /*263c0*/  ULDC UR4, c[0x0][0x22c] ;  /* 0x00008b0000047ab9 */ /* 0x000fe20000000800 */
[----:B------:R-:W4:Y:S01]  /*263d0*/  LDL.LU R14, [R1+0x770] ;  /* 0x00077000010e7983 */ /* 0x000f220000300800 */
[C---:B--2---:R-:W-:Y:S02]  /*263e0*/  ISETP.LT.AND P1, PT, R11.reuse, UR4, !P0 ;  /* 0x000000040b007c0c */ /* 0x044fe4000c721270 */
[----:B-1----:R-:W-:Y:S01]  /*263f0*/  LEA R6, P3, R0, R2, 0x2 ;  /* 0x0000000200067211 */ /* 0x002fe200078610ff */
[----:B------:R-:W-:Y:S01]  /*26400*/  IMAD R11, R11, R4, RZ ;  /* 0x000000040b0b7224 */ /* 0x000fe200078e02ff */
[----:B------:R-:W-:-:S02]  /*26410*/  ULDC UR4, c[0x0][0x22c] ;  /* 0x00008b0000047ab9 */ /* 0x000fc40000000800 */
[-C--:B------:R-:W-:Y:S02]  /*26420*/  LEA.HI.X.SX32 R7, R0, R5.reuse, 0x2, P3 ;  /* 0x0000000500077211 */ /* 0x080fe400018f16ff */
[----:B------:R-:W-:Y:S01]  /*26430*/  ISETP.LT.AND P3, PT, R13, UR4, !P0 ;  /* 0x000000040d007c0c */ /* 0x000fe2000c761270 */
[----:B------:R-:W-:Y:S01]  /*26440*/  IMAD R13, R4, 0x2, R11 ;  /* 0x00000002040d7824 */ /* 0x000fe200078e020b */
[CC--:B------:R-:W-:Y:S01]  /*26450*/  LEA R8, P2, R11.reuse, R2.reuse, 0x2 ;  /* 0x000000020b087211 */ /* 0x0c0fe200078410ff */
[----:B------:R1:W-:Y:S01]  /*26460*/  @P6 STG.E desc[UR14][R6.64], R39 ;  /* 0x0000002706006986 */ /* 0x0003e2000c10190e */
[----:B------:R-:W-:Y:S02]  /*26470*/  ULDC UR4, c[0x0][0x22c] ;  /* 0x00008b0000047ab9 */ /* 0x000fe40000000800 */
[----:B------:R-:W-:Y:S02]  /*26480*/  LEA.HI.X.SX32 R9, R11, R5, 0x2, P2 ;  /* 0x000000050b097211 */ /* 0x000fe400010f16ff */
[----:B-1----:R-:W-:-:S04]  /*26490*/  LEA R6, P6, R13, R2, 0x2 ;  /* 0x000000020d067211 */ /* 0x002fc800078c10ff */
[----:B------:R-:W-:Y:S02]  /*264a0*/  LEA.HI.X.SX32 R7, R13, R5, 0x2, P6 ;  /* 0x000000050d077211 */ /* 0x000fe400030f16ff */
[----:B---3--:R-:W-:Y:S01]  /*264b0*/  ISETP.LT.AND P2, PT, R15, UR4, !P0 ;  /* 0x000000040f007c0c */ /* 0x008fe2000c741270 */
[----:B------:R-:W-:Y:S01]  /*264c0*/  ULDC UR4, c[0x0][0x22c] ;  /* 0x00008b0000047ab9 */ /* 0x000fe20000000800 */
[----:B------:R-:W2:Y:S01]  /*264d0*/  LDL.LU R15, [R1+0x76c] ;  /* 0x00076c00010f7983 */ /* 0x000ea20000300800 */
[----:B------:R-:W-:Y:S01]  /*264e0*/  ISETP.LT.AND P6, PT, R12, UR4, !P0 ;  /* 0x000000040c007c0c */ /* 0x000fe2000c7c1270 */
[----:B------:R-:W-:Y:S02]  /*264f0*/  IMAD R11, R4, 0x2, R13 ;  /* 0x00000002040b7824 */ /* 0x000fe400078e020d */
[----:B------:R-:W3:Y:S01]  /*26500*/  LDL.LU R12, [R1+0x77c] ;  /* 0x00077c00010c7983 */ /* 0x000ee20000300800 */
[----:B------:R-:W-:-:S03]  /*26510*/  ULDC UR4, c[0x0][0x22c] ;  /* 0x00008b0000047ab9 */ /* 0x000fc60000000800 */
[----:B------:R-:W3:Y:S01]  /*26520*/  LDL.LU R0, [R1+0x778] ;  /* 0x0007780001007983 */ /* 0x000ee20000300800 */
[----:B------:R-:W-:-:S03]  /*26530*/  IMAD R13, R4, 0x2, R11 ;  /* 0x00000002040d7824 */ /* 0x000fc600078e020b */
[----:B------:R1:W-:Y:S04]  /*26540*/  @P1 STG.E desc[UR14][R8.64], R40 ;  /* 0x0000002808001986 */ /* 0x0003e8000c10190e */
[----:B------:R1:W-:Y:S02]  /*26550*/  @P5 STG.E desc[UR14][R6.64], R41 ;  /* 0x0000002906005986 */ /* 0x0003e4000c10190e */
[-C--:B-1----:R-:W-:Y:S02]  /*26560*/  LEA R8, P1, R11, R2.reuse, 0x2 ;  /* 0x000000020b087211 */ /* 0x082fe400078210ff */
[-C--:B------:R-:W-:Y:S02]  /*26570*/  LEA R6, P5, R13, R2.reuse, 0x2 ;  /* 0x000000020d067211 */ /* 0x080fe400078a10ff */
[-C--:B------:R-:W-:Y:S01]  /*26580*/  LEA.HI.X.SX32 R9, R11, R5.reuse, 0x2, P1 ;  /* 0x000000050b097211 */ /* 0x080fe200008f16ff */
[----:B------:R-:W-:Y:S01]  /*26590*/  IMAD R11, R4, 0x2, R13 ;  /* 0x00000002040b7824 */ /* 0x000fe200078e020d */
[----:B------:R-:W-:Y:S01]  /*265a0*/  ISETP.LT.AND P1, PT, R16, UR4, !P0 ;  /* 0x0000000410007c0c */ /* 0x000fe2000c721270 */
[----:B------:R-:W-:Y:S01]  /*265b0*/  ULDC UR4, c[0x0][0x22c] ;  /* 0x00008b0000047ab9 */ /* 0x000fe20000000800 */
[----:B------:R-:W-:Y:S01]  /*265c0*/  LEA.HI.X.SX32 R7, R13, R5, 0x2, P5 ;  /* 0x000000050d077211 */ /* 0x000fe200028f16ff */
[----:B------:R1:W-:Y:S01]  /*265d0*/  @P4 STG.E desc[UR14][R8.64], R42 ;  /* 0x0000002a08004986 */ /* 0x0003e2000c10190e */
[----:B------:R-:W-:Y:S01]  /*265e0*/  IMAD R13, R4, 0x2, R11 ;  /* 0x00000002040d7824 */ /* 0x000fe200078e020b */
[----:B------:R-:W-:Y:S01]  /*265f0*/  ISETP.LT.AND P5, PT, R10, UR4, !P0 ;  /* 0x000000040a007c0c */ /* 0x000fe2000c7a1270 */
[----:B------:R-:W-:Y:S01]  /*26600*/  ULDC UR4, c[0x0][0x22c] ;  /* 0x00008b0000047ab9 */ /* 0x000fe20000000800 */
[----:B------:R-:W3:Y:S04]  /*26610*/  LDL.LU R10, [R1+0x788] ;  /* 0x00078800010a7983 */ /* 0x000ee80000300800 */
[----:B------:R1:W-:Y:S02]  /*26620*/  @P3 STG.E desc[UR14][R6.64], R43 ;  /* 0x0000002b06003986 */ /* 0x0003e4000c10190e */
[----:B-1----:R-:W-:-:S04]  /*26630*/  LEA R8, P4, R11, R2, 0x2 ;  /* 0x000000020b087211 */ /* 0x002fc800078810ff */
[----:B------:R-:W-:Y:S01]  /*26640*/  LEA.HI.X.SX32 R9, R11, R5, 0x2, P4 ;  /* 0x000000050b097211 */ /* 0x000fe200020f16ff */
[----:B------:R-:W-:Y:S01]  /*26650*/  IMAD R11, R4, 0x2, R13 ;  /* 0x00000002040b7824 */ /* 0x000fe200078e020d */
[----:B------:R-:W-:-:S03]  /*26660*/  LEA R6, P3, R13, R2, 0x2 ;  /* 0x000000020d067211 */ /* 0x000fc600078610ff */
[----:B------:R1:W-:Y:S01]  /*26670*/  @P2 STG.E desc[UR14][R8.64], R44 ;  /* 0x0000002c08002986 */ /* 0x0003e2000c10190e */
[----:B------:R-:W-:Y:S01]  /*26680*/  LEA.HI.X.SX32 R7, R13, R5, 0x2, P3 ;  /* 0x000000050d077211 */ /* 0x000fe200018f16ff */
[----:B------:R-:W-:-:S04]  /*26690*/  IMAD R13, R4, 0x2, R11 ;  /* 0x00000002040d7824 */ /* 0x000fc800078e020b */
[----:B------:R4:W-:Y:S01]  /*266a0*/  @P6 STG.E desc[UR14][R6.64], R45 ;  /* 0x0000002d06006986 */ /* 0x0009e2000c10190e */
[----:B-1----:R-:W-:-:S04]  /*266b0*/  LEA R8, P2, R11, R2, 0x2 ;  /* 0x000000020b087211 */ /* 0x002fc800078410ff */
[----:B------:R-:W-:Y:S02]  /*266c0*/  LEA.HI.X.SX32 R9, R11, R5, 0x2, P2 ;  /* 0x000000050b097211 */ /* 0x000fe400010f16ff */
[----:B----4-:R-:W-:-:S04]  /*266d0*/  LEA R6, P6, R13, R2, 0x2 ;  /* 0x000000020d067211 */ /* 0x010fc800078c10ff */
[----:B------:R-:W-:Y:S02]  /*266e0*/  LEA.HI.X.SX32 R7, R13, R5, 0x2, P6 ;  /* 0x000000050d077211 */ /* 0x000fe400030f16ff */
[----:B------:R-:W-:Y:S01]  /*266f0*/  ISETP.LT.AND P4, PT, R14, UR4, !P0 ;  /* 0x000000040e007c0c */ /* 0x000fe2000c781270 */
[----:B------:R-:W-:Y:S01]  /*26700*/  ULDC UR4, c[0x0][0x22c] ;  /* 0x00008b0000047ab9 */ /* 0x000fe20000000800 */
[----:B------:R-:W4:Y:S01]  /*26710*/  LDL.LU R14, [R1+0x784] ;  /* 0x00078400010e7983 */ /* 0x000f220000300800 */
[----:B--2---:R-:W-:Y:S01]  /*26720*/  ISETP.LT.AND P3, PT, R15, UR4, !P0 ;  /* 0x000000040f007c0c */ /* 0x004fe2000c761270 */
[----:B------:R-:W-:Y:S02]  /*26730*/  ULDC UR4, c[0x0][0x22c] ;  /* 0x00008b0000047ab9 */ /* 0x000fe40000000800 */
[----:B------:R-:W2:Y:S01]  /*26740*/  LDL.LU R15, [R1+0x794] ;  /* 0x00079400010f7983 */ /* 0x000ea20000300800 */
[----:B---3--:R-:W-:Y:S01]  /*26750*/  ISETP.LT.AND P2, PT, R12, UR4, !P0 ;  /* 0x000000040c007c0c */ /* 0x008fe2000c741270 */
[----:B------:R-:W-:-:S02]  /*26760*/  ULDC UR4, c[0x0][0x22c] ;  /* 0x00008b0000047ab9 */ /* 0x000fc40000000800 */
[----:B------:R-:W3:Y:S01]  /*26770*/  LDL.LU R12, [R1+0x790] ;  /* 0x00079000010c7983 */ /* 0x000ee20000300800 */
[----:B------:R-:W-:Y:S01]  /*26780*/  ISETP.LT.AND P6, PT, R0, UR4, !P0 ;  /* 0x0000000400007c0c */ /* 0x000fe2000c7c1270 */
[----:B------:R-:W-:Y:S02]  /*26790*/  IMAD R11, R4, 0x2, R13 ;  /* 0x00000002040b7824 */ /* 0x000fe400078e020d */
[----:B------:R-:W3:Y:S01]  /*267a0*/  LDL.LU R0, [R1+0x79c] ;  /* 0x00079c0001007983 */ /* 0x000ee20000300800 */
[----:B------:R-:W-:-:S03]  /*267b0*/  ULDC UR4, c[0x0][0x22c] ;  /* 0x00008b0000047ab9 */ /* 0x000fc60000000800 */
[----:B------:R1:W-:Y:S01]  /*267c0*/  @P1 STG.E desc[UR14][R8.64], R46 ;  /* 0x0000002e08001986 */ /* 0x0003e2000c10190e */
[----:B------:R-:W-:-:S03]  /*267d0*/  IMAD R13, R4, 0x2, R11 ;  /* 0x00000002040d7824 */ /* 0x000fc600078e020b */
[----:B------:R1:W-:Y:S02]  /*267e0*/  @P5 STG.E desc[UR14][R6.64], R47 ;  /* 0x0000002f06005986 */ /* 0x0003e4000c10190e */
[----:B-1----:R-:W-:-:S04]  /*267f0*/  LEA R8, P1, R11, R2, 0x2 ;  /* 0x000000020b087211 */ /* 0x002fc800078210ff */
[----:B------:R-:W-:Y:S01]  /*26800*/  LEA.HI.X.SX32 R9, R11, R5, 0x2, P1 ;  /* 0x000000050b097211 */ /* 0x000fe200008f16ff */
[----:B------:R-:W-:Y:S01]  /*26810*/  IMAD R11, R4, 0x2, R13 ;  /* 0x00000002040b7824 */ /* 0x000fe200078e020d */
[----:B------:R-:W-:-:S03]  /*26820*/  LEA R6, P5, R13, R2, 0x2 ;  /* 0x000000020d067211 */ /* 0x000fc600078a10ff */
[----:B------:R1:W-:Y:S01]  /*26830*/  @P4 STG.E desc[UR14][R8.64], R48 ;  /* 0x0000003008004986 */ /* 0x0003e2000c10190e */
[----:B------:R-:W-:Y:S01]  /*26840*/  ISETP.LT.AND P1, PT, R10, UR4, !P0 ;  /* 0x000000040a007c0c */ /* 0x000fe2000c721270 */
[----:B------:R-:W-:Y:S02]  /*26850*/  ULDC UR4, c[0x0][0x22c] ;  /* 0x00008b0000047ab9 */ /* 0x000fe40000000800 */
[----:B------:R-:W3:Y:S01]  /*26860*/  LDL.LU R10, [R1+0x798] ;  /* 0x00079800010a7983 */ /* 0x000ee20000300800 */
[----:B------:R-:W-:Y:S01]  /*26870*/  LEA.HI.X.SX32 R7, R13, R5, 0x2, P5 ;  /* 0x000000050d077211 */ /* 0x000fe200028f16ff */
[----:B------:R-:W-:Y:S01]  /*26880*/  IMAD R13, R4, 0x2, R11 ;  /* 0x00000002040d7824 */ /* 0x000fe200078e020b */
[----:B-1----:R-:W-:-:S03]  /*26890*/  LEA R8, P4, R11, R2, 0x2 ;  /* 0x000000020b087211 */ /* 0x002fc600078810ff */
[----:B------:R1:W-:Y:S01]  /*268a0*/  @P3 STG.E desc[UR14][R6.64], R49 ;  /* 0x0000003106003986 */ /* 0x0003e2000c10190e */
[----:B------:R-:W-:Y:S01]  /*268b0*/  LEA.HI.X.SX32 R9, R11, R5, 0x2, P4 ;  /* 0x000000050b097211 */ /* 0x000fe200020f16ff */
[----:B------:R-:W-:-:S04]  /*268c0*/  IMAD R11, R4, 0x2, R13 ;  /* 0x00000002040b7824 */ /* 0x000fc800078e020d */
[----:B------:R1:W-:Y:S02]  /*268d0*/  @P2 STG.E desc[UR14][R8.64], R50 ;  /* 0x0000003208002986 */ /* 0x0003e4000c10190e */
[----:B-1----:R-:W-:-:S04]  /*268e0*/  LEA R6, P3, R13, R2, 0x2 ;  /* 0x000000020d067211 */ /* 0x002fc800078610ff */
[----:B------:R-:W-:Y:S02]  /*268f0*/  LEA.HI.X.SX32 R7, R13, R5, 0x2, P3 ;  /* 0x000000050d077211 */ /* 0x000fe400018f16ff */
[----:B------:R-:W-:-:S04]  /*26900*/  LEA R8, P2, R11, R2, 0x2 ;  /* 0x000000020b087211 */ /* 0x000fc800078410ff */
[----:B------:R-:W-:Y:S02]  /*26910*/  LEA.HI.X.SX32 R9, R11, R5, 0x2, P2 ;  /* 0x000000050b097211 */ /* 0x000fe400010f16ff */
[----:B----4-:R-:W-:Y:S01]  /*26920*/  ISETP.LT.AND P5, PT, R14, UR4, !P0 ;  /* 0x000000040e007c0c */ /* 0x010fe2000c7a1270 */
[----:B------:R-:W-:Y:S01]  /*26930*/  ULDC UR4, c[0x0][0x22c] ;  /* 0x00008b0000047ab9 */ /* 0x000fe20000000800 */
[----:B------:R-:W4:Y:S04]  /*26940*/  LDL.LU R14, [R1+0x78c] ;  /* 0x00078c00010e7983 */ /* 0x000f280000300800 */
[----:B------:R-:W4:Y:S04]  /*26950*/  LDL.LU R18, [R1+0x780] ;  /* 0x0007800001127983 */ /* 0x000f280000300800 */
[----:B------:R-:W4:Y:S01]  /*26960*/  LDL.LU R17, [R1+0x774] ;  /* 0x0007740001117983 */ /* 0x000f220000300800 */
[----:B--2---:R-:W-:Y:S01]  /*26970*/  ISETP.LT.AND P4, PT, R15, UR4, !P0 ;  /* 0x000000040f007c0c */ /* 0x004fe2000c781270 */
[----:B------:R-:W-:-:S02]  /*26980*/  ULDC UR4, c[0x0][0x22c] ;  /* 0x00008b0000047ab9 */ /* 0x000fc40000000800 */
[----:B---3--:R-:W-:Y:S01]  /*26990*/  ISETP.LT.AND P3, PT, R12, UR4, !P0 ;  /* 0x000000040c007c0c */ /* 0x008fe2000c761270 */
[----:B------:R-:W-:Y:S02]  /*269a0*/  ULDC UR4, c[0x0][0x22c] ;  /* 0x00008b0000047ab9 */ /* 0x000fe40000000800 */
[----:B------:R-:W-:Y:S01]  /*269b0*/  ISETP.LT.AND P2, PT, R0, UR4, !P0 ;  /* 0x0000000400007c0c */ /* 0x000fe2000c741270 */
[----:B------:R-:W-:Y:S01]  /*269c0*/  IMAD R13, R4, 0x2, R11 ;  /* 0x00000002040d7824 */ /* 0x000fe200078e020b */
[----:B------:R-:W2:Y:S01]  /*269d0*/  LDL.LU R0, [R1+0x768] ;  /* 0x0007680001007983 */ /* 0x000ea20000300800 */
[----:B------:R-:W-:-:S03]  /*269e0*/  ULDC UR4, c[0x0][0x22c] ;  /* 0x00008b0000047ab9 */ /* 0x000fc60000000800 */
[----:B------:R1:W-:Y:S01]  /*269f0*/  @P6 STG.E desc[UR14][R6.64], R51 ;  /* 0x0000003306006986 */ /* 0x0003e2000c10190e */
[----:B------:R-:W-:-:S03]  /*26a00*/  IMAD R11, R4, 0x2, R13 ;  /* 0x00000002040b7824 */ /* 0x000fc600078e020d */
[----:B------:R3:W-:Y:S04]  /*26a10*/  @P1 STG.E desc[UR14][R8.64], R52 ;  /* 0x0000003408001986 */ /* 0x0007e8000c10190e */
[----:B------:R-:W2:Y:S01]  /*26a20*/  LDL.LU R16, [R1+0x75c] ;  /* 0x00075c0001107983 */ /* 0x000ea20000300800 */
[----:B-1----:R-:W-:-:S04]  /*26a30*/  LEA R6, P6, R13, R2, 0x2 ;  /* 0x000000020d067211 */ /* 0x002fc800078c10ff */
[----:B------:R-:W-:Y:S01]  /*26a40*/  LEA.HI.X.SX32 R7, R13, R5, 0x2, P6 ;  /* 0x000000050d077211 */ /* 0x000fe200030f16ff */
[----:B------:R-:W-:-:S04]  /*26a50*/  IMAD R13, R4, 0x2, R11 ;  /* 0x00000002040d7824 */ /* 0x000fc800078e020b */
[----:B------:R1:W-:Y:S01]  /*26a60*/  @P5 STG.E desc[UR14][R6.64], R53 ;  /* 0x0000003506005986 */ /* 0x0003e2000c10190e */
[----:B------:R-:W-:Y:S01]  /*26a70*/  ISETP.LT.AND P6, PT, R10, UR4, !P0 ;  /* 0x000000040a007c0c */ /* 0x000fe2000c7c1270 */
[C---:B------:R-:W-:Y:S01]  /*26a80*/  IMAD R15, R4.reuse, 0x2, R13 ;  /* 0x00000002040f7824 */ /* 0x040fe200078e020d */
[-C--:B------:R-:W-:Y:S01]  /*26a90*/  LEA R10, P1, R11, R2.reuse, 0x2 ;  /* 0x000000020b0a7211 */ /* 0x080fe200078210ff */
[----:B------:R-:W-:Y:S01]  /*26aa0*/  ULDC UR4, c[0x0][0x22c] ;  /* 0x00008b0000047ab9 */ /* 0x000fe20000000800 */
[----:B------:R-:W-:Y:S02]  /*26ab0*/  LEA R12, P5, R13, R2, 0x2 ;  /* 0x000000020d0c7211 */ /* 0x000fe400078a10ff */
[-C--:B------:R-:W-:Y:S01]  /*26ac0*/  LEA.HI.X.SX32 R11, R11, R5.reuse, 0x2, P1 ;  /* 0x000000050b0b7211 */ /* 0x080fe200008f16ff */
[----:B---3--:R-:W-:Y:S01]  /*26ad0*/  IMAD R9, R4, 0x2, R15 ;  /* 0x0000000204097824 */ /* 0x008fe200078e020f */
[----:B------:R-:W-:-:S03]  /*26ae0*/  LEA.HI.X.SX32 R13, R13, R5, 0x2, P5 ;  /* 0x000000050d0d7211 */ /* 0x000fc600028f16ff */
[----:B------:R3:W-:Y:S01]  /*26af0*/  @P4 STG.E desc[UR14][R10.64], R54 ;  /* 0x000000360a004986 */ /* 0x0007e2000c10190e */
[----:B-1----:R-:W-:-:S03]  /*26b00*/  LEA R6, P4, R15, R2, 0x2 ;  /* 0x000000020f067211 */ /* 0x002fc600078810ff */
[----:B------:R1:W-:Y:S01]  /*26b10*/  @P3 STG.E desc[UR14][R12.64], R55 ;  /* 0x000000370c003986 */ /* 0x0003e2000c10190e */
[----:B------:R-:W-:Y:S02]  /*26b20*/  LEA R8, P3, R9, R2, 0x2 ;  /* 0x0000000209087211 */ /* 0x000fe400078610ff */
[-C--:B------:R-:W-:Y:S01]  /*26b30*/  LEA.HI.X.SX32 R7, R15, R5.reuse, 0x2, P4 ;  /* 0x000000050f077211 */ /* 0x080fe200020f16ff */
[----:B------:R-:W-:Y:S01]  /*26b40*/  IMAD R15, R4, 0x2, R9 ;  /* 0x00000002040f7824 */ /* 0x000fe200078e0209 */
[----:B------:R-:W-:Y:S02]  /*26b50*/  LEA.HI.X.SX32 R9, R9, R5, 0x2, P3 ;  /* 0x0000000509097211 */ /* 0x000fe400018f16ff */
[----:B----4-:R-:W-:Y:S01]  /*26b60*/  ISETP.LT.AND P1, PT, R14, UR4, !P0 ;  /* 0x000000040e007c0c */ /* 0x010fe2000c721270 */
[----:B------:R-:W-:Y:S01]  /*26b70*/  ULDC UR4, c[0x0][0x22c] ;  /* 0x00008b0000047ab9 */ /* 0x000fe20000000800 */
[----:B------:R-:W4:Y:S01]  /*26b80*/  LDL.LU R14, [R1+0x750] ;  /* 0x00075000010e7983 */ /* 0x000f220000300800 */
[----:B------:R-:W-:Y:S01]  /*26b90*/  ISETP.LT.AND P5, PT, R18, UR4, !P0 ;  /* 0x0000000412007c0c */ /* 0x000fe2000c7a1270 */
[----:B------:R-:W-:-:S02]  /*26ba0*/  ULDC UR4, c[0x0][0x22c] ;  /* 0x00008b0000047ab9 */ /* 0x000fc40000000800 */
[----:B------:R-:W4:Y:S01]  /*26bb0*/  LDL.LU R19, [R1+0x748] ;  /* 0x0007480001137983 */ /* 0x000f220000300800 */
[----:B------:R-:W-:Y:S01]  /*26bc0*/  ISETP.LT.AND P4, PT, R17, UR4, !P0 ;  /* 0x0000000411007c0c */ /* 0x000fe2000c781270 */
[----:B------:R-:W-:Y:S02]  /*26bd0*/  ULDC UR4, c[0x0][0x22c] ;  /* 0x00008b0000047ab9 */ /* 0x000fe40000000800 */
[----:B------:R-:W4:Y:S01]  /*26be0*/  LDL.LU R18, [R1+0x744] ;  /* 0x0007440001127983 */ /* 0x000f220000300800 */
[----:B--2---:R-:W-:-:S03]  /*26bf0*/  ISETP.LT.AND P3, PT, R0, UR4, !P0 ;  /* 0x0000000400007c0c */ /* 0x004fc6000c761270 */
[----:B------:R2:W-:Y:S04]  /*26c00*/  @P2 STG.E desc[UR14][R6.64], R56 ;  /* 0x0000003806002986 */ /* 0x0005e8000c10190e */
[----:B------:R-:W4:Y:S01]  /*26c10*/  LDL.LU R0, [R1+0x740] ;  /* 0x0007400001007983 */ /* 0x000f220000300800 */
[CC--:B---3--:R-:W-:Y:S01]  /*26c20*/  LEA R10, P2, R15.reuse, R2.reuse, 0x2 ;  /* 0x000000020f0a7211 */ /* 0x0c8fe200078410ff */
[C---:B------:R-:W-:Y:S01]  /*26c30*/  IMAD R17, R4.reuse, 0x2, R15 ;  /* 0x0000000204117824 */ /* 0x040fe200078e020f */
[----:B------:R-:W-:Y:S01]  /*26c40*/  ULDC UR4, c[0x0][0x22c] ;  /* 0x00008b0000047ab9 */ /* 0x000fe20000000800 */
[----:B------:R3:W-:Y:S01]  /*26c50*/  @P6 STG.E desc[UR14][R8.64], R57 ;  /* 0x0000003908006986 */ /* 0x0007e2000c10190e */
[----:B------:R-:W-:Y:S01]  /*26c60*/  LEA.HI.X.SX32 R11, R15, R5, 0x2, P2 ;  /* 0x000000050f0b7211 */ /* 0x000fe200010f16ff */
[----:B------:R-:W-:Y:S01]  /*26c70*/  IMAD R15, R4, 0x2, R17 ;  /* 0x00000002040f7824 */ /* 0x000fe200078e0211 */
[----:B-1----:R-:W-:-:S03]  /*26c80*/  LEA R12, P6, R17, R2, 0x2 ;  /* 0x00000002110c7211 */ /* 0x002fc600078c10ff */
[----:B------:R1:W-:Y:S01]  /*26c90*/  @P1 STG.E desc[UR14][R10.64], R58 ;  /* 0x0000003a0a001986 */ /* 0x0003e2000c10190e */
[-C--:B------:R-:W-:Y:S01]  /*26ca0*/  LEA.HI.X.SX32 R13, R17, R5.reuse, 0x2, P6 ;  /* 0x00000005110d7211 */ /* 0x080fe200030f16ff */
[----:B------:R-:W-:Y:S01]  /*26cb0*/  IMAD R17, R4, 0x2, R15 ;  /* 0x0000000204117824 */ /* 0x000fe200078e020f */
[CC--:B--2---:R-:W-:Y:S02]  /*26cc0*/  LEA R6, P1, R15.reuse, R2.reuse, 0x2 ;  /* 0x000000020f067211 */ /* 0x0c4fe400078210ff */
[----:B------:R-:W-:Y:S01]  /*26cd0*/  ISETP.LT.AND P2, PT, R16, UR4, !P0 ;  /* 0x0000000410007c0c */ /* 0x000fe2000c741270 */
[----:B------:R-:W-:Y:S01]  /*26ce0*/  ULDC UR4, c[0x0][0x22c] ;  /* 0x00008b0000047ab9 */ /* 0x000fe20000000800 */
[----:B------:R-:W2:Y:S01]  /*26cf0*/  LDL.LU R16, [R1+0x73c] ;  /* 0x00073c0001107983 */ /* 0x000ea20000300800 */
[----:B------:R-:W-:Y:S01]  /*26d00*/  LEA.HI.X.SX32 R7, R15, R5, 0x2, P1 ;  /* 0x000000050f077211 */ /* 0x000fe200008f16ff */
[----:B------:R-:W-:Y:S02]  /*26d10*/  IMAD R15, R4, 0x2, R17 ;  /* 0x00000002040f7824 */ /* 0x000fe400078e0211 */
[----:B------:R4:W-:Y:S01]  /*26d20*/  @P5 STG.E desc[UR14][R12.64], R59 ;  /* 0x0000003b0c005986 */ /* 0x0009e2000c10190e */
[----:B---3--:R-:W-:-:S03]  /*26d30*/  LEA R8, P5, R17, R2, 0x2 ;  /* 0x0000000211087211 */ /* 0x008fc600078a10ff */
[----:B------:R3:W-:Y:S01]  /*26d40*/  @P4 STG.E desc[UR14][R6.64], R60 ;  /* 0x0000003c06004986 */ /* 0x0007e2000c10190e */
[----:B-1----:R-:W-:Y:S02]  /*26d50*/  LEA R10, P4, R15, R2, 0x2 ;  /* 0x000000020f0a7211 */ /* 0x002fe400078810ff */
[-C--:B------:R-:W-:Y:S02]  /*26d60*/  LEA.HI.X.SX32 R9, R17, R5.reuse, 0x2, P5 ;  /* 0x0000000511097211 */ /* 0x080fe400028f16ff */
        /* <DEDUP_REMOVED lines=10> */
[----:B------:R-:W-:Y:S01]  /*26e10*/  ISETP.LT.AND P4, PT, R0, UR4, !P0 ;  /* 0x0000000400007c0c */ /* 0x000fe2000c781270 */
[----:B------:R-:W-:Y:S02]  /*26e20*/  IMAD R17, R4, 0x2, R15 ;  /* 0x0000000204117824 */ /* 0x000fe400078e020f */
[----:B------:R-:W4:Y:S01]  /*26e30*/  LDL.LU R0, [R1+0x72c] ;  /* 0x00072c0001007983 */ /* 0x000f220000300800 */
[----:B------:R-:W-:-:S03]  /*26e40*/  ULDC UR4, c[0x0][0x22c] ;  /* 0x00008b0000047ab9 */ /* 0x000fc60000000800 */
[----:B------:R1:W-:Y:S01]  /*26e50*/  @P3 STG.E desc[UR14][R8.64], R61 ;  /* 0x0000003d08003986 */ /* 0x0003e2000c10190e */
[CC--:B------:R-:W-:Y:S01]  /*26e60*/  LEA R12, P3, R17.reuse, R2.reuse, 0x2 ;  /* 0x00000002110c7211 */ /* 0x0c0fe200078610ff */
[C---:B------:R-:W-:Y:S02]  /*26e70*/  IMAD R15, R4.reuse, 0x2, R17 ;  /* 0x00000002040f7824 */ /* 0x040fe400078e0211 */
[----:B------:R2:W-:Y:S01]  /*26e80*/  @P2 STG.E desc[UR14][R10.64], R62 ;  /* 0x0000003e0a002986 */ /* 0x0005e2000c10190e */
[----:B------:R-:W-:Y:S01]  /*26e90*/  LEA.HI.X.SX32 R13, R17, R5, 0x2, P3 ;  /* 0x00000005110d7211 */ /* 0x000fe200018f16ff */
[----:B------:R-:W-:Y:S01]  /*26ea0*/  IMAD R17, R4, 0x2, R15 ;  /* 0x0000000204117824 */ /* 0x000fe200078e020f */
[----:B---3--:R-:W-:-:S03]  /*26eb0*/  LEA R6, P2, R15, R2, 0x2 ;  /* 0x000000020f067211 */ /* 0x008fc600078410ff */
[----:B------:R3:W-:Y:S01]  /*26ec0*/  @P6 STG.E desc[UR14][R12.64], R63 ;  /* 0x0000003f0c006986 */ /* 0x0007e2000c10190e */
[-C--:B------:R-:W-:Y:S01]  /*26ed0*/  LEA.HI.X.SX32 R7, R15, R5.reuse, 0x2, P2 ;  /* 0x000000050f077211 */ /* 0x080fe200010f16ff */
[----:B------:R-:W-:Y:S01]  /*26ee0*/  IMAD R15, R4, 0x2, R17 ;  /* 0x00000002040f7824 */ /* 0x000fe200078e0211 */
[CC--:B-1----:R-:W-:Y:S02]  /*26ef0*/  LEA R8, P6, R17.reuse, R2.reuse, 0x2 ;  /* 0x0000000211087211 */ /* 0x0c2fe400078c10ff */
[----:B--2---:R-:W-:Y:S01]  /*26f00*/  ISETP.LT.AND P3, PT, R16, UR4, !P0 ;  /* 0x0000000410007c0c */ /* 0x004fe2000c761270 */
[----:B------:R-:W-:Y:S01]  /*26f10*/  ULDC UR4, c[0x0][0x22c] ;  /* 0x00008b0000047ab9 */ /* 0x000fe20000000800 */
[----:B------:R-:W2:Y:S01]  /*26f20*/  LDL.LU R16, [R1+0x728] ;  /* 0x0007280001107983 */ /* 0x000ea20000300800 */
[----:B------:R-:W-:Y:S01]  /*26f30*/  LEA.HI.X.SX32 R9, R17, R5, 0x2, P6 ;  /* 0x0000000511097211 */ /* 0x000fe200030f16ff */
[----:B------:R-:W-:Y:S02]  /*26f40*/  IMAD R17, R4, 0x2, R15 ;  /* 0x0000000204117824 */ /* 0x000fe400078e020f */
[----:B------:R1:W-:Y:S01]  /*26f50*/  @P1 STG.E desc[UR14][R6.64], R64 ;  /* 0x0000004006001986 */ /* 0x0003e2000c10190e */
[----:B------:R-:W-:-:S03]  /*26f60*/  LEA R10, P1, R15, R2, 0x2 ;  /* 0x000000020f0a7211 */ /* 0x000fc600078210ff */
[----:B------:R1:W-:Y:S01]  /*26f70*/  @P5 STG.E desc[UR14][R8.64], R65 ;  /* 0x0000004108005986 */ /* 0x0003e2000c10190e */
[----:B---3--:R-:W-:Y:S02]  /*26f80*/  LEA R12, P5, R17, R2, 0x2 ;  /* 0x00000002110c7211 */ /* 0x008fe400078a10ff */
[-C--:B------:R-:W-:Y:S02]  /*26f90*/  LEA.HI.X.SX32 R11, R15, R5.reuse, 0x2, P1 ;  /* 0x000000050f0b7211 */ /* 0x080fe400008f16ff */
[----:B------:R-:W-:Y:S02]  /*26fa0*/  LEA.HI.X.SX32 R13, R17, R5, 0x2, P5 ;  /* 0x00000005110d7211 */ /* 0x000fe400028f16ff */
[----:B----4-:R-:W-:Y:S01]  /*26fb0*/  ISETP.LT.AND P2, PT, R14, UR4, !P0 ;  /* 0x000000040e007c0c */ /* 0x010fe2000c741270 */
[----:B------:R-:W-:Y:S01]  /*26fc0*/  ULDC UR4, c[0x0][0x22c] ;  /* 0x00008b0000047ab9 */ /* 0x000fe20000000800 */
[----:B------:R-:W3:Y:S01]  /*26fd0*/  LDL.LU R14, [R1+0x724] ;  /* 0x00072400010e7983 */ /* 0x000ee20000300800 */
        /* <DEDUP_REMOVED lines=11> */
[CC--:B-1----:R-:W-:Y:S01]  /*27090*/  LEA R6, P4, R15.reuse, R2.reuse, 0x2 ;  /* 0x000000020f067211 */ /* 0x0c2fe200078810ff */
[C---:B------:R-:W-:Y:S02]  /*270a0*/  IMAD R17, R4.reuse, 0x2, R15 ;  /* 0x0000000204117824 */ /* 0x040fe400078e020f */
[----:B------:R1:W-:Y:S01]  /*270b0*/  @P3 STG.E desc[UR14][R12.64], R67 ;  /* 0x000000430c003986 */ /* 0x0003e2000c10190e */
[----:B------:R-:W-:Y:S01]  /*270c0*/  LEA.HI.X.SX32 R7, R15, R5, 0x2, P4 ;  /* 0x000000050f077211 */ /* 0x000fe200020f16ff */
[----:B------:R-:W-:Y:S01]  /*270d0*/  IMAD R15, R4, 0x2, R17 ;  /* 0x00000002040f7824 */ /* 0x000fe200078e0211 */
[----:B------:R-:W-:-:S03]  /*270e0*/  LEA R8, P3, R17, R2, 0x2 ;  /* 0x0000000211087211 */ /* 0x000fc600078610ff */
        /* <DEDUP_REMOVED lines=10> */
[----:B-1----:R-:W-:-:S03]  /*27190*/  LEA R12, P6, R17, R2, 0x2 ;  /* 0x00000002110c7211 */ /* 0x002fc600078c10ff */
[----:B------:R1:W-:Y:S01]  /*271a0*/  @P1 STG.E desc[UR14][R10.64], R70 ;  /* 0x000000460a001986 */ /* 0x0003e2000c10190e */
[----:B------:R-:W-:Y:S02]  /*271b0*/  LEA R6, P1, R15, R2, 0x2 ;  /* 0x000000020f067211 */ /* 0x000fe400078210ff */
[-C--:B------:R-:W-:Y:S02]  /*271c0*/  LEA.HI.X.SX32 R13, R17, R5.reuse, 0x2, P6 ;  /* 0x00000005110d7211 */ /* 0x080fe400030f16ff */
[----:B------:R-:W-:Y:S02]  /*271d0*/  LEA.HI.X.SX32 R7, R15, R5, 0x2, P1 ;  /* 0x000000050f077211 */ /* 0x000fe400008f16ff */
[----:B---3--:R-:W-:Y:S01]  /*271e0*/  ISETP.LT.AND P3, PT, R14, UR4, !P0 ;  /* 0x000000040e007c0c */ /* 0x008fe2000c761270 */
[----:B------:R-:W-:Y:S01]  /*271f0*/  ULDC UR4, c[0x0][0x22c] ;  /* 0x00008b0000047ab9 */ /* 0x000fe20000000800 */
[----:B------:R-:W3:Y:S01]  /*27200*/  LDL.LU R14, [R1+0x710] ;  /* 0x00071000010e7983 */ /* 0x000ee20000300800 */
[----:B----4-:R-:W-:Y:S01]  /*27210*/  ISETP.LT.AND P2, PT, R19, UR4, !P0 ;  /* 0x0000000413007c0c */ /* 0x010fe2000c741270 */
        /* <DEDUP_REMOVED lines=26> */
[----:B------:R-:W-:-:S03]  /*273c0*/  LEA R6, P2, R15, R2, 0x2 ;  /* 0x000000020f067211 */ /* 0x000fc600078410ff */
[----:B------:R4:W-:Y:S01]  /*273d0*/  @P6 STG.E desc[UR14][R12.64], R75 ;  /* 0x0000004b0c006986 */ /* 0x0009e2000c10190e */
[----:B-1----:R-:W-:Y:S02]  /*273e0*/  LEA R8, P6, R17, R2, 0x2 ;  /* 0x0000000211087211 */ /* 0x002fe400078c10ff */
        /* <DEDUP_REMOVED lines=331> */
[----:B------:R-:W-:Y:S01]  /*288a0*/  LEA R12, P3, R17, R2, 0x2 ;  /* 0x00000002110c7211 */ /* 0x000fe200078610ff */
[----:B------:R-:W-:-:S03]  /*288b0*/  IMAD R15, R4, 0x2, R17 ;  /* 0x00000002040f7824 */ /* 0x000fc600078e0211 */
[----:B------:R-:W-:Y:S01]  /*288c0*/  LEA.HI.X.SX32 R13, R17, R5, 0x2, P3 ;  /* 0x00000005110d7211 */ /* 0x000fe200018f16ff */
[----:B------:R-:W-:Y:S01]  /*288d0*/  IMAD R17, R4, 0x2, R15 ;  /* 0x0000000204117824 */ /* 0x000fe200078e020f */
[----:B------:R2:W-:Y:S01]  /*288e0*/  @P2 STG.E desc[UR14][R10.64], R122 ;  /* 0x0000007a0a002986 */ /* 0x0005e2000c10190e */
[----:B------:R-:W-:-:S03]  /*288f0*/  LEA R6, P2, R15, R2, 0x2 ;  /* 0x000000020f067211 */ /* 0x000fc600078410ff */
[----:B------:R4:W-:Y:S01]  /*28900*/  @P6 STG.E desc[UR14][R12.64], R123 ;  /* 0x0000007b0c006986 */ /* 0x0009e2000c10190e */
[----:B-1----:R-:W-:Y:S02]  /*28910*/  LEA R8, P6, R17, R2, 0x2 ;  /* 0x0000000211087211 */ /* 0x002fe400078c10ff */
[-C--:B------:R-:W-:Y:S01]  /*28920*/  LEA.HI.X.SX32 R7, R15, R5.reuse, 0x2, P2 ;  /* 0x000000050f077211 */ /* 0x080fe200010f16ff */
[----:B------:R-:W-:Y:S01]  /*28930*/  IMAD R15, R4, 0x2, R17 ;  /* 0x00000002040f7824 */ /* 0x000fe200078e0211 */
[----:B------:R-:W-:Y:S02]  /*28940*/  LEA.HI.X.SX32 R9, R17, R5, 0x2, P6 ;  /* 0x0000000511097211 */ /* 0x000fe400030f16ff */
[----:B--2---:R-:W-:Y:S01]  /*28950*/  ISETP.LT.AND P3, PT, R16, UR4, !P0 ;  /* 0x0000000410007c0c */ /* 0x004fe2000c761270 */
[----:B------:R1:W-:Y:S01]  /*28960*/  @P1 STG.E desc[UR14][R6.64], R124 ;  /* 0x0000007c06001986 */ /* 0x0003e2000c10190e */
[----:B------:R-:W-:-:S03]  /*28970*/  ULDC UR4, c[0x0][0x22c] ;  /* 0x00008b0000047ab9 */ /* 0x000fc60000000800 */
[----:B------:R2:W-:Y:S01]  /*28980*/  @P5 STG.E desc[UR14][R8.64], R125 ;  /* 0x0000007d08005986 */ /* 0x0005e2000c10190e */
[----:B------:R-:W-:-:S03]  /*28990*/  LEA R10, P5, R15, R2, 0x2 ;  /* 0x000000020f0a7211 */ /* 0x000fc600078a10ff */
[----:B------:R-:W2:Y:S01]  /*289a0*/  LDL.LU R16, [R1+0x630] ;  /* 0x0006300001107983 */ /* 0x000ea20000300800 */
[----:B------:R-:W-:-:S05]  /*289b0*/  LEA.HI.X.SX32 R11, R15, R5, 0x2, P5 ;  /* 0x000000050f0b7211 */ /* 0x000fca00028f16ff */
[----:B------:R2:W-:Y:S01]  /*289c0*/  @P4 STG.E desc[UR14][R10.64], R126 ;  /* 0x0000007e0a004986 */ /* 0x0005e2000c10190e */
[----:B---3--:R-:W-:Y:S01]  /*289d0*/  ISETP.LT.AND P2, PT, R14, UR4, !P0 ;  /* 0x000000040e007c0c */ /* 0x008fe2000c741270 */
[----:B------:R-:W-:Y:S02]  /*289e0*/  ULDC UR4, c[0x0][0x22c] ;  /* 0x00008b0000047ab9 */ /* 0x000fe40000000800 */
[----:B------:R-:W3:Y:S01]  /*289f0*/  LDL.LU R14, [R1+0x62c] ;  /* 0x00062c00010e7983 */ /* 0x000ee20000300800 */
[----:B----4-:R-:W-:Y:S01]  /*28a00*/  ISETP.LT.AND P1, PT, R19, UR4, !P0 ;  /* 0x0000000413007c0c */ /* 0x010fe2000c721270 */
[----:B------:R-:W-:Y:S02]  /*28a10*/  ULDC UR4, c[0x0][0x22c] ;  /* 0x00008b0000047ab9 */ /* 0x000fe40000000800 */
[----:B------:R-:W-:Y:S01]  /*28a20*/  ISETP.LT.AND P5, PT, R18, UR4, !P0 ;  /* 0x0000000412007c0c */ /* 0x000fe2000c7a1270 */
[----:B------:R-:W-:Y:S01]  /*28a30*/  ULDC UR4, c[0x0][0x22c] ;  /* 0x00008b0000047ab9 */ /* 0x000fe20000000800 */
[----:B------:R-:W4:Y:S01]  /*28a40*/  LDL.LU R18, [R1+0x628] ;  /* 0x0006280001127983 */ /* 0x000f220000300800 */
[----:B------:R-:W-:Y:S01]  /*28a50*/  ISETP.LT.AND P4, PT, R0, UR4, !P0 ;  /* 0x0000000400007c0c */ /* 0x000fe2000c781270 */
[----:B------:R-:W-:-:S02]  /*28a60*/  IMAD R17, R4, 0x2, R15 ;  /* 0x0000000204117824 */ /* 0x000fc400078e020f */
[----:B------:R-:W4:Y:S01]  /*28a70*/  LDL.LU R0, [R1+0x624] ;  /* 0x0006240001007983 */ /* 0x000f220000300800 */
[----:B------:R-:W-:Y:S01]  /*28a80*/  ULDC UR4, c[0x0][0x22c] ;  /* 0x00008b0000047ab9 */ /* 0x000fe20000000800 */
[----:B------:R-:W-:Y:S01]  /*28a90*/  IMAD R19, R4, 0x2, R17 ;  /* 0x0000000204137824 */ /* 0x000fe200078e0211 */
[----:B------:R-:W-:-:S03]  /*28aa0*/  LEA R12, P6, R17, R2, 0x2 ;  /* 0x00000002110c7211 */ /* 0x000fc600078c10ff */
[----:B------:R-:W-:Y:S01]  /*28ab0*/  IMAD R15, R4, 0x2, R19 ;  /* 0x00000002040f7824 */ /* 0x000fe200078e0213 */
[----:B------:R-:W-:-:S03]  /*28ac0*/  LEA.HI.X.SX32 R13, R17, R5, 0x2, P6 ;  /* 0x00000005110d7211 */ /* 0x000fc600030f16ff */
[C---:B------:R-:W-:Y:S02]  /*28ad0*/  IMAD R17, R4.reuse, 0x2, R15 ;  /* 0x0000000204117824 */ /* 0x040fe400078e020f */
[----:B------:R2:W-:Y:S01]  /*28ae0*/  @P3 STG.E desc[UR14][R12.64], R127 ;  /* 0x0000007f0c003986 */ /* 0x0005e2000c10190e */
[-C--:B-1----:R-:W-:Y:S01]  /*28af0*/  LEA R6, P3, R19, R2.reuse, 0x2 ;  /* 0x0000000213067211 */ /* 0x082fe200078610ff */
[C---:B------:R-:W-:Y:S01]  /*28b00*/  IMAD R21, R4.reuse, 0x2, R17 ;  /* 0x0000000204157824 */ /* 0x040fe200078e0211 */
[----:B--2---:R-:W-:Y:S02]  /*28b10*/  LEA R8, P6, R15, R2, 0x2 ;  /* 0x000000020f087211 */ /* 0x004fe400078c10ff */
[-C--:B------:R-:W-:Y:S01]  /*28b20*/  LEA.HI.X.SX32 R7, R19, R5.reuse, 0x2, P3 ;  /* 0x0000000513077211 */ /* 0x080fe200018f16ff */
[----:B------:R-:W-:Y:S01]  /*28b30*/  IMAD R19, R4, 0x2, R21 ;  /* 0x0000000204137824 */ /* 0x000fe200078e0215 */
[----:B------:R-:W-:-:S03]  /*28b40*/  LEA.HI.X.SX32 R9, R15, R5, 0x2, P6 ;  /* 0x000000050f097211 */ /* 0x000fc600030f16ff */
[----:B------:R1:W-:Y:S01]  /*28b50*/  @P2 STG.E desc[UR14][R6.64], R128 ;  /* 0x0000008006002986 */ /* 0x0003e2000c10190e */
[C---:B------:R-:W-:Y:S01]  /*28b60*/  IMAD R3, R4.reuse, 0x2, R19 ;  /* 0x0000000204037824 */ /* 0x040fe200078e0213 */
[-C--:B------:R-:W-:Y:S02]  /*28b70*/  LEA R10, P6, R17, R2.reuse, 0x2 ;  /* 0x00000002110a7211 */ /* 0x080fe400078c10ff */
[----:B------:R2:W-:Y:S01]  /*28b80*/  @P1 STG.E desc[UR14][R8.64], R129 ;  /* 0x0000008108001986 */ /* 0x0005e2000c10190e */
[C---:B------:R-:W-:Y:S01]  /*28b90*/  LEA R12, P1, R21.reuse, R2, 0x2 ;  /* 0x00000002150c7211 */ /* 0x040fe200078210ff */
[----:B------:R-:W-:Y:S01]  /*28ba0*/  IMAD R23, R4, 0x2, R3 ;  /* 0x0000000204177824 */ /* 0x000fe200078e0203 */
[----:B------:R-:W-:Y:S01]  /*28bb0*/  ISETP.LT.AND P3, PT, R16, UR4, !P0 ;  /* 0x0000000410007c0c */ /* 0x000fe2000c761270 */
[----:B------:R-:W-:Y:S01]  /*28bc0*/  ULDC UR4, c[0x0][0x22c] ;  /* 0x00008b0000047ab9 */ /* 0x000fe20000000800 */
[-C--:B------:R-:W-:Y:S01]  /*28bd0*/  LEA.HI.X.SX32 R13, R21, R5.reuse, 0x2, P1 ;  /* 0x00000005150d7211 */ /* 0x080fe200008f16ff */
[----:B------:R-:W-:Y:S01]  /*28be0*/  IMAD R4, R4, 0x2, R23 ;  /* 0x0000000204047824 */ /* 0x000fe200078e0217 */
[----:B------:R-:W-:-:S02]  /*28bf0*/  LEA.HI.X.SX32 R11, R17, R5, 0x2, P6 ;  /* 0x00000005110b7211 */ /* 0x000fc400030f16ff */
[----:B-1----:R-:W-:-:S04]  /*28c00*/  LEA R6, P1, R3, R2, 0x2 ;  /* 0x0000000203067211 */ /* 0x002fc800078210ff */
[----:B------:R-:W-:Y:S01]  /*28c10*/  LEA.HI.X.SX32 R7, R3, R5, 0x2, P1 ;  /* 0x0000000503077211 */ /* 0x000fe200008f16ff */
[----:B------:R2:W-:Y:S04]  /*28c20*/  @P5 STG.E desc[UR14][R10.64], R130 ;  /* 0x000000820a005986 */ /* 0x0005e8000c10190e */
[----:B------:R2:W-:Y:S01]  /*28c30*/  @P4 STG.E desc[UR14][R12.64], R131 ;  /* 0x000000830c004986 */ /* 0x0005e2000c10190e */
[----:B---3--:R-:W-:Y:S01]  /*28c40*/  ISETP.LT.AND P2, PT, R14, UR4, !P0 ;  /* 0x000000040e007c0c */ /* 0x008fe2000c741270 */
[----:B------:R-:W-:Y:S01]  /*28c50*/  ULDC UR4, c[0x0][0x22c] ;  /* 0x00008b0000047ab9 */ /* 0x000fe20000000800 */
[----:B------:R-:W-:-:S04]  /*28c60*/  LEA R14, P6, R19, R2, 0x2 ;  /* 0x00000002130e7211 */ /* 0x000fc800078c10ff */
[----:B------:R-:W-:Y:S02]  /*28c70*/  LEA.HI.X.SX32 R15, R19, R5, 0x2, P6 ;  /* 0x00000005130f7211 */ /* 0x000fe400030f16ff */
[----:B----4-:R-:W-:Y:S01]  /*28c80*/  ISETP.LT.AND P1, PT, R18, UR4, !P0 ;  /* 0x0000000412007c0c */ /* 0x010fe2000c721270 */
[----:B------:R-:W-:Y:S01]  /*28c90*/  ULDC UR4, c[0x0][0x22c] ;  /* 0x00008b0000047ab9 */ /* 0x000fe20000000800 */
[----:B------:R-:W-:-:S04]  /*28ca0*/  LEA R16, P6, R4, R2, 0x2 ;  /* 0x0000000204107211 */ /* 0x000fc800078c10ff */
[-C--:B------:R-:W-:Y:S02]  /*28cb0*/  LEA.HI.X.SX32 R17, R4, R5.reuse, 0x2, P6 ;  /* 0x0000000504117211 */ /* 0x080fe400030f16ff */
[C---:B------:R-:W-:Y:S01]  /*28cc0*/  LEA R2, P6, R23.reuse, R2, 0x2 ;  /* 0x0000000217027211 */ /* 0x040fe200078c10ff */
[----:B------:R2:W-:Y:S03]  /*28cd0*/  @P3 STG.E desc[UR14][R14.64], R24 ;  /* 0x000000180e003986 */ /* 0x0005e6000c10190e */
[----:B------:R-:W-:Y:S01]  /*28ce0*/  LEA.HI.X.SX32 R3, R23, R5, 0x2, P6 ;  /* 0x0000000517037211 */ /* 0x000fe200030f16ff */
[----:B------:R2:W-:Y:S04]  /*28cf0*/  @P2 STG.E desc[UR14][R6.64], R25 ;  /* 0x0000001906002986 */ /* 0x0005e8000c10190e */
[----:B------:R2:W-:Y:S01]  /*28d00*/  @P1 STG.E desc[UR14][R2.64], R26 ;  /* 0x0000001a02001986 */ /* 0x0005e2000c10190e */
[----:B------:R-:W-:-:S13]  /*28d10*/  ISETP.LT.AND P0, PT, R0, UR4, !P0 ;  /* 0x0000000400007c0c */ /* 0x000fda000c701270 */
[----:B--2---:R-:W-:Y:S05]  /*28d20*/  @!P0 EXIT ;  /* 0x000000000000894d */ /* 0x004fea0003800000 */
[----:B------:R-:W-:Y:S01]  /*28d30*/  STG.E desc[UR14][R16.64], R27 ;  /* 0x0000001b10007986 */ /* 0x000fe2000c10190e */
[----:B------:R-:W-:Y:S05]  /*28d40*/  EXIT ;  /* 0x000000000000794d */ /* 0x000fea0003800000 */
.L_x_2:
[----:B------:R-:W-:-:S00]  /*28d50*/  BRA `(.L_x_2) ;  /* 0xfffffffc00fc7947 */ /* 0x000fc0000383ffff */
[----:B------:R-:W-:-:S00]  /*28d60*/  NOP ;  /* 0x0000000000007918 */ /* 0x000fc00000000000 */
        /* <DEDUP_REMOVED lines=9> */
.L_x_3:


//--------------------- .nv.shared.matmul_kernel  --------------------------
	.section	.nv.shared.matmul_kernel,"aw",@nobits
	.sectionflags	@""
	.align	16
	.zero		1024


//--------------------- .nv.shared.reserved.0     --------------------------
	.section	.nv.shared.reserved.0,"aw",@nobits
	.weak		__nv_reservedSMEM_offset_0_alias
	.size		__nv_reservedSMEM_offset_0_alias, 0, 0
	.other		__nv_reservedSMEM_offset_0_alias,@"STO_CUDA_RESERVED_SHARED STV_DEFAULT"
__nv_reservedSMEM_offset_0_alias:
	.zero		0


//--------------------- .nv.constant0.matmul_kernel --------------------------
	.section	.nv.constant0.matmul_kernel,"a",@progbits
	.sectionflags	@""
	.align	4
.nv.constant0.matmul_kernel:
	.zero		608


//--------------------- SYMBOLS --------------------------

	.type		.nv.reservedSmem.offset0,@object
	.size		.nv.reservedSmem.offset0,0x4
